//
// Generated by NVIDIA NVVM Compiler
//
// Compiler Build ID: CL-36424714
// Cuda compilation tools, release 13.0, V13.0.88
// Based on NVVM 20.0.0
//

.version 9.0
.target sm_100
.address_size 64

	// .globl	_Z23improved_columns_kernelPdS_S_PhiiidiPii
.extern .shared .align 16 .b8 shared_mem[];

.visible .entry _Z23improved_columns_kernelPdS_S_PhiiidiPii(
	.param .u64 .ptr .align 1 _Z23improved_columns_kernelPdS_S_PhiiidiPii_param_0,
	.param .u64 .ptr .align 1 _Z23improved_columns_kernelPdS_S_PhiiidiPii_param_1,
	.param .u64 .ptr .align 1 _Z23improved_columns_kernelPdS_S_PhiiidiPii_param_2,
	.param .u64 .ptr .align 1 _Z23improved_columns_kernelPdS_S_PhiiidiPii_param_3,
	.param .u32 _Z23improved_columns_kernelPdS_S_PhiiidiPii_param_4,
	.param .u32 _Z23improved_columns_kernelPdS_S_PhiiidiPii_param_5,
	.param .u32 _Z23improved_columns_kernelPdS_S_PhiiidiPii_param_6,
	.param .f64 _Z23improved_columns_kernelPdS_S_PhiiidiPii_param_7,
	.param .u32 _Z23improved_columns_kernelPdS_S_PhiiidiPii_param_8,
	.param .u64 .ptr .align 1 _Z23improved_columns_kernelPdS_S_PhiiidiPii_param_9,
	.param .u32 _Z23improved_columns_kernelPdS_S_PhiiidiPii_param_10
)
{
	.local .align 16 .b8 	__local_depot0[768];
	.reg .b64 	%SP;
	.reg .b64 	%SPL;
	.reg .pred 	%p<282>;
	.reg .b16 	%rs<695>;
	.reg .b32 	%r<566>;
	.reg .b64 	%rd<538>;
	.reg .b64 	%fd<363>;

	mov.u64 	%SPL, __local_depot0;
	ld.param.u64 	%rd111, [_Z23improved_columns_kernelPdS_S_PhiiidiPii_param_0];
	ld.param.u64 	%rd112, [_Z23improved_columns_kernelPdS_S_PhiiidiPii_param_1];
	ld.param.u64 	%rd113, [_Z23improved_columns_kernelPdS_S_PhiiidiPii_param_2];
	ld.param.u64 	%rd114, [_Z23improved_columns_kernelPdS_S_PhiiidiPii_param_3];
	ld.param.u32 	%r261, [_Z23improved_columns_kernelPdS_S_PhiiidiPii_param_4];
	ld.param.u32 	%r262, [_Z23improved_columns_kernelPdS_S_PhiiidiPii_param_5];
	ld.param.u32 	%r263, [_Z23improved_columns_kernelPdS_S_PhiiidiPii_param_10];
	cvta.to.global.u64 	%rd1, %rd111;
	cvta.to.global.u64 	%rd2, %rd114;
	cvta.to.global.u64 	%rd3, %rd113;
	cvta.to.global.u64 	%rd4, %rd112;
	add.u64 	%rd5, %SPL, 255;
	add.u64 	%rd6, %SPL, 240;
	add.u64 	%rd7, %SPL, 400;
	add.u64 	%rd8, %SPL, 640;
	add.u64 	%rd9, %SPL, 272;
	add.u64 	%rd10, %SPL, 0;
	add.u64 	%rd11, %SPL, 520;
	mov.u32 	%r1, %ctaid.z;
	mov.u32 	%r2, %ctaid.x;
	mov.u32 	%r3, %tid.x;
	setp.ge.s32 	%p1, %r1, %r263;
	setp.ge.s32 	%p2, %r2, %r261;
	or.pred  	%p3, %p2, %p1;
	setp.ge.s32 	%p4, %r3, %r261;
	or.pred  	%p5, %p4, %p3;
	@%p5 bra 	$L__BB0_293;
	mul.lo.s32 	%r4, %r261, %r1;
	mul.lo.s32 	%r265, %r4, %r261;
	mul.lo.s32 	%r5, %r261, %r2;
	mad.lo.s32 	%r6, %r265, %r261, %r3;
	add.s32 	%r7, %r261, -1;
	and.b32  	%r8, %r261, 15;
	setp.lt.u32 	%p6, %r7, 15;
	mov.b32 	%r452, 0;
	@%p6 bra 	$L__BB0_4;
	and.b32  	%r452, %r261, -16;
	mov.b32 	%r450, 0;
	mul.wide.s32 	%rd126, %r261, 8;
$L__BB0_3:
	.pragma "nounroll";
	add.s32 	%r267, %r450, %r5;
	mad.lo.s32 	%r268, %r267, %r261, %r6;
	mul.wide.s32 	%rd122, %r268, 8;
	add.s64 	%rd123, %rd1, %rd122;
	ld.global.f64 	%fd100, [%rd123];
	mul.wide.u32 	%rd124, %r450, 8;
	add.s64 	%rd125, %rd11, %rd124;
	st.local.f64 	[%rd125], %fd100;
	add.s64 	%rd127, %rd123, %rd126;
	ld.global.f64 	%fd101, [%rd127];
	st.local.f64 	[%rd125+8], %fd101;
	add.s64 	%rd128, %rd127, %rd126;
	ld.global.f64 	%fd102, [%rd128];
	st.local.f64 	[%rd125+16], %fd102;
	add.s64 	%rd129, %rd128, %rd126;
	ld.global.f64 	%fd103, [%rd129];
	st.local.f64 	[%rd125+24], %fd103;
	add.s64 	%rd130, %rd129, %rd126;
	ld.global.f64 	%fd104, [%rd130];
	st.local.f64 	[%rd125+32], %fd104;
	add.s64 	%rd131, %rd130, %rd126;
	ld.global.f64 	%fd105, [%rd131];
	st.local.f64 	[%rd125+40], %fd105;
	add.s64 	%rd132, %rd131, %rd126;
	ld.global.f64 	%fd106, [%rd132];
	st.local.f64 	[%rd125+48], %fd106;
	add.s64 	%rd133, %rd132, %rd126;
	ld.global.f64 	%fd107, [%rd133];
	st.local.f64 	[%rd125+56], %fd107;
	add.s64 	%rd134, %rd133, %rd126;
	ld.global.f64 	%fd108, [%rd134];
	st.local.f64 	[%rd125+64], %fd108;
	add.s64 	%rd135, %rd134, %rd126;
	ld.global.f64 	%fd109, [%rd135];
	st.local.f64 	[%rd125+72], %fd109;
	add.s64 	%rd136, %rd135, %rd126;
	ld.global.f64 	%fd110, [%rd136];
	st.local.f64 	[%rd125+80], %fd110;
	add.s64 	%rd137, %rd136, %rd126;
	ld.global.f64 	%fd111, [%rd137];
	st.local.f64 	[%rd125+88], %fd111;
	add.s64 	%rd138, %rd137, %rd126;
	ld.global.f64 	%fd112, [%rd138];
	st.local.f64 	[%rd125+96], %fd112;
	add.s64 	%rd139, %rd138, %rd126;
	ld.global.f64 	%fd113, [%rd139];
	st.local.f64 	[%rd125+104], %fd113;
	add.s64 	%rd140, %rd139, %rd126;
	ld.global.f64 	%fd114, [%rd140];
	st.local.f64 	[%rd125+112], %fd114;
	add.s64 	%rd141, %rd140, %rd126;
	ld.global.f64 	%fd115, [%rd141];
	st.local.f64 	[%rd125+120], %fd115;
	add.s32 	%r450, %r450, 16;
	setp.ne.s32 	%p7, %r450, %r452;
	@%p7 bra 	$L__BB0_3;
$L__BB0_4:
	setp.eq.s32 	%p8, %r8, 0;
	@%p8 bra 	$L__BB0_13;
	and.b32  	%r13, %r261, 7;
	setp.lt.u32 	%p9, %r8, 8;
	@%p9 bra 	$L__BB0_7;
	add.s32 	%r269, %r452, %r5;
	mad.lo.s32 	%r270, %r269, %r261, %r6;
	mul.wide.s32 	%rd142, %r270, 8;
	add.s64 	%rd143, %rd1, %rd142;
	ld.global.f64 	%fd116, [%rd143];
	mul.wide.u32 	%rd144, %r452, 8;
	add.s64 	%rd145, %rd11, %rd144;
	st.local.f64 	[%rd145], %fd116;
	mul.wide.s32 	%rd146, %r261, 8;
	add.s64 	%rd147, %rd143, %rd146;
	ld.global.f64 	%fd117, [%rd147];
	st.local.f64 	[%rd145+8], %fd117;
	add.s64 	%rd148, %rd147, %rd146;
	ld.global.f64 	%fd118, [%rd148];
	st.local.f64 	[%rd145+16], %fd118;
	add.s64 	%rd149, %rd148, %rd146;
	ld.global.f64 	%fd119, [%rd149];
	st.local.f64 	[%rd145+24], %fd119;
	add.s64 	%rd150, %rd149, %rd146;
	ld.global.f64 	%fd120, [%rd150];
	st.local.f64 	[%rd145+32], %fd120;
	add.s64 	%rd151, %rd150, %rd146;
	ld.global.f64 	%fd121, [%rd151];
	st.local.f64 	[%rd145+40], %fd121;
	add.s64 	%rd152, %rd151, %rd146;
	ld.global.f64 	%fd122, [%rd152];
	st.local.f64 	[%rd145+48], %fd122;
	add.s64 	%rd153, %rd152, %rd146;
	ld.global.f64 	%fd123, [%rd153];
	st.local.f64 	[%rd145+56], %fd123;
	add.s32 	%r452, %r452, 8;
$L__BB0_7:
	setp.eq.s32 	%p10, %r13, 0;
	@%p10 bra 	$L__BB0_13;
	and.b32  	%r16, %r261, 3;
	setp.lt.u32 	%p11, %r13, 4;
	@%p11 bra 	$L__BB0_10;
	add.s32 	%r271, %r452, %r5;
	mad.lo.s32 	%r272, %r271, %r261, %r6;
	mul.wide.s32 	%rd154, %r272, 8;
	add.s64 	%rd155, %rd1, %rd154;
	ld.global.f64 	%fd124, [%rd155];
	mul.wide.u32 	%rd156, %r452, 8;
	add.s64 	%rd157, %rd11, %rd156;
	st.local.f64 	[%rd157], %fd124;
	mul.wide.s32 	%rd158, %r261, 8;
	add.s64 	%rd159, %rd155, %rd158;
	ld.global.f64 	%fd125, [%rd159];
	st.local.f64 	[%rd157+8], %fd125;
	add.s64 	%rd160, %rd159, %rd158;
	ld.global.f64 	%fd126, [%rd160];
	st.local.f64 	[%rd157+16], %fd126;
	add.s64 	%rd161, %rd160, %rd158;
	ld.global.f64 	%fd127, [%rd161];
	st.local.f64 	[%rd157+24], %fd127;
	add.s32 	%r452, %r452, 4;
$L__BB0_10:
	setp.eq.s32 	%p12, %r16, 0;
	@%p12 bra 	$L__BB0_13;
	mov.b32 	%r455, 0;
$L__BB0_12:
	.pragma "nounroll";
	add.s32 	%r274, %r452, %r5;
	mad.lo.s32 	%r275, %r274, %r261, %r6;
	mul.wide.s32 	%rd162, %r275, 8;
	add.s64 	%rd163, %rd1, %rd162;
	ld.global.f64 	%fd128, [%rd163];
	mul.wide.u32 	%rd164, %r452, 8;
	add.s64 	%rd165, %rd11, %rd164;
	st.local.f64 	[%rd165], %fd128;
	add.s32 	%r452, %r452, 1;
	add.s32 	%r455, %r455, 1;
	setp.ne.s32 	%p13, %r455, %r16;
	@%p13 bra 	$L__BB0_12;
$L__BB0_13:
	setp.lt.u32 	%p14, %r7, 15;
	mov.b32 	%r456, 0;
	@%p14 bra 	$L__BB0_16;
	and.b32  	%r456, %r261, 2147483632;
	mov.b32 	%r466, 0;
$L__BB0_15:
	.pragma "nounroll";
	cvt.u64.u32 	%rd166, %r466;
	mul.wide.u32 	%rd167, %r466, 8;
	add.s64 	%rd168, %rd8, %rd167;
	st.local.u64 	[%rd168], %rd166;
	add.s64 	%rd169, %rd11, %rd167;
	ld.local.f64 	%fd129, [%rd169];
	setp.leu.f64 	%p15, %fd129, 0d0000000000000000;
	selp.u16 	%rs63, 1, 0, %p15;
	add.s64 	%rd170, %rd5, %rd166;
	st.local.u8 	[%rd170], %rs63;
	abs.f64 	%fd130, %fd129;
	add.s64 	%rd171, %rd7, %rd167;
	st.local.f64 	[%rd171], %fd130;
	add.s64 	%rd172, %rd6, %rd166;
	st.local.u8 	[%rd172], %rs63;
	add.s32 	%r278, %r466, 1;
	cvt.u64.u32 	%rd173, %r278;
	st.local.u64 	[%rd168+8], %rd173;
	ld.local.f64 	%fd131, [%rd169+8];
	setp.leu.f64 	%p16, %fd131, 0d0000000000000000;
	selp.u16 	%rs64, 1, 0, %p16;
	st.local.u8 	[%rd170+1], %rs64;
	abs.f64 	%fd132, %fd131;
	st.local.f64 	[%rd171+8], %fd132;
	st.local.u8 	[%rd172+1], %rs64;
	add.s32 	%r279, %r466, 2;
	cvt.u64.u32 	%rd174, %r279;
	st.local.u64 	[%rd168+16], %rd174;
	ld.local.f64 	%fd133, [%rd169+16];
	setp.leu.f64 	%p17, %fd133, 0d0000000000000000;
	selp.u16 	%rs65, 1, 0, %p17;
	st.local.u8 	[%rd170+2], %rs65;
	abs.f64 	%fd134, %fd133;
	st.local.f64 	[%rd171+16], %fd134;
	st.local.u8 	[%rd172+2], %rs65;
	add.s32 	%r280, %r466, 3;
	cvt.u64.u32 	%rd175, %r280;
	st.local.u64 	[%rd168+24], %rd175;
	ld.local.f64 	%fd135, [%rd169+24];
	setp.leu.f64 	%p18, %fd135, 0d0000000000000000;
	selp.u16 	%rs66, 1, 0, %p18;
	st.local.u8 	[%rd170+3], %rs66;
	abs.f64 	%fd136, %fd135;
	st.local.f64 	[%rd171+24], %fd136;
	st.local.u8 	[%rd172+3], %rs66;
	add.s32 	%r281, %r466, 4;
	cvt.u64.u32 	%rd176, %r281;
	st.local.u64 	[%rd168+32], %rd176;
	ld.local.f64 	%fd137, [%rd169+32];
	setp.leu.f64 	%p19, %fd137, 0d0000000000000000;
	selp.u16 	%rs67, 1, 0, %p19;
	st.local.u8 	[%rd170+4], %rs67;
	abs.f64 	%fd138, %fd137;
	st.local.f64 	[%rd171+32], %fd138;
	st.local.u8 	[%rd172+4], %rs67;
	add.s32 	%r282, %r466, 5;
	cvt.u64.u32 	%rd177, %r282;
	st.local.u64 	[%rd168+40], %rd177;
	ld.local.f64 	%fd139, [%rd169+40];
	setp.leu.f64 	%p20, %fd139, 0d0000000000000000;
	selp.u16 	%rs68, 1, 0, %p20;
	st.local.u8 	[%rd170+5], %rs68;
	abs.f64 	%fd140, %fd139;
	st.local.f64 	[%rd171+40], %fd140;
	st.local.u8 	[%rd172+5], %rs68;
	add.s32 	%r283, %r466, 6;
	cvt.u64.u32 	%rd178, %r283;
	st.local.u64 	[%rd168+48], %rd178;
	ld.local.f64 	%fd141, [%rd169+48];
	setp.leu.f64 	%p21, %fd141, 0d0000000000000000;
	selp.u16 	%rs69, 1, 0, %p21;
	st.local.u8 	[%rd170+6], %rs69;
	abs.f64 	%fd142, %fd141;
	st.local.f64 	[%rd171+48], %fd142;
	st.local.u8 	[%rd172+6], %rs69;
	add.s32 	%r284, %r466, 7;
	cvt.u64.u32 	%rd179, %r284;
	st.local.u64 	[%rd168+56], %rd179;
	ld.local.f64 	%fd143, [%rd169+56];
	setp.leu.f64 	%p22, %fd143, 0d0000000000000000;
	selp.u16 	%rs70, 1, 0, %p22;
	st.local.u8 	[%rd170+7], %rs70;
	abs.f64 	%fd144, %fd143;
	st.local.f64 	[%rd171+56], %fd144;
	st.local.u8 	[%rd172+7], %rs70;
	add.s32 	%r285, %r466, 8;
	cvt.u64.u32 	%rd180, %r285;
	st.local.u64 	[%rd168+64], %rd180;
	ld.local.f64 	%fd145, [%rd169+64];
	setp.leu.f64 	%p23, %fd145, 0d0000000000000000;
	selp.u16 	%rs71, 1, 0, %p23;
	st.local.u8 	[%rd170+8], %rs71;
	abs.f64 	%fd146, %fd145;
	st.local.f64 	[%rd171+64], %fd146;
	st.local.u8 	[%rd172+8], %rs71;
	add.s32 	%r286, %r466, 9;
	cvt.u64.u32 	%rd181, %r286;
	st.local.u64 	[%rd168+72], %rd181;
	ld.local.f64 	%fd147, [%rd169+72];
	setp.leu.f64 	%p24, %fd147, 0d0000000000000000;
	selp.u16 	%rs72, 1, 0, %p24;
	st.local.u8 	[%rd170+9], %rs72;
	abs.f64 	%fd148, %fd147;
	st.local.f64 	[%rd171+72], %fd148;
	st.local.u8 	[%rd172+9], %rs72;
	add.s32 	%r287, %r466, 10;
	cvt.u64.u32 	%rd182, %r287;
	st.local.u64 	[%rd168+80], %rd182;
	ld.local.f64 	%fd149, [%rd169+80];
	setp.leu.f64 	%p25, %fd149, 0d0000000000000000;
	selp.u16 	%rs73, 1, 0, %p25;
	st.local.u8 	[%rd170+10], %rs73;
	abs.f64 	%fd150, %fd149;
	st.local.f64 	[%rd171+80], %fd150;
	st.local.u8 	[%rd172+10], %rs73;
	add.s32 	%r288, %r466, 11;
	cvt.u64.u32 	%rd183, %r288;
	st.local.u64 	[%rd168+88], %rd183;
	ld.local.f64 	%fd151, [%rd169+88];
	setp.leu.f64 	%p26, %fd151, 0d0000000000000000;
	selp.u16 	%rs74, 1, 0, %p26;
	st.local.u8 	[%rd170+11], %rs74;
	abs.f64 	%fd152, %fd151;
	st.local.f64 	[%rd171+88], %fd152;
	st.local.u8 	[%rd172+11], %rs74;
	add.s32 	%r289, %r466, 12;
	cvt.u64.u32 	%rd184, %r289;
	st.local.u64 	[%rd168+96], %rd184;
	ld.local.f64 	%fd153, [%rd169+96];
	setp.leu.f64 	%p27, %fd153, 0d0000000000000000;
	selp.u16 	%rs75, 1, 0, %p27;
	st.local.u8 	[%rd170+12], %rs75;
	abs.f64 	%fd154, %fd153;
	st.local.f64 	[%rd171+96], %fd154;
	st.local.u8 	[%rd172+12], %rs75;
	add.s32 	%r290, %r466, 13;
	cvt.u64.u32 	%rd185, %r290;
	st.local.u64 	[%rd168+104], %rd185;
	ld.local.f64 	%fd155, [%rd169+104];
	setp.leu.f64 	%p28, %fd155, 0d0000000000000000;
	selp.u16 	%rs76, 1, 0, %p28;
	st.local.u8 	[%rd170+13], %rs76;
	abs.f64 	%fd156, %fd155;
	st.local.f64 	[%rd171+104], %fd156;
	st.local.u8 	[%rd172+13], %rs76;
	add.s32 	%r291, %r466, 14;
	cvt.u64.u32 	%rd186, %r291;
	st.local.u64 	[%rd168+112], %rd186;
	ld.local.f64 	%fd157, [%rd169+112];
	setp.leu.f64 	%p29, %fd157, 0d0000000000000000;
	selp.u16 	%rs77, 1, 0, %p29;
	st.local.u8 	[%rd170+14], %rs77;
	abs.f64 	%fd158, %fd157;
	st.local.f64 	[%rd171+112], %fd158;
	st.local.u8 	[%rd172+14], %rs77;
	add.s32 	%r292, %r466, 15;
	cvt.u64.u32 	%rd187, %r292;
	st.local.u64 	[%rd168+120], %rd187;
	ld.local.f64 	%fd159, [%rd169+120];
	setp.leu.f64 	%p30, %fd159, 0d0000000000000000;
	selp.u16 	%rs78, 1, 0, %p30;
	st.local.u8 	[%rd170+15], %rs78;
	abs.f64 	%fd160, %fd159;
	st.local.f64 	[%rd171+120], %fd160;
	st.local.u8 	[%rd172+15], %rs78;
	add.s32 	%r466, %r466, 16;
	setp.eq.s32 	%p31, %r466, %r456;
	@%p31 bra 	$L__BB0_16;
	bra.uni 	$L__BB0_15;
$L__BB0_16:
	setp.eq.s32 	%p32, %r8, 0;
	@%p32 bra 	$L__BB0_25;
	and.b32  	%r25, %r261, 7;
	setp.lt.u32 	%p33, %r8, 8;
	@%p33 bra 	$L__BB0_19;
	cvt.u64.u32 	%rd188, %r456;
	mul.wide.u32 	%rd189, %r456, 8;
	add.s64 	%rd190, %rd8, %rd189;
	st.local.u64 	[%rd190], %rd188;
	add.s64 	%rd191, %rd11, %rd189;
	ld.local.f64 	%fd161, [%rd191];
	setp.leu.f64 	%p34, %fd161, 0d0000000000000000;
	selp.u16 	%rs79, 1, 0, %p34;
	add.s64 	%rd192, %rd5, %rd188;
	st.local.u8 	[%rd192], %rs79;
	abs.f64 	%fd162, %fd161;
	add.s64 	%rd193, %rd7, %rd189;
	st.local.f64 	[%rd193], %fd162;
	add.s64 	%rd194, %rd6, %rd188;
	st.local.u8 	[%rd194], %rs79;
	add.s32 	%r293, %r456, 1;
	cvt.u64.u32 	%rd195, %r293;
	st.local.u64 	[%rd190+8], %rd195;
	ld.local.f64 	%fd163, [%rd191+8];
	setp.leu.f64 	%p35, %fd163, 0d0000000000000000;
	selp.u16 	%rs80, 1, 0, %p35;
	st.local.u8 	[%rd192+1], %rs80;
	abs.f64 	%fd164, %fd163;
	st.local.f64 	[%rd193+8], %fd164;
	st.local.u8 	[%rd194+1], %rs80;
	add.s32 	%r294, %r456, 2;
	cvt.u64.u32 	%rd196, %r294;
	st.local.u64 	[%rd190+16], %rd196;
	ld.local.f64 	%fd165, [%rd191+16];
	setp.leu.f64 	%p36, %fd165, 0d0000000000000000;
	selp.u16 	%rs81, 1, 0, %p36;
	st.local.u8 	[%rd192+2], %rs81;
	abs.f64 	%fd166, %fd165;
	st.local.f64 	[%rd193+16], %fd166;
	st.local.u8 	[%rd194+2], %rs81;
	add.s32 	%r295, %r456, 3;
	cvt.u64.u32 	%rd197, %r295;
	st.local.u64 	[%rd190+24], %rd197;
	ld.local.f64 	%fd167, [%rd191+24];
	setp.leu.f64 	%p37, %fd167, 0d0000000000000000;
	selp.u16 	%rs82, 1, 0, %p37;
	st.local.u8 	[%rd192+3], %rs82;
	abs.f64 	%fd168, %fd167;
	st.local.f64 	[%rd193+24], %fd168;
	st.local.u8 	[%rd194+3], %rs82;
	add.s32 	%r296, %r456, 4;
	cvt.u64.u32 	%rd198, %r296;
	st.local.u64 	[%rd190+32], %rd198;
	ld.local.f64 	%fd169, [%rd191+32];
	setp.leu.f64 	%p38, %fd169, 0d0000000000000000;
	selp.u16 	%rs83, 1, 0, %p38;
	st.local.u8 	[%rd192+4], %rs83;
	abs.f64 	%fd170, %fd169;
	st.local.f64 	[%rd193+32], %fd170;
	st.local.u8 	[%rd194+4], %rs83;
	add.s32 	%r297, %r456, 5;
	cvt.u64.u32 	%rd199, %r297;
	st.local.u64 	[%rd190+40], %rd199;
	ld.local.f64 	%fd171, [%rd191+40];
	setp.leu.f64 	%p39, %fd171, 0d0000000000000000;
	selp.u16 	%rs84, 1, 0, %p39;
	st.local.u8 	[%rd192+5], %rs84;
	abs.f64 	%fd172, %fd171;
	st.local.f64 	[%rd193+40], %fd172;
	st.local.u8 	[%rd194+5], %rs84;
	add.s32 	%r298, %r456, 6;
	cvt.u64.u32 	%rd200, %r298;
	st.local.u64 	[%rd190+48], %rd200;
	ld.local.f64 	%fd173, [%rd191+48];
	setp.leu.f64 	%p40, %fd173, 0d0000000000000000;
	selp.u16 	%rs85, 1, 0, %p40;
	st.local.u8 	[%rd192+6], %rs85;
	abs.f64 	%fd174, %fd173;
	st.local.f64 	[%rd193+48], %fd174;
	st.local.u8 	[%rd194+6], %rs85;
	add.s32 	%r299, %r456, 7;
	cvt.u64.u32 	%rd201, %r299;
	st.local.u64 	[%rd190+56], %rd201;
	ld.local.f64 	%fd175, [%rd191+56];
	setp.leu.f64 	%p41, %fd175, 0d0000000000000000;
	selp.u16 	%rs86, 1, 0, %p41;
	st.local.u8 	[%rd192+7], %rs86;
	abs.f64 	%fd176, %fd175;
	st.local.f64 	[%rd193+56], %fd176;
	st.local.u8 	[%rd194+7], %rs86;
	add.s32 	%r456, %r456, 8;
$L__BB0_19:
	setp.eq.s32 	%p42, %r25, 0;
	@%p42 bra 	$L__BB0_25;
	and.b32  	%r28, %r261, 3;
	setp.lt.u32 	%p43, %r25, 4;
	@%p43 bra 	$L__BB0_22;
	cvt.u64.u32 	%rd202, %r456;
	mul.wide.u32 	%rd203, %r456, 8;
	add.s64 	%rd204, %rd8, %rd203;
	st.local.u64 	[%rd204], %rd202;
	add.s64 	%rd205, %rd11, %rd203;
	ld.local.f64 	%fd177, [%rd205];
	setp.leu.f64 	%p44, %fd177, 0d0000000000000000;
	selp.u16 	%rs87, 1, 0, %p44;
	add.s64 	%rd206, %rd5, %rd202;
	st.local.u8 	[%rd206], %rs87;
	abs.f64 	%fd178, %fd177;
	add.s64 	%rd207, %rd7, %rd203;
	st.local.f64 	[%rd207], %fd178;
	add.s64 	%rd208, %rd6, %rd202;
	st.local.u8 	[%rd208], %rs87;
	add.s32 	%r300, %r456, 1;
	cvt.u64.u32 	%rd209, %r300;
	st.local.u64 	[%rd204+8], %rd209;
	ld.local.f64 	%fd179, [%rd205+8];
	setp.leu.f64 	%p45, %fd179, 0d0000000000000000;
	selp.u16 	%rs88, 1, 0, %p45;
	st.local.u8 	[%rd206+1], %rs88;
	abs.f64 	%fd180, %fd179;
	st.local.f64 	[%rd207+8], %fd180;
	st.local.u8 	[%rd208+1], %rs88;
	add.s32 	%r301, %r456, 2;
	cvt.u64.u32 	%rd210, %r301;
	st.local.u64 	[%rd204+16], %rd210;
	ld.local.f64 	%fd181, [%rd205+16];
	setp.leu.f64 	%p46, %fd181, 0d0000000000000000;
	selp.u16 	%rs89, 1, 0, %p46;
	st.local.u8 	[%rd206+2], %rs89;
	abs.f64 	%fd182, %fd181;
	st.local.f64 	[%rd207+16], %fd182;
	st.local.u8 	[%rd208+2], %rs89;
	add.s32 	%r302, %r456, 3;
	cvt.u64.u32 	%rd211, %r302;
	st.local.u64 	[%rd204+24], %rd211;
	ld.local.f64 	%fd183, [%rd205+24];
	setp.leu.f64 	%p47, %fd183, 0d0000000000000000;
	selp.u16 	%rs90, 1, 0, %p47;
	st.local.u8 	[%rd206+3], %rs90;
	abs.f64 	%fd184, %fd183;
	st.local.f64 	[%rd207+24], %fd184;
	st.local.u8 	[%rd208+3], %rs90;
	add.s32 	%r456, %r456, 4;
$L__BB0_22:
	setp.eq.s32 	%p48, %r28, 0;
	@%p48 bra 	$L__BB0_25;
	mov.b32 	%r460, 0;
$L__BB0_24:
	.pragma "nounroll";
	cvt.u64.u32 	%rd212, %r456;
	mul.wide.u32 	%rd213, %r456, 8;
	add.s64 	%rd214, %rd8, %rd213;
	st.local.u64 	[%rd214], %rd212;
	add.s64 	%rd215, %rd11, %rd213;
	ld.local.f64 	%fd185, [%rd215];
	setp.leu.f64 	%p49, %fd185, 0d0000000000000000;
	selp.u16 	%rs91, 1, 0, %p49;
	add.s64 	%rd216, %rd5, %rd212;
	st.local.u8 	[%rd216], %rs91;
	abs.f64 	%fd186, %fd185;
	add.s64 	%rd217, %rd7, %rd213;
	st.local.f64 	[%rd217], %fd186;
	add.s64 	%rd218, %rd6, %rd212;
	st.local.u8 	[%rd218], %rs91;
	add.s32 	%r456, %r456, 1;
	add.s32 	%r460, %r460, 1;
	setp.ne.s32 	%p50, %r460, %r28;
	@%p50 bra 	$L__BB0_24;
$L__BB0_25:
	sub.s32 	%r35, %r261, %r262;
	setp.lt.s32 	%p51, %r35, 1;
	@%p51 bra 	$L__BB0_42;
	add.s32 	%r36, %r8, -1;
	and.b32  	%r37, %r261, 7;
	add.s32 	%r38, %r37, -1;
	and.b32  	%r39, %r261, 2147483632;
	and.b32  	%r40, %r261, 3;
	mov.b32 	%r461, 0;
$L__BB0_27:
	setp.lt.u32 	%p52, %r261, 16;
	mul.lo.s32 	%r42, %r461, %r261;
	mov.b32 	%r464, 0;
	mov.b16 	%rs668, 0;
	@%p52 bra 	$L__BB0_30;
	mov.b32 	%r462, 0;
	mov.b16 	%rs668, 0;
$L__BB0_29:
	.pragma "nounroll";
	cvt.u64.u32 	%rd219, %r462;
	add.s64 	%rd220, %rd6, %rd219;
	ld.local.u8 	%rs95, [%rd220];
	add.s32 	%r307, %r462, %r42;
	cvt.u64.u32 	%rd221, %r307;
	add.s64 	%rd222, %rd2, %rd221;
	ld.global.u8 	%rs96, [%rd222];
	mul.lo.s16 	%rs97, %rs96, %rs95;
	xor.b16  	%rs98, %rs97, %rs668;
	ld.local.u8 	%rs99, [%rd220+1];
	ld.global.u8 	%rs100, [%rd222+1];
	mul.lo.s16 	%rs101, %rs100, %rs99;
	xor.b16  	%rs102, %rs101, %rs98;
	ld.local.u8 	%rs103, [%rd220+2];
	ld.global.u8 	%rs104, [%rd222+2];
	mul.lo.s16 	%rs105, %rs104, %rs103;
	xor.b16  	%rs106, %rs105, %rs102;
	ld.local.u8 	%rs107, [%rd220+3];
	ld.global.u8 	%rs108, [%rd222+3];
	mul.lo.s16 	%rs109, %rs108, %rs107;
	xor.b16  	%rs110, %rs109, %rs106;
	ld.local.u8 	%rs111, [%rd220+4];
	ld.global.u8 	%rs112, [%rd222+4];
	mul.lo.s16 	%rs113, %rs112, %rs111;
	xor.b16  	%rs114, %rs113, %rs110;
	ld.local.u8 	%rs115, [%rd220+5];
	ld.global.u8 	%rs116, [%rd222+5];
	mul.lo.s16 	%rs117, %rs116, %rs115;
	xor.b16  	%rs118, %rs117, %rs114;
	ld.local.u8 	%rs119, [%rd220+6];
	ld.global.u8 	%rs120, [%rd222+6];
	mul.lo.s16 	%rs121, %rs120, %rs119;
	xor.b16  	%rs122, %rs121, %rs118;
	ld.local.u8 	%rs123, [%rd220+7];
	ld.global.u8 	%rs124, [%rd222+7];
	mul.lo.s16 	%rs125, %rs124, %rs123;
	xor.b16  	%rs126, %rs125, %rs122;
	ld.local.u8 	%rs127, [%rd220+8];
	ld.global.u8 	%rs128, [%rd222+8];
	mul.lo.s16 	%rs129, %rs128, %rs127;
	xor.b16  	%rs130, %rs129, %rs126;
	ld.local.u8 	%rs131, [%rd220+9];
	ld.global.u8 	%rs132, [%rd222+9];
	mul.lo.s16 	%rs133, %rs132, %rs131;
	xor.b16  	%rs134, %rs133, %rs130;
	ld.local.u8 	%rs135, [%rd220+10];
	ld.global.u8 	%rs136, [%rd222+10];
	mul.lo.s16 	%rs137, %rs136, %rs135;
	xor.b16  	%rs138, %rs137, %rs134;
	ld.local.u8 	%rs139, [%rd220+11];
	ld.global.u8 	%rs140, [%rd222+11];
	mul.lo.s16 	%rs141, %rs140, %rs139;
	xor.b16  	%rs142, %rs141, %rs138;
	ld.local.u8 	%rs143, [%rd220+12];
	ld.global.u8 	%rs144, [%rd222+12];
	mul.lo.s16 	%rs145, %rs144, %rs143;
	xor.b16  	%rs146, %rs145, %rs142;
	ld.local.u8 	%rs147, [%rd220+13];
	ld.global.u8 	%rs148, [%rd222+13];
	mul.lo.s16 	%rs149, %rs148, %rs147;
	xor.b16  	%rs150, %rs149, %rs146;
	ld.local.u8 	%rs151, [%rd220+14];
	ld.global.u8 	%rs152, [%rd222+14];
	mul.lo.s16 	%rs153, %rs152, %rs151;
	xor.b16  	%rs154, %rs153, %rs150;
	ld.local.u8 	%rs155, [%rd220+15];
	ld.global.u8 	%rs156, [%rd222+15];
	mul.lo.s16 	%rs157, %rs156, %rs155;
	xor.b16  	%rs668, %rs157, %rs154;
	add.s32 	%r462, %r462, 16;
	setp.ne.s32 	%p53, %r462, %r39;
	mov.u32 	%r464, %r39;
	@%p53 bra 	$L__BB0_29;
$L__BB0_30:
	setp.eq.s32 	%p54, %r8, 0;
	@%p54 bra 	$L__BB0_40;
	setp.lt.u32 	%p55, %r36, 7;
	@%p55 bra 	$L__BB0_33;
	cvt.u64.u32 	%rd223, %r464;
	add.s64 	%rd224, %rd6, %rd223;
	ld.local.u8 	%rs159, [%rd224];
	add.s32 	%r308, %r464, %r42;
	cvt.u64.u32 	%rd225, %r308;
	add.s64 	%rd226, %rd2, %rd225;
	ld.global.u8 	%rs160, [%rd226];
	mul.lo.s16 	%rs161, %rs160, %rs159;
	ld.local.u8 	%rs162, [%rd224+1];
	cvt.u64.u32 	%rd227, %r42;
	add.s64 	%rd228, %rd223, %rd227;
	add.s64 	%rd229, %rd2, %rd228;
	ld.global.u8 	%rs163, [%rd229+1];
	mul.lo.s16 	%rs164, %rs163, %rs162;
	xor.b16  	%rs165, %rs161, %rs164;
	ld.local.u8 	%rs166, [%rd224+2];
	ld.global.u8 	%rs167, [%rd229+2];
	mul.lo.s16 	%rs168, %rs167, %rs166;
	xor.b16  	%rs169, %rs165, %rs168;
	ld.local.u8 	%rs170, [%rd224+3];
	ld.global.u8 	%rs171, [%rd229+3];
	mul.lo.s16 	%rs172, %rs171, %rs170;
	xor.b16  	%rs173, %rs169, %rs172;
	ld.local.u8 	%rs174, [%rd224+4];
	ld.global.u8 	%rs175, [%rd229+4];
	mul.lo.s16 	%rs176, %rs175, %rs174;
	xor.b16  	%rs177, %rs173, %rs176;
	ld.local.u8 	%rs178, [%rd224+5];
	ld.global.u8 	%rs179, [%rd229+5];
	mul.lo.s16 	%rs180, %rs179, %rs178;
	xor.b16  	%rs181, %rs177, %rs180;
	ld.local.u8 	%rs182, [%rd224+6];
	ld.global.u8 	%rs183, [%rd229+6];
	mul.lo.s16 	%rs184, %rs183, %rs182;
	xor.b16  	%rs185, %rs181, %rs184;
	ld.local.u8 	%rs186, [%rd224+7];
	ld.global.u8 	%rs187, [%rd229+7];
	mul.lo.s16 	%rs188, %rs187, %rs186;
	xor.b16  	%rs189, %rs185, %rs188;
	xor.b16  	%rs668, %rs189, %rs668;
	add.s32 	%r464, %r464, 8;
$L__BB0_33:
	setp.eq.s32 	%p56, %r37, 0;
	@%p56 bra 	$L__BB0_40;
	setp.lt.u32 	%p57, %r38, 3;
	@%p57 bra 	$L__BB0_36;
	cvt.u64.u32 	%rd230, %r464;
	add.s64 	%rd231, %rd6, %rd230;
	ld.local.u8 	%rs191, [%rd231];
	add.s32 	%r309, %r464, %r42;
	cvt.u64.u32 	%rd232, %r309;
	add.s64 	%rd233, %rd2, %rd232;
	ld.global.u8 	%rs192, [%rd233];
	mul.lo.s16 	%rs193, %rs192, %rs191;
	ld.local.u8 	%rs194, [%rd231+1];
	cvt.u64.u32 	%rd234, %r42;
	add.s64 	%rd235, %rd230, %rd234;
	add.s64 	%rd236, %rd2, %rd235;
	ld.global.u8 	%rs195, [%rd236+1];
	mul.lo.s16 	%rs196, %rs195, %rs194;
	xor.b16  	%rs197, %rs193, %rs196;
	ld.local.u8 	%rs198, [%rd231+2];
	ld.global.u8 	%rs199, [%rd236+2];
	mul.lo.s16 	%rs200, %rs199, %rs198;
	xor.b16  	%rs201, %rs197, %rs200;
	ld.local.u8 	%rs202, [%rd231+3];
	ld.global.u8 	%rs203, [%rd236+3];
	mul.lo.s16 	%rs204, %rs203, %rs202;
	xor.b16  	%rs205, %rs201, %rs204;
	xor.b16  	%rs668, %rs205, %rs668;
	add.s32 	%r464, %r464, 4;
$L__BB0_36:
	setp.eq.s32 	%p58, %r40, 0;
	@%p58 bra 	$L__BB0_40;
	setp.eq.s32 	%p59, %r40, 1;
	cvt.u64.u32 	%rd12, %r464;
	add.s64 	%rd13, %rd6, %rd12;
	ld.local.u8 	%rs206, [%rd13];
	add.s32 	%r310, %r464, %r42;
	cvt.u64.u32 	%rd237, %r310;
	add.s64 	%rd238, %rd2, %rd237;
	ld.global.u8 	%rs207, [%rd238];
	mul.lo.s16 	%rs208, %rs207, %rs206;
	xor.b16  	%rs668, %rs208, %rs668;
	@%p59 bra 	$L__BB0_40;
	setp.eq.s32 	%p60, %r40, 2;
	ld.local.u8 	%rs209, [%rd13+1];
	cvt.u64.u32 	%rd239, %r42;
	add.s64 	%rd240, %rd12, %rd239;
	add.s64 	%rd14, %rd2, %rd240;
	ld.global.u8 	%rs210, [%rd14+1];
	mul.lo.s16 	%rs211, %rs210, %rs209;
	xor.b16  	%rs668, %rs211, %rs668;
	@%p60 bra 	$L__BB0_40;
	ld.local.u8 	%rs212, [%rd13+2];
	ld.global.u8 	%rs213, [%rd14+2];
	mul.lo.s16 	%rs214, %rs213, %rs212;
	xor.b16  	%rs668, %rs214, %rs668;
$L__BB0_40:
	and.b16  	%rs215, %rs668, 255;
	setp.eq.s16 	%p61, %rs215, 1;
	@%p61 bra 	$L__BB0_54;
	add.s32 	%r461, %r461, 1;
	setp.eq.s32 	%p62, %r461, %r35;
	@%p62 bra 	$L__BB0_42;
	bra.uni 	$L__BB0_27;
$L__BB0_42:
	setp.lt.u32 	%p63, %r7, 15;
	mov.b32 	%r555, 0;
	@%p63 bra 	$L__BB0_45;
	and.b32  	%r555, %r261, 2147483632;
	mov.b32 	%r467, 0;
$L__BB0_44:
	.pragma "nounroll";
	mul.wide.u32 	%rd241, %r467, 8;
	add.s64 	%rd242, %rd11, %rd241;
	ld.local.f64 	%fd187, [%rd242];
	add.s64 	%rd243, %rd9, %rd241;
	add.s64 	%rd244, %rd7, %rd241;
	mov.b64 	%rd245, 0;
	st.local.u64 	[%rd244], %rd245;
	ld.local.f64 	%fd188, [%rd242+8];
	st.local.v2.f64 	[%rd243], {%fd187, %fd188};
	st.local.u64 	[%rd244+8], %rd245;
	ld.local.f64 	%fd189, [%rd242+16];
	st.local.u64 	[%rd244+16], %rd245;
	ld.local.f64 	%fd190, [%rd242+24];
	st.local.v2.f64 	[%rd243+16], {%fd189, %fd190};
	st.local.u64 	[%rd244+24], %rd245;
	ld.local.f64 	%fd191, [%rd242+32];
	st.local.u64 	[%rd244+32], %rd245;
	ld.local.f64 	%fd192, [%rd242+40];
	st.local.v2.f64 	[%rd243+32], {%fd191, %fd192};
	st.local.u64 	[%rd244+40], %rd245;
	ld.local.f64 	%fd193, [%rd242+48];
	st.local.u64 	[%rd244+48], %rd245;
	ld.local.f64 	%fd194, [%rd242+56];
	st.local.v2.f64 	[%rd243+48], {%fd193, %fd194};
	st.local.u64 	[%rd244+56], %rd245;
	ld.local.f64 	%fd195, [%rd242+64];
	st.local.u64 	[%rd244+64], %rd245;
	ld.local.f64 	%fd196, [%rd242+72];
	st.local.v2.f64 	[%rd243+64], {%fd195, %fd196};
	st.local.u64 	[%rd244+72], %rd245;
	ld.local.f64 	%fd197, [%rd242+80];
	st.local.u64 	[%rd244+80], %rd245;
	ld.local.f64 	%fd198, [%rd242+88];
	st.local.v2.f64 	[%rd243+80], {%fd197, %fd198};
	st.local.u64 	[%rd244+88], %rd245;
	ld.local.f64 	%fd199, [%rd242+96];
	st.local.u64 	[%rd244+96], %rd245;
	ld.local.f64 	%fd200, [%rd242+104];
	st.local.v2.f64 	[%rd243+96], {%fd199, %fd200};
	st.local.u64 	[%rd244+104], %rd245;
	ld.local.f64 	%fd201, [%rd242+112];
	st.local.u64 	[%rd244+112], %rd245;
	ld.local.f64 	%fd202, [%rd242+120];
	st.local.v2.f64 	[%rd243+112], {%fd201, %fd202};
	st.local.u64 	[%rd244+120], %rd245;
	add.s32 	%r467, %r467, 16;
	setp.eq.s32 	%p64, %r467, %r555;
	@%p64 bra 	$L__BB0_45;
	bra.uni 	$L__BB0_44;
$L__BB0_45:
	setp.eq.s32 	%p65, %r8, 0;
	mov.b32 	%r528, 1;
	@%p65 bra 	$L__BB0_281;
	and.b32  	%r235, %r261, 7;
	setp.lt.u32 	%p66, %r8, 8;
	@%p66 bra 	$L__BB0_48;
	mul.wide.u32 	%rd246, %r555, 8;
	add.s64 	%rd247, %rd11, %rd246;
	ld.local.f64 	%fd203, [%rd247];
	add.s64 	%rd248, %rd9, %rd246;
	st.local.f64 	[%rd248], %fd203;
	add.s64 	%rd249, %rd7, %rd246;
	mov.b64 	%rd250, 0;
	st.local.u64 	[%rd249], %rd250;
	ld.local.f64 	%fd204, [%rd247+8];
	st.local.f64 	[%rd248+8], %fd204;
	st.local.u64 	[%rd249+8], %rd250;
	ld.local.f64 	%fd205, [%rd247+16];
	st.local.f64 	[%rd248+16], %fd205;
	st.local.u64 	[%rd249+16], %rd250;
	ld.local.f64 	%fd206, [%rd247+24];
	st.local.f64 	[%rd248+24], %fd206;
	st.local.u64 	[%rd249+24], %rd250;
	ld.local.f64 	%fd207, [%rd247+32];
	st.local.f64 	[%rd248+32], %fd207;
	st.local.u64 	[%rd249+32], %rd250;
	ld.local.f64 	%fd208, [%rd247+40];
	st.local.f64 	[%rd248+40], %fd208;
	st.local.u64 	[%rd249+40], %rd250;
	ld.local.f64 	%fd209, [%rd247+48];
	st.local.f64 	[%rd248+48], %fd209;
	st.local.u64 	[%rd249+48], %rd250;
	ld.local.f64 	%fd210, [%rd247+56];
	st.local.f64 	[%rd248+56], %fd210;
	st.local.u64 	[%rd249+56], %rd250;
	add.s32 	%r555, %r555, 8;
$L__BB0_48:
	setp.eq.s32 	%p67, %r235, 0;
	@%p67 bra 	$L__BB0_281;
	and.b32  	%r238, %r261, 3;
	setp.lt.u32 	%p68, %r235, 4;
	@%p68 bra 	$L__BB0_51;
	mul.wide.u32 	%rd251, %r555, 8;
	add.s64 	%rd252, %rd11, %rd251;
	ld.local.f64 	%fd211, [%rd252];
	add.s64 	%rd253, %rd9, %rd251;
	st.local.f64 	[%rd253], %fd211;
	add.s64 	%rd254, %rd7, %rd251;
	mov.b64 	%rd255, 0;
	st.local.u64 	[%rd254], %rd255;
	ld.local.f64 	%fd212, [%rd252+8];
	st.local.f64 	[%rd253+8], %fd212;
	st.local.u64 	[%rd254+8], %rd255;
	ld.local.f64 	%fd213, [%rd252+16];
	st.local.f64 	[%rd253+16], %fd213;
	st.local.u64 	[%rd254+16], %rd255;
	ld.local.f64 	%fd214, [%rd252+24];
	st.local.f64 	[%rd253+24], %fd214;
	st.local.u64 	[%rd254+24], %rd255;
	add.s32 	%r555, %r555, 4;
$L__BB0_51:
	setp.eq.s32 	%p69, %r238, 0;
	@%p69 bra 	$L__BB0_281;
	mov.b32 	%r559, 0;
$L__BB0_53:
	.pragma "nounroll";
	mul.wide.u32 	%rd256, %r555, 8;
	add.s64 	%rd257, %rd11, %rd256;
	ld.local.f64 	%fd215, [%rd257];
	add.s64 	%rd258, %rd9, %rd256;
	st.local.f64 	[%rd258], %fd215;
	add.s64 	%rd259, %rd7, %rd256;
	mov.b64 	%rd260, 0;
	st.local.u64 	[%rd259], %rd260;
	add.s32 	%r555, %r555, 1;
	add.s32 	%r559, %r559, 1;
	setp.ne.s32 	%p70, %r559, %r238;
	@%p70 bra 	$L__BB0_53;
	bra.uni 	$L__BB0_281;
$L__BB0_54:
	setp.eq.s32 	%p71, %r261, 1;
	@%p71 bra 	$L__BB0_130;
	add.s32 	%r54, %r261, -2;
	cvt.u16.u32 	%rs15, %r261;
	mov.b32 	%r469, 0;
	mov.b16 	%rs669, 0;
	mov.u16 	%rs670, %rs669;
	mov.u32 	%r468, %r7;
$L__BB0_56:
	sub.s32 	%r319, %r469, %r261;
	setp.gt.s32 	%p72, %r319, -2;
	@%p72 bra 	$L__BB0_129;
	sub.s32 	%r321, %r54, %r469;
	setp.lt.u32 	%p73, %r321, 15;
	mov.b32 	%r471, 0;
	@%p73 bra 	$L__BB0_92;
	and.b32  	%r471, %r468, -16;
	ld.local.f64 	%fd319, [%rd7];
	mov.b32 	%r470, 0;
$L__BB0_59:
	.pragma "nounroll";
	mul.wide.u32 	%rd261, %r470, 8;
	add.s64 	%rd15, %rd7, %rd261;
	ld.local.f64 	%fd320, [%rd15+8];
	setp.geu.f64 	%p74, %fd319, %fd320;
	add.s64 	%rd16, %rd8, %rd261;
	@%p74 bra 	$L__BB0_61;
	st.local.f64 	[%rd15], %fd320;
	st.local.f64 	[%rd15+8], %fd319;
	ld.local.u64 	%rd262, [%rd16];
	ld.local.u64 	%rd263, [%rd16+8];
	st.local.u64 	[%rd16], %rd263;
	st.local.u64 	[%rd16+8], %rd262;
	mov.f64 	%fd320, %fd319;
$L__BB0_61:
	ld.local.f64 	%fd321, [%rd15+16];
	setp.geu.f64 	%p75, %fd320, %fd321;
	@%p75 bra 	$L__BB0_63;
	st.local.f64 	[%rd15+8], %fd321;
	st.local.f64 	[%rd15+16], %fd320;
	ld.local.u64 	%rd264, [%rd16+8];
	ld.local.u64 	%rd265, [%rd16+16];
	st.local.u64 	[%rd16+8], %rd265;
	st.local.u64 	[%rd16+16], %rd264;
	mov.f64 	%fd321, %fd320;
$L__BB0_63:
	ld.local.f64 	%fd322, [%rd15+24];
	setp.geu.f64 	%p76, %fd321, %fd322;
	@%p76 bra 	$L__BB0_65;
	st.local.f64 	[%rd15+16], %fd322;
	st.local.f64 	[%rd15+24], %fd321;
	ld.local.u64 	%rd266, [%rd16+16];
	ld.local.u64 	%rd267, [%rd16+24];
	st.local.u64 	[%rd16+16], %rd267;
	st.local.u64 	[%rd16+24], %rd266;
	mov.f64 	%fd322, %fd321;
$L__BB0_65:
	ld.local.f64 	%fd323, [%rd15+32];
	setp.geu.f64 	%p77, %fd322, %fd323;
	@%p77 bra 	$L__BB0_67;
	st.local.f64 	[%rd15+24], %fd323;
	st.local.f64 	[%rd15+32], %fd322;
	ld.local.u64 	%rd268, [%rd16+24];
	ld.local.u64 	%rd269, [%rd16+32];
	st.local.u64 	[%rd16+24], %rd269;
	st.local.u64 	[%rd16+32], %rd268;
	mov.f64 	%fd323, %fd322;
$L__BB0_67:
	ld.local.f64 	%fd324, [%rd15+40];
	setp.geu.f64 	%p78, %fd323, %fd324;
	@%p78 bra 	$L__BB0_69;
	st.local.f64 	[%rd15+32], %fd324;
	st.local.f64 	[%rd15+40], %fd323;
	ld.local.u64 	%rd270, [%rd16+32];
	ld.local.u64 	%rd271, [%rd16+40];
	st.local.u64 	[%rd16+32], %rd271;
	st.local.u64 	[%rd16+40], %rd270;
	mov.f64 	%fd324, %fd323;
$L__BB0_69:
	ld.local.f64 	%fd325, [%rd15+48];
	setp.geu.f64 	%p79, %fd324, %fd325;
	@%p79 bra 	$L__BB0_71;
	st.local.f64 	[%rd15+40], %fd325;
	st.local.f64 	[%rd15+48], %fd324;
	ld.local.u64 	%rd272, [%rd16+40];
	ld.local.u64 	%rd273, [%rd16+48];
	st.local.u64 	[%rd16+40], %rd273;
	st.local.u64 	[%rd16+48], %rd272;
	mov.f64 	%fd325, %fd324;
$L__BB0_71:
	ld.local.f64 	%fd326, [%rd15+56];
	setp.geu.f64 	%p80, %fd325, %fd326;
	@%p80 bra 	$L__BB0_73;
	st.local.f64 	[%rd15+48], %fd326;
	st.local.f64 	[%rd15+56], %fd325;
	ld.local.u64 	%rd274, [%rd16+48];
	ld.local.u64 	%rd275, [%rd16+56];
	st.local.u64 	[%rd16+48], %rd275;
	st.local.u64 	[%rd16+56], %rd274;
	mov.f64 	%fd326, %fd325;
$L__BB0_73:
	ld.local.f64 	%fd327, [%rd15+64];
	setp.geu.f64 	%p81, %fd326, %fd327;
	@%p81 bra 	$L__BB0_75;
	st.local.f64 	[%rd15+56], %fd327;
	st.local.f64 	[%rd15+64], %fd326;
	ld.local.u64 	%rd276, [%rd16+56];
	ld.local.u64 	%rd277, [%rd16+64];
	st.local.u64 	[%rd16+56], %rd277;
	st.local.u64 	[%rd16+64], %rd276;
	mov.f64 	%fd327, %fd326;
$L__BB0_75:
	ld.local.f64 	%fd328, [%rd15+72];
	setp.geu.f64 	%p82, %fd327, %fd328;
	@%p82 bra 	$L__BB0_77;
	st.local.f64 	[%rd15+64], %fd328;
	st.local.f64 	[%rd15+72], %fd327;
	ld.local.u64 	%rd278, [%rd16+64];
	ld.local.u64 	%rd279, [%rd16+72];
	st.local.u64 	[%rd16+64], %rd279;
	st.local.u64 	[%rd16+72], %rd278;
	mov.f64 	%fd328, %fd327;
$L__BB0_77:
	ld.local.f64 	%fd329, [%rd15+80];
	setp.geu.f64 	%p83, %fd328, %fd329;
	@%p83 bra 	$L__BB0_79;
	st.local.f64 	[%rd15+72], %fd329;
	st.local.f64 	[%rd15+80], %fd328;
	ld.local.u64 	%rd280, [%rd16+72];
	ld.local.u64 	%rd281, [%rd16+80];
	st.local.u64 	[%rd16+72], %rd281;
	st.local.u64 	[%rd16+80], %rd280;
	mov.f64 	%fd329, %fd328;
$L__BB0_79:
	ld.local.f64 	%fd330, [%rd15+88];
	setp.geu.f64 	%p84, %fd329, %fd330;
	@%p84 bra 	$L__BB0_81;
	st.local.f64 	[%rd15+80], %fd330;
	st.local.f64 	[%rd15+88], %fd329;
	ld.local.u64 	%rd282, [%rd16+80];
	ld.local.u64 	%rd283, [%rd16+88];
	st.local.u64 	[%rd16+80], %rd283;
	st.local.u64 	[%rd16+88], %rd282;
	mov.f64 	%fd330, %fd329;
$L__BB0_81:
	ld.local.f64 	%fd331, [%rd15+96];
	setp.geu.f64 	%p85, %fd330, %fd331;
	@%p85 bra 	$L__BB0_83;
	st.local.f64 	[%rd15+88], %fd331;
	st.local.f64 	[%rd15+96], %fd330;
	ld.local.u64 	%rd284, [%rd16+88];
	ld.local.u64 	%rd285, [%rd16+96];
	st.local.u64 	[%rd16+88], %rd285;
	st.local.u64 	[%rd16+96], %rd284;
	mov.f64 	%fd331, %fd330;
$L__BB0_83:
	ld.local.f64 	%fd332, [%rd15+104];
	setp.geu.f64 	%p86, %fd331, %fd332;
	@%p86 bra 	$L__BB0_85;
	st.local.f64 	[%rd15+96], %fd332;
	st.local.f64 	[%rd15+104], %fd331;
	ld.local.u64 	%rd286, [%rd16+96];
	ld.local.u64 	%rd287, [%rd16+104];
	st.local.u64 	[%rd16+96], %rd287;
	st.local.u64 	[%rd16+104], %rd286;
	mov.f64 	%fd332, %fd331;
$L__BB0_85:
	ld.local.f64 	%fd333, [%rd15+112];
	setp.geu.f64 	%p87, %fd332, %fd333;
	@%p87 bra 	$L__BB0_87;
	st.local.f64 	[%rd15+104], %fd333;
	st.local.f64 	[%rd15+112], %fd332;
	ld.local.u64 	%rd288, [%rd16+104];
	ld.local.u64 	%rd289, [%rd16+112];
	st.local.u64 	[%rd16+104], %rd289;
	st.local.u64 	[%rd16+112], %rd288;
	mov.f64 	%fd333, %fd332;
$L__BB0_87:
	ld.local.f64 	%fd334, [%rd15+120];
	setp.geu.f64 	%p88, %fd333, %fd334;
	@%p88 bra 	$L__BB0_89;
	st.local.f64 	[%rd15+112], %fd334;
	st.local.f64 	[%rd15+120], %fd333;
	ld.local.u64 	%rd290, [%rd16+112];
	ld.local.u64 	%rd291, [%rd16+120];
	st.local.u64 	[%rd16+112], %rd291;
	st.local.u64 	[%rd16+120], %rd290;
	mov.f64 	%fd334, %fd333;
$L__BB0_89:
	add.s32 	%r470, %r470, 16;
	ld.local.f64 	%fd319, [%rd15+128];
	setp.geu.f64 	%p89, %fd334, %fd319;
	@%p89 bra 	$L__BB0_91;
	st.local.f64 	[%rd15+120], %fd319;
	st.local.f64 	[%rd15+128], %fd334;
	ld.local.u64 	%rd292, [%rd16+120];
	ld.local.u64 	%rd293, [%rd16+128];
	st.local.u64 	[%rd16+120], %rd293;
	st.local.u64 	[%rd16+128], %rd292;
	mov.f64 	%fd319, %fd334;
$L__BB0_91:
	setp.ne.s32 	%p90, %r470, %r471;
	@%p90 bra 	$L__BB0_59;
$L__BB0_92:
	and.b32  	%r323, %r468, 15;
	setp.eq.s32 	%p91, %r323, 0;
	@%p91 bra 	$L__BB0_129;
	not.b16 	%rs218, %rs670;
	add.s16 	%rs219, %rs218, %rs15;
	cvt.u32.u16 	%r324, %rs219;
	and.b32  	%r73, %r324, 15;
	add.s32 	%r325, %r73, -1;
	setp.lt.u32 	%p92, %r325, 7;
	@%p92 bra 	$L__BB0_110;
	mul.wide.u32 	%rd294, %r471, 8;
	add.s64 	%rd17, %rd7, %rd294;
	ld.local.f64 	%fd35, [%rd17];
	ld.local.f64 	%fd336, [%rd17+8];
	setp.geu.f64 	%p93, %fd35, %fd336;
	add.s64 	%rd18, %rd8, %rd294;
	@%p93 bra 	$L__BB0_96;
	st.local.f64 	[%rd17], %fd336;
	st.local.f64 	[%rd17+8], %fd35;
	ld.local.u64 	%rd295, [%rd18];
	ld.local.u64 	%rd296, [%rd18+8];
	st.local.u64 	[%rd18], %rd296;
	st.local.u64 	[%rd18+8], %rd295;
	mov.f64 	%fd336, %fd35;
$L__BB0_96:
	ld.local.f64 	%fd337, [%rd17+16];
	setp.geu.f64 	%p94, %fd336, %fd337;
	@%p94 bra 	$L__BB0_98;
	st.local.f64 	[%rd17+8], %fd337;
	st.local.f64 	[%rd17+16], %fd336;
	ld.local.u64 	%rd297, [%rd18+8];
	ld.local.u64 	%rd298, [%rd18+16];
	st.local.u64 	[%rd18+8], %rd298;
	st.local.u64 	[%rd18+16], %rd297;
	mov.f64 	%fd337, %fd336;
$L__BB0_98:
	ld.local.f64 	%fd338, [%rd17+24];
	setp.geu.f64 	%p95, %fd337, %fd338;
	@%p95 bra 	$L__BB0_100;
	st.local.f64 	[%rd17+16], %fd338;
	st.local.f64 	[%rd17+24], %fd337;
	ld.local.u64 	%rd299, [%rd18+16];
	ld.local.u64 	%rd300, [%rd18+24];
	st.local.u64 	[%rd18+16], %rd300;
	st.local.u64 	[%rd18+24], %rd299;
	mov.f64 	%fd338, %fd337;
$L__BB0_100:
	ld.local.f64 	%fd339, [%rd17+32];
	setp.geu.f64 	%p96, %fd338, %fd339;
	@%p96 bra 	$L__BB0_102;
	st.local.f64 	[%rd17+24], %fd339;
	st.local.f64 	[%rd17+32], %fd338;
	ld.local.u64 	%rd301, [%rd18+24];
	ld.local.u64 	%rd302, [%rd18+32];
	st.local.u64 	[%rd18+24], %rd302;
	st.local.u64 	[%rd18+32], %rd301;
	mov.f64 	%fd339, %fd338;
$L__BB0_102:
	ld.local.f64 	%fd340, [%rd17+40];
	setp.geu.f64 	%p97, %fd339, %fd340;
	@%p97 bra 	$L__BB0_104;
	st.local.f64 	[%rd17+32], %fd340;
	st.local.f64 	[%rd17+40], %fd339;
	ld.local.u64 	%rd303, [%rd18+32];
	ld.local.u64 	%rd304, [%rd18+40];
	st.local.u64 	[%rd18+32], %rd304;
	st.local.u64 	[%rd18+40], %rd303;
	mov.f64 	%fd340, %fd339;
$L__BB0_104:
	ld.local.f64 	%fd341, [%rd17+48];
	setp.geu.f64 	%p98, %fd340, %fd341;
	@%p98 bra 	$L__BB0_106;
	st.local.f64 	[%rd17+40], %fd341;
	st.local.f64 	[%rd17+48], %fd340;
	ld.local.u64 	%rd305, [%rd18+40];
	ld.local.u64 	%rd306, [%rd18+48];
	st.local.u64 	[%rd18+40], %rd306;
	st.local.u64 	[%rd18+48], %rd305;
	mov.f64 	%fd341, %fd340;
$L__BB0_106:
	ld.local.f64 	%fd342, [%rd17+56];
	setp.geu.f64 	%p99, %fd341, %fd342;
	@%p99 bra 	$L__BB0_108;
	st.local.f64 	[%rd17+48], %fd342;
	st.local.f64 	[%rd17+56], %fd341;
	ld.local.u64 	%rd307, [%rd18+48];
	ld.local.u64 	%rd308, [%rd18+56];
	st.local.u64 	[%rd18+48], %rd308;
	st.local.u64 	[%rd18+56], %rd307;
	mov.f64 	%fd342, %fd341;
$L__BB0_108:
	add.s32 	%r471, %r471, 8;
	ld.local.f64 	%fd50, [%rd17+64];
	setp.geu.f64 	%p100, %fd342, %fd50;
	@%p100 bra 	$L__BB0_110;
	st.local.f64 	[%rd17+56], %fd50;
	st.local.f64 	[%rd17+64], %fd342;
	ld.local.u64 	%rd309, [%rd18+56];
	ld.local.u64 	%rd310, [%rd18+64];
	st.local.u64 	[%rd18+56], %rd310;
	st.local.u64 	[%rd18+64], %rd309;
$L__BB0_110:
	and.b32  	%r326, %r73, 7;
	setp.eq.s32 	%p101, %r326, 0;
	@%p101 bra 	$L__BB0_129;
	not.b16 	%rs220, %rs669;
	add.s16 	%rs221, %rs220, %rs15;
	cvt.u32.u16 	%r327, %rs221;
	and.b32  	%r328, %r327, 7;
	and.b32  	%r76, %r327, 3;
	add.s32 	%r329, %r328, -1;
	setp.lt.u32 	%p102, %r329, 3;
	@%p102 bra 	$L__BB0_120;
	mul.wide.u32 	%rd311, %r471, 8;
	add.s64 	%rd19, %rd7, %rd311;
	ld.local.f64 	%fd51, [%rd19];
	ld.local.f64 	%fd343, [%rd19+8];
	setp.geu.f64 	%p103, %fd51, %fd343;
	add.s64 	%rd20, %rd8, %rd311;
	@%p103 bra 	$L__BB0_114;
	st.local.f64 	[%rd19], %fd343;
	st.local.f64 	[%rd19+8], %fd51;
	ld.local.u64 	%rd312, [%rd20];
	ld.local.u64 	%rd313, [%rd20+8];
	st.local.u64 	[%rd20], %rd313;
	st.local.u64 	[%rd20+8], %rd312;
	mov.f64 	%fd343, %fd51;
$L__BB0_114:
	ld.local.f64 	%fd344, [%rd19+16];
	setp.geu.f64 	%p104, %fd343, %fd344;
	@%p104 bra 	$L__BB0_116;
	st.local.f64 	[%rd19+8], %fd344;
	st.local.f64 	[%rd19+16], %fd343;
	ld.local.u64 	%rd314, [%rd20+8];
	ld.local.u64 	%rd315, [%rd20+16];
	st.local.u64 	[%rd20+8], %rd315;
	st.local.u64 	[%rd20+16], %rd314;
	mov.f64 	%fd344, %fd343;
$L__BB0_116:
	ld.local.f64 	%fd345, [%rd19+24];
	setp.geu.f64 	%p105, %fd344, %fd345;
	@%p105 bra 	$L__BB0_118;
	st.local.f64 	[%rd19+16], %fd345;
	st.local.f64 	[%rd19+24], %fd344;
	ld.local.u64 	%rd316, [%rd20+16];
	ld.local.u64 	%rd317, [%rd20+24];
	st.local.u64 	[%rd20+16], %rd317;
	st.local.u64 	[%rd20+24], %rd316;
	mov.f64 	%fd345, %fd344;
$L__BB0_118:
	add.s32 	%r471, %r471, 4;
	ld.local.f64 	%fd58, [%rd19+32];
	setp.geu.f64 	%p106, %fd345, %fd58;
	@%p106 bra 	$L__BB0_120;
	st.local.f64 	[%rd19+24], %fd58;
	st.local.f64 	[%rd19+32], %fd345;
	ld.local.u64 	%rd318, [%rd20+24];
	ld.local.u64 	%rd319, [%rd20+32];
	st.local.u64 	[%rd20+24], %rd319;
	st.local.u64 	[%rd20+32], %rd318;
$L__BB0_120:
	setp.eq.s32 	%p107, %r76, 0;
	@%p107 bra 	$L__BB0_129;
	mul.wide.u32 	%rd320, %r471, 8;
	add.s64 	%rd21, %rd7, %rd320;
	ld.local.f64 	%fd59, [%rd21];
	ld.local.f64 	%fd346, [%rd21+8];
	setp.geu.f64 	%p108, %fd59, %fd346;
	add.s64 	%rd22, %rd8, %rd320;
	@%p108 bra 	$L__BB0_123;
	st.local.f64 	[%rd21], %fd346;
	st.local.f64 	[%rd21+8], %fd59;
	ld.local.u64 	%rd321, [%rd22];
	ld.local.u64 	%rd322, [%rd22+8];
	st.local.u64 	[%rd22], %rd322;
	st.local.u64 	[%rd22+8], %rd321;
	mov.f64 	%fd346, %fd59;
$L__BB0_123:
	setp.eq.s32 	%p109, %r76, 1;
	@%p109 bra 	$L__BB0_129;
	ld.local.f64 	%fd347, [%rd21+16];
	setp.geu.f64 	%p110, %fd346, %fd347;
	@%p110 bra 	$L__BB0_126;
	st.local.f64 	[%rd21+8], %fd347;
	st.local.f64 	[%rd21+16], %fd346;
	ld.local.u64 	%rd323, [%rd22+8];
	ld.local.u64 	%rd324, [%rd22+16];
	st.local.u64 	[%rd22+8], %rd324;
	st.local.u64 	[%rd22+16], %rd323;
	mov.f64 	%fd347, %fd346;
$L__BB0_126:
	setp.eq.s32 	%p111, %r76, 2;
	@%p111 bra 	$L__BB0_129;
	ld.local.f64 	%fd64, [%rd21+24];
	setp.geu.f64 	%p112, %fd347, %fd64;
	@%p112 bra 	$L__BB0_129;
	st.local.f64 	[%rd21+16], %fd64;
	st.local.f64 	[%rd21+24], %fd347;
	ld.local.u64 	%rd325, [%rd22+16];
	ld.local.u64 	%rd326, [%rd22+24];
	st.local.u64 	[%rd22+16], %rd326;
	st.local.u64 	[%rd22+24], %rd325;
$L__BB0_129:
	add.s32 	%r469, %r469, 1;
	add.s32 	%r468, %r468, -1;
	setp.eq.s32 	%p113, %r469, %r7;
	add.s16 	%rs670, %rs670, 1;
	add.s16 	%rs669, %rs669, 1;
	@%p113 bra 	$L__BB0_130;
	bra.uni 	$L__BB0_56;
$L__BB0_130:
	add.s32 	%r60, %r261, -8;
	max.s32 	%r61, %r261, 1;
	max.s32 	%r62, %r35, 1;
	and.b32  	%r63, %r61, 15;
	add.s32 	%r64, %r63, -1;
	and.b32  	%r65, %r61, 7;
	add.s32 	%r66, %r65, -1;
	and.b32  	%r67, %r61, 3;
	and.b32  	%r68, %r61, 2147483644;
	and.b32  	%r69, %r61, 2147483632;
	mov.b32 	%r528, 1;
	mov.b32 	%r516, 0;
	mov.u32 	%r474, %r261;
$L__BB0_131:
	setp.lt.s32 	%p114, %r261, 4;
	add.s32 	%r84, %r474, -1;
	mov.b32 	%r478, 0;
	@%p114 bra 	$L__BB0_134;
	mov.b32 	%r477, 0;
$L__BB0_133:
	cvt.u64.u32 	%rd327, %r477;
	add.s64 	%rd328, %rd5, %rd327;
	ld.local.u8 	%rs222, [%rd328];
	add.s64 	%rd329, %rd6, %rd327;
	st.local.u8 	[%rd329], %rs222;
	ld.local.u8 	%rs223, [%rd328+1];
	st.local.u8 	[%rd329+1], %rs223;
	ld.local.u8 	%rs224, [%rd328+2];
	st.local.u8 	[%rd329+2], %rs224;
	ld.local.u8 	%rs225, [%rd328+3];
	st.local.u8 	[%rd329+3], %rs225;
	add.s32 	%r477, %r477, 4;
	setp.ne.s32 	%p115, %r477, %r68;
	mov.u32 	%r478, %r68;
	@%p115 bra 	$L__BB0_133;
$L__BB0_134:
	setp.eq.s32 	%p116, %r67, 0;
	@%p116 bra 	$L__BB0_138;
	setp.eq.s32 	%p117, %r67, 1;
	cvt.u64.u32 	%rd330, %r478;
	add.s64 	%rd23, %rd5, %rd330;
	ld.local.u8 	%rs226, [%rd23];
	add.s64 	%rd24, %rd6, %rd330;
	st.local.u8 	[%rd24], %rs226;
	@%p117 bra 	$L__BB0_138;
	setp.eq.s32 	%p118, %r67, 2;
	ld.local.u8 	%rs227, [%rd23+1];
	st.local.u8 	[%rd24+1], %rs227;
	@%p118 bra 	$L__BB0_138;
	ld.local.u8 	%rs228, [%rd23+2];
	st.local.u8 	[%rd24+2], %rs228;
$L__BB0_138:
	mul.wide.s32 	%rd331, %r474, 8;
	add.s64 	%rd332, %rd8, %rd331;
	ld.local.u64 	%rd333, [%rd332+-8];
	add.s64 	%rd334, %rd6, %rd333;
	ld.local.u8 	%rs229, [%rd334];
	sub.s16 	%rs230, 1, %rs229;
	st.local.u8 	[%rd334], %rs230;
	add.s32 	%r528, %r528, 1;
	mov.b32 	%r479, 0;
$L__BB0_139:
	setp.lt.s32 	%p119, %r261, 16;
	mul.lo.s32 	%r92, %r479, %r261;
	mov.b32 	%r482, 0;
	mov.b16 	%rs678, 0;
	@%p119 bra 	$L__BB0_142;
	mov.b32 	%r480, 0;
	mov.b16 	%rs678, 0;
$L__BB0_141:
	.pragma "nounroll";
	cvt.u64.u32 	%rd335, %r480;
	add.s64 	%rd336, %rd6, %rd335;
	ld.local.u8 	%rs234, [%rd336];
	add.s32 	%r337, %r480, %r92;
	cvt.u64.u32 	%rd337, %r337;
	add.s64 	%rd338, %rd2, %rd337;
	ld.global.u8 	%rs235, [%rd338];
	mul.lo.s16 	%rs236, %rs235, %rs234;
	xor.b16  	%rs237, %rs236, %rs678;
	ld.local.u8 	%rs238, [%rd336+1];
	ld.global.u8 	%rs239, [%rd338+1];
	mul.lo.s16 	%rs240, %rs239, %rs238;
	xor.b16  	%rs241, %rs240, %rs237;
	ld.local.u8 	%rs242, [%rd336+2];
	ld.global.u8 	%rs243, [%rd338+2];
	mul.lo.s16 	%rs244, %rs243, %rs242;
	xor.b16  	%rs245, %rs244, %rs241;
	ld.local.u8 	%rs246, [%rd336+3];
	ld.global.u8 	%rs247, [%rd338+3];
	mul.lo.s16 	%rs248, %rs247, %rs246;
	xor.b16  	%rs249, %rs248, %rs245;
	ld.local.u8 	%rs250, [%rd336+4];
	ld.global.u8 	%rs251, [%rd338+4];
	mul.lo.s16 	%rs252, %rs251, %rs250;
	xor.b16  	%rs253, %rs252, %rs249;
	ld.local.u8 	%rs254, [%rd336+5];
	ld.global.u8 	%rs255, [%rd338+5];
	mul.lo.s16 	%rs256, %rs255, %rs254;
	xor.b16  	%rs257, %rs256, %rs253;
	ld.local.u8 	%rs258, [%rd336+6];
	ld.global.u8 	%rs259, [%rd338+6];
	mul.lo.s16 	%rs260, %rs259, %rs258;
	xor.b16  	%rs261, %rs260, %rs257;
	ld.local.u8 	%rs262, [%rd336+7];
	ld.global.u8 	%rs263, [%rd338+7];
	mul.lo.s16 	%rs264, %rs263, %rs262;
	xor.b16  	%rs265, %rs264, %rs261;
	ld.local.u8 	%rs266, [%rd336+8];
	ld.global.u8 	%rs267, [%rd338+8];
	mul.lo.s16 	%rs268, %rs267, %rs266;
	xor.b16  	%rs269, %rs268, %rs265;
	ld.local.u8 	%rs270, [%rd336+9];
	ld.global.u8 	%rs271, [%rd338+9];
	mul.lo.s16 	%rs272, %rs271, %rs270;
	xor.b16  	%rs273, %rs272, %rs269;
	ld.local.u8 	%rs274, [%rd336+10];
	ld.global.u8 	%rs275, [%rd338+10];
	mul.lo.s16 	%rs276, %rs275, %rs274;
	xor.b16  	%rs277, %rs276, %rs273;
	ld.local.u8 	%rs278, [%rd336+11];
	ld.global.u8 	%rs279, [%rd338+11];
	mul.lo.s16 	%rs280, %rs279, %rs278;
	xor.b16  	%rs281, %rs280, %rs277;
	ld.local.u8 	%rs282, [%rd336+12];
	ld.global.u8 	%rs283, [%rd338+12];
	mul.lo.s16 	%rs284, %rs283, %rs282;
	xor.b16  	%rs285, %rs284, %rs281;
	ld.local.u8 	%rs286, [%rd336+13];
	ld.global.u8 	%rs287, [%rd338+13];
	mul.lo.s16 	%rs288, %rs287, %rs286;
	xor.b16  	%rs289, %rs288, %rs285;
	ld.local.u8 	%rs290, [%rd336+14];
	ld.global.u8 	%rs291, [%rd338+14];
	mul.lo.s16 	%rs292, %rs291, %rs290;
	xor.b16  	%rs293, %rs292, %rs289;
	ld.local.u8 	%rs294, [%rd336+15];
	ld.global.u8 	%rs295, [%rd338+15];
	mul.lo.s16 	%rs296, %rs295, %rs294;
	xor.b16  	%rs678, %rs296, %rs293;
	add.s32 	%r480, %r480, 16;
	setp.ne.s32 	%p120, %r480, %r69;
	mov.u32 	%r482, %r69;
	@%p120 bra 	$L__BB0_141;
$L__BB0_142:
	setp.eq.s32 	%p121, %r63, 0;
	@%p121 bra 	$L__BB0_152;
	setp.lt.u32 	%p122, %r64, 7;
	@%p122 bra 	$L__BB0_145;
	cvt.u64.u32 	%rd339, %r482;
	add.s64 	%rd340, %rd6, %rd339;
	ld.local.u8 	%rs298, [%rd340];
	add.s32 	%r338, %r482, %r92;
	cvt.u64.u32 	%rd341, %r338;
	add.s64 	%rd342, %rd2, %rd341;
	ld.global.u8 	%rs299, [%rd342];
	mul.lo.s16 	%rs300, %rs299, %rs298;
	ld.local.u8 	%rs301, [%rd340+1];
	cvt.u64.u32 	%rd343, %r92;
	add.s64 	%rd344, %rd339, %rd343;
	add.s64 	%rd345, %rd2, %rd344;
	ld.global.u8 	%rs302, [%rd345+1];
	mul.lo.s16 	%rs303, %rs302, %rs301;
	xor.b16  	%rs304, %rs300, %rs303;
	ld.local.u8 	%rs305, [%rd340+2];
	ld.global.u8 	%rs306, [%rd345+2];
	mul.lo.s16 	%rs307, %rs306, %rs305;
	xor.b16  	%rs308, %rs304, %rs307;
	ld.local.u8 	%rs309, [%rd340+3];
	ld.global.u8 	%rs310, [%rd345+3];
	mul.lo.s16 	%rs311, %rs310, %rs309;
	xor.b16  	%rs312, %rs308, %rs311;
	ld.local.u8 	%rs313, [%rd340+4];
	ld.global.u8 	%rs314, [%rd345+4];
	mul.lo.s16 	%rs315, %rs314, %rs313;
	xor.b16  	%rs316, %rs312, %rs315;
	ld.local.u8 	%rs317, [%rd340+5];
	ld.global.u8 	%rs318, [%rd345+5];
	mul.lo.s16 	%rs319, %rs318, %rs317;
	xor.b16  	%rs320, %rs316, %rs319;
	ld.local.u8 	%rs321, [%rd340+6];
	ld.global.u8 	%rs322, [%rd345+6];
	mul.lo.s16 	%rs323, %rs322, %rs321;
	xor.b16  	%rs324, %rs320, %rs323;
	ld.local.u8 	%rs325, [%rd340+7];
	ld.global.u8 	%rs326, [%rd345+7];
	mul.lo.s16 	%rs327, %rs326, %rs325;
	xor.b16  	%rs328, %rs324, %rs327;
	xor.b16  	%rs678, %rs328, %rs678;
	add.s32 	%r482, %r482, 8;
$L__BB0_145:
	setp.eq.s32 	%p123, %r65, 0;
	@%p123 bra 	$L__BB0_152;
	setp.lt.u32 	%p124, %r66, 3;
	@%p124 bra 	$L__BB0_148;
	cvt.u64.u32 	%rd346, %r482;
	add.s64 	%rd347, %rd6, %rd346;
	ld.local.u8 	%rs330, [%rd347];
	add.s32 	%r339, %r482, %r92;
	cvt.u64.u32 	%rd348, %r339;
	add.s64 	%rd349, %rd2, %rd348;
	ld.global.u8 	%rs331, [%rd349];
	mul.lo.s16 	%rs332, %rs331, %rs330;
	ld.local.u8 	%rs333, [%rd347+1];
	cvt.u64.u32 	%rd350, %r92;
	add.s64 	%rd351, %rd346, %rd350;
	add.s64 	%rd352, %rd2, %rd351;
	ld.global.u8 	%rs334, [%rd352+1];
	mul.lo.s16 	%rs335, %rs334, %rs333;
	xor.b16  	%rs336, %rs332, %rs335;
	ld.local.u8 	%rs337, [%rd347+2];
	ld.global.u8 	%rs338, [%rd352+2];
	mul.lo.s16 	%rs339, %rs338, %rs337;
	xor.b16  	%rs340, %rs336, %rs339;
	ld.local.u8 	%rs341, [%rd347+3];
	ld.global.u8 	%rs342, [%rd352+3];
	mul.lo.s16 	%rs343, %rs342, %rs341;
	xor.b16  	%rs344, %rs340, %rs343;
	xor.b16  	%rs678, %rs344, %rs678;
	add.s32 	%r482, %r482, 4;
$L__BB0_148:
	setp.eq.s32 	%p125, %r67, 0;
	@%p125 bra 	$L__BB0_152;
	setp.eq.s32 	%p126, %r67, 1;
	cvt.u64.u32 	%rd25, %r482;
	add.s64 	%rd26, %rd6, %rd25;
	ld.local.u8 	%rs345, [%rd26];
	add.s32 	%r340, %r482, %r92;
	cvt.u64.u32 	%rd353, %r340;
	add.s64 	%rd354, %rd2, %rd353;
	ld.global.u8 	%rs346, [%rd354];
	mul.lo.s16 	%rs347, %rs346, %rs345;
	xor.b16  	%rs678, %rs347, %rs678;
	@%p126 bra 	$L__BB0_152;
	setp.eq.s32 	%p127, %r67, 2;
	ld.local.u8 	%rs348, [%rd26+1];
	cvt.u64.u32 	%rd355, %r92;
	add.s64 	%rd356, %rd25, %rd355;
	add.s64 	%rd27, %rd2, %rd356;
	ld.global.u8 	%rs349, [%rd27+1];
	mul.lo.s16 	%rs350, %rs349, %rs348;
	xor.b16  	%rs678, %rs350, %rs678;
	@%p127 bra 	$L__BB0_152;
	ld.local.u8 	%rs351, [%rd26+2];
	ld.global.u8 	%rs352, [%rd27+2];
	mul.lo.s16 	%rs353, %rs352, %rs351;
	xor.b16  	%rs678, %rs353, %rs678;
$L__BB0_152:
	and.b16  	%rs354, %rs678, 255;
	setp.ne.s16 	%p128, %rs354, 1;
	add.s32 	%r479, %r479, 1;
	setp.ne.s32 	%p129, %r479, %r62;
	and.pred  	%p130, %p128, %p129;
	@%p130 bra 	$L__BB0_139;
	setp.eq.s16 	%p131, %rs354, 1;
	setp.gt.s32 	%p132, %r516, 15;
	or.pred  	%p133, %p131, %p132;
	@%p133 bra 	$L__BB0_162;
	setp.lt.s32 	%p134, %r261, 4;
	add.s64 	%rd358, %rd7, %rd331;
	ld.local.f64 	%fd216, [%rd358+-8];
	mul.wide.s32 	%rd359, %r516, 8;
	add.s64 	%rd360, %rd9, %rd359;
	st.local.f64 	[%rd360], %fd216;
	mul.lo.s32 	%r101, %r516, %r261;
	mov.b32 	%r485, 0;
	@%p134 bra 	$L__BB0_157;
	mov.b32 	%r484, 0;
$L__BB0_156:
	cvt.u64.u32 	%rd361, %r484;
	add.s64 	%rd362, %rd6, %rd361;
	ld.local.u8 	%rs356, [%rd362];
	add.s32 	%r344, %r484, %r101;
	cvt.s64.s32 	%rd363, %r344;
	add.s64 	%rd364, %rd10, %rd363;
	st.local.u8 	[%rd364], %rs356;
	ld.local.u8 	%rs357, [%rd362+1];
	st.local.u8 	[%rd364+1], %rs357;
	ld.local.u8 	%rs358, [%rd362+2];
	st.local.u8 	[%rd364+2], %rs358;
	ld.local.u8 	%rs359, [%rd362+3];
	st.local.u8 	[%rd364+3], %rs359;
	add.s32 	%r484, %r484, 4;
	setp.ne.s32 	%p135, %r484, %r68;
	mov.u32 	%r485, %r68;
	@%p135 bra 	$L__BB0_156;
$L__BB0_157:
	setp.eq.s32 	%p136, %r67, 0;
	@%p136 bra 	$L__BB0_161;
	setp.eq.s32 	%p137, %r67, 1;
	cvt.u64.u32 	%rd365, %r485;
	add.s64 	%rd28, %rd6, %rd365;
	ld.local.u8 	%rs360, [%rd28];
	add.s32 	%r345, %r485, %r101;
	cvt.s64.s32 	%rd366, %r345;
	add.s64 	%rd29, %rd10, %rd366;
	st.local.u8 	[%rd29], %rs360;
	@%p137 bra 	$L__BB0_161;
	setp.eq.s32 	%p138, %r67, 2;
	ld.local.u8 	%rs361, [%rd28+1];
	st.local.u8 	[%rd29+1], %rs361;
	@%p138 bra 	$L__BB0_161;
	ld.local.u8 	%rs362, [%rd28+2];
	st.local.u8 	[%rd29+2], %rs362;
$L__BB0_161:
	add.s32 	%r516, %r516, 1;
$L__BB0_162:
	setp.gt.s32 	%p139, %r84, %r60;
	setp.gt.s32 	%p140, %r474, 1;
	and.pred  	%p141, %p139, %p140;
	setp.lt.s32 	%p142, %r516, 8;
	and.pred  	%p143, %p141, %p142;
	mov.u32 	%r474, %r84;
	@%p143 bra 	$L__BB0_131;
	add.s32 	%r85, %r261, -6;
	setp.gt.s32 	%p144, %r516, 11;
	@%p144 bra 	$L__BB0_167;
	max.s32 	%r86, %r60, 0;
	mov.u32 	%r493, %r261;
$L__BB0_165:
	mov.u32 	%r116, %r493;
	add.s32 	%r493, %r116, -1;
	add.s32 	%r496, %r116, -2;
	setp.lt.s32 	%p145, %r496, %r60;
	setp.lt.s32 	%p146, %r116, 2;
	or.pred  	%p147, %p145, %p146;
	@%p147 bra 	$L__BB0_166;
	bra.uni 	$L__BB0_169;
$L__BB0_166:
	setp.gt.s32 	%p176, %r116, 1;
	setp.gt.s32 	%p177, %r493, %r85;
	and.pred  	%p178, %p177, %p176;
	setp.lt.s32 	%p179, %r516, 12;
	and.pred  	%p180, %p178, %p179;
	@%p180 bra 	$L__BB0_165;
$L__BB0_167:
	setp.gt.s32 	%p181, %r516, 13;
	@%p181 bra 	$L__BB0_239;
	max.s32 	%r111, %r60, 0;
	max.s32 	%r112, %r85, 0;
	max.s32 	%r360, %r261, 4;
	add.s32 	%r113, %r360, -3;
	mov.u32 	%r511, %r261;
	bra.uni 	$L__BB0_203;
$L__BB0_169:
	mul.wide.u32 	%rd367, %r493, 8;
	add.s64 	%rd368, %rd8, %rd367;
	ld.local.u64 	%rd369, [%rd368];
	add.s64 	%rd30, %rd6, %rd369;
	add.s64 	%rd31, %rd7, %rd367;
$L__BB0_170:
	setp.lt.s32 	%p148, %r261, 4;
	mov.b32 	%r498, 0;
	@%p148 bra 	$L__BB0_173;
	mov.b32 	%r497, 0;
$L__BB0_172:
	cvt.u64.u32 	%rd370, %r497;
	add.s64 	%rd371, %rd5, %rd370;
	ld.local.u8 	%rs363, [%rd371];
	add.s64 	%rd372, %rd6, %rd370;
	st.local.u8 	[%rd372], %rs363;
	ld.local.u8 	%rs364, [%rd371+1];
	st.local.u8 	[%rd372+1], %rs364;
	ld.local.u8 	%rs365, [%rd371+2];
	st.local.u8 	[%rd372+2], %rs365;
	ld.local.u8 	%rs366, [%rd371+3];
	st.local.u8 	[%rd372+3], %rs366;
	add.s32 	%r497, %r497, 4;
	setp.ne.s32 	%p149, %r497, %r68;
	mov.u32 	%r498, %r68;
	@%p149 bra 	$L__BB0_172;
$L__BB0_173:
	setp.eq.s32 	%p150, %r67, 0;
	@%p150 bra 	$L__BB0_177;
	setp.eq.s32 	%p151, %r67, 1;
	cvt.u64.u32 	%rd373, %r498;
	add.s64 	%rd32, %rd5, %rd373;
	ld.local.u8 	%rs367, [%rd32];
	add.s64 	%rd33, %rd6, %rd373;
	st.local.u8 	[%rd33], %rs367;
	@%p151 bra 	$L__BB0_177;
	setp.eq.s32 	%p152, %r67, 2;
	ld.local.u8 	%rs368, [%rd32+1];
	st.local.u8 	[%rd33+1], %rs368;
	@%p152 bra 	$L__BB0_177;
	ld.local.u8 	%rs369, [%rd32+2];
	st.local.u8 	[%rd33+2], %rs369;
$L__BB0_177:
	ld.local.u8 	%rs370, [%rd30];
	sub.s16 	%rs371, 1, %rs370;
	st.local.u8 	[%rd30], %rs371;
	mul.wide.u32 	%rd374, %r496, 8;
	add.s64 	%rd375, %rd8, %rd374;
	ld.local.u64 	%rd376, [%rd375];
	add.s64 	%rd377, %rd6, %rd376;
	ld.local.u8 	%rs372, [%rd377];
	sub.s16 	%rs373, 1, %rs372;
	st.local.u8 	[%rd377], %rs373;
	add.s32 	%r528, %r528, 1;
	mov.b32 	%r499, 0;
$L__BB0_178:
	setp.lt.s32 	%p153, %r261, 16;
	mul.lo.s32 	%r127, %r499, %r261;
	mov.b32 	%r502, 0;
	mov.b16 	%rs686, 0;
	@%p153 bra 	$L__BB0_181;
	mov.b32 	%r500, 0;
	mov.b16 	%rs686, 0;
$L__BB0_180:
	.pragma "nounroll";
	cvt.u64.u32 	%rd378, %r500;
	add.s64 	%rd379, %rd6, %rd378;
	ld.local.u8 	%rs377, [%rd379];
	add.s32 	%r351, %r500, %r127;
	cvt.u64.u32 	%rd380, %r351;
	add.s64 	%rd381, %rd2, %rd380;
	ld.global.u8 	%rs378, [%rd381];
	mul.lo.s16 	%rs379, %rs378, %rs377;
	xor.b16  	%rs380, %rs379, %rs686;
	ld.local.u8 	%rs381, [%rd379+1];
	ld.global.u8 	%rs382, [%rd381+1];
	mul.lo.s16 	%rs383, %rs382, %rs381;
	xor.b16  	%rs384, %rs383, %rs380;
	ld.local.u8 	%rs385, [%rd379+2];
	ld.global.u8 	%rs386, [%rd381+2];
	mul.lo.s16 	%rs387, %rs386, %rs385;
	xor.b16  	%rs388, %rs387, %rs384;
	ld.local.u8 	%rs389, [%rd379+3];
	ld.global.u8 	%rs390, [%rd381+3];
	mul.lo.s16 	%rs391, %rs390, %rs389;
	xor.b16  	%rs392, %rs391, %rs388;
	ld.local.u8 	%rs393, [%rd379+4];
	ld.global.u8 	%rs394, [%rd381+4];
	mul.lo.s16 	%rs395, %rs394, %rs393;
	xor.b16  	%rs396, %rs395, %rs392;
	ld.local.u8 	%rs397, [%rd379+5];
	ld.global.u8 	%rs398, [%rd381+5];
	mul.lo.s16 	%rs399, %rs398, %rs397;
	xor.b16  	%rs400, %rs399, %rs396;
	ld.local.u8 	%rs401, [%rd379+6];
	ld.global.u8 	%rs402, [%rd381+6];
	mul.lo.s16 	%rs403, %rs402, %rs401;
	xor.b16  	%rs404, %rs403, %rs400;
	ld.local.u8 	%rs405, [%rd379+7];
	ld.global.u8 	%rs406, [%rd381+7];
	mul.lo.s16 	%rs407, %rs406, %rs405;
	xor.b16  	%rs408, %rs407, %rs404;
	ld.local.u8 	%rs409, [%rd379+8];
	ld.global.u8 	%rs410, [%rd381+8];
	mul.lo.s16 	%rs411, %rs410, %rs409;
	xor.b16  	%rs412, %rs411, %rs408;
	ld.local.u8 	%rs413, [%rd379+9];
	ld.global.u8 	%rs414, [%rd381+9];
	mul.lo.s16 	%rs415, %rs414, %rs413;
	xor.b16  	%rs416, %rs415, %rs412;
	ld.local.u8 	%rs417, [%rd379+10];
	ld.global.u8 	%rs418, [%rd381+10];
	mul.lo.s16 	%rs419, %rs418, %rs417;
	xor.b16  	%rs420, %rs419, %rs416;
	ld.local.u8 	%rs421, [%rd379+11];
	ld.global.u8 	%rs422, [%rd381+11];
	mul.lo.s16 	%rs423, %rs422, %rs421;
	xor.b16  	%rs424, %rs423, %rs420;
	ld.local.u8 	%rs425, [%rd379+12];
	ld.global.u8 	%rs426, [%rd381+12];
	mul.lo.s16 	%rs427, %rs426, %rs425;
	xor.b16  	%rs428, %rs427, %rs424;
	ld.local.u8 	%rs429, [%rd379+13];
	ld.global.u8 	%rs430, [%rd381+13];
	mul.lo.s16 	%rs431, %rs430, %rs429;
	xor.b16  	%rs432, %rs431, %rs428;
	ld.local.u8 	%rs433, [%rd379+14];
	ld.global.u8 	%rs434, [%rd381+14];
	mul.lo.s16 	%rs435, %rs434, %rs433;
	xor.b16  	%rs436, %rs435, %rs432;
	ld.local.u8 	%rs437, [%rd379+15];
	ld.global.u8 	%rs438, [%rd381+15];
	mul.lo.s16 	%rs439, %rs438, %rs437;
	xor.b16  	%rs686, %rs439, %rs436;
	add.s32 	%r500, %r500, 16;
	setp.ne.s32 	%p154, %r500, %r69;
	mov.u32 	%r502, %r69;
	@%p154 bra 	$L__BB0_180;
$L__BB0_181:
	setp.eq.s32 	%p155, %r63, 0;
	@%p155 bra 	$L__BB0_191;
	setp.lt.u32 	%p156, %r64, 7;
	@%p156 bra 	$L__BB0_184;
	cvt.u64.u32 	%rd382, %r502;
	add.s64 	%rd383, %rd6, %rd382;
	ld.local.u8 	%rs441, [%rd383];
	add.s32 	%r352, %r502, %r127;
	cvt.u64.u32 	%rd384, %r352;
	add.s64 	%rd385, %rd2, %rd384;
	ld.global.u8 	%rs442, [%rd385];
	mul.lo.s16 	%rs443, %rs442, %rs441;
	ld.local.u8 	%rs444, [%rd383+1];
	cvt.u64.u32 	%rd386, %r127;
	add.s64 	%rd387, %rd382, %rd386;
	add.s64 	%rd388, %rd2, %rd387;
	ld.global.u8 	%rs445, [%rd388+1];
	mul.lo.s16 	%rs446, %rs445, %rs444;
	xor.b16  	%rs447, %rs443, %rs446;
	ld.local.u8 	%rs448, [%rd383+2];
	ld.global.u8 	%rs449, [%rd388+2];
	mul.lo.s16 	%rs450, %rs449, %rs448;
	xor.b16  	%rs451, %rs447, %rs450;
	ld.local.u8 	%rs452, [%rd383+3];
	ld.global.u8 	%rs453, [%rd388+3];
	mul.lo.s16 	%rs454, %rs453, %rs452;
	xor.b16  	%rs455, %rs451, %rs454;
	ld.local.u8 	%rs456, [%rd383+4];
	ld.global.u8 	%rs457, [%rd388+4];
	mul.lo.s16 	%rs458, %rs457, %rs456;
	xor.b16  	%rs459, %rs455, %rs458;
	ld.local.u8 	%rs460, [%rd383+5];
	ld.global.u8 	%rs461, [%rd388+5];
	mul.lo.s16 	%rs462, %rs461, %rs460;
	xor.b16  	%rs463, %rs459, %rs462;
	ld.local.u8 	%rs464, [%rd383+6];
	ld.global.u8 	%rs465, [%rd388+6];
	mul.lo.s16 	%rs466, %rs465, %rs464;
	xor.b16  	%rs467, %rs463, %rs466;
	ld.local.u8 	%rs468, [%rd383+7];
	ld.global.u8 	%rs469, [%rd388+7];
	mul.lo.s16 	%rs470, %rs469, %rs468;
	xor.b16  	%rs471, %rs467, %rs470;
	xor.b16  	%rs686, %rs471, %rs686;
	add.s32 	%r502, %r502, 8;
$L__BB0_184:
	setp.eq.s32 	%p157, %r65, 0;
	@%p157 bra 	$L__BB0_191;
	setp.lt.u32 	%p158, %r66, 3;
	@%p158 bra 	$L__BB0_187;
	cvt.u64.u32 	%rd389, %r502;
	add.s64 	%rd390, %rd6, %rd389;
	ld.local.u8 	%rs473, [%rd390];
	add.s32 	%r353, %r502, %r127;
	cvt.u64.u32 	%rd391, %r353;
	add.s64 	%rd392, %rd2, %rd391;
	ld.global.u8 	%rs474, [%rd392];
	mul.lo.s16 	%rs475, %rs474, %rs473;
	ld.local.u8 	%rs476, [%rd390+1];
	cvt.u64.u32 	%rd393, %r127;
	add.s64 	%rd394, %rd389, %rd393;
	add.s64 	%rd395, %rd2, %rd394;
	ld.global.u8 	%rs477, [%rd395+1];
	mul.lo.s16 	%rs478, %rs477, %rs476;
	xor.b16  	%rs479, %rs475, %rs478;
	ld.local.u8 	%rs480, [%rd390+2];
	ld.global.u8 	%rs481, [%rd395+2];
	mul.lo.s16 	%rs482, %rs481, %rs480;
	xor.b16  	%rs483, %rs479, %rs482;
	ld.local.u8 	%rs484, [%rd390+3];
	ld.global.u8 	%rs485, [%rd395+3];
	mul.lo.s16 	%rs486, %rs485, %rs484;
	xor.b16  	%rs487, %rs483, %rs486;
	xor.b16  	%rs686, %rs487, %rs686;
	add.s32 	%r502, %r502, 4;
$L__BB0_187:
	setp.eq.s32 	%p159, %r67, 0;
	@%p159 bra 	$L__BB0_191;
	setp.eq.s32 	%p160, %r67, 1;
	cvt.u64.u32 	%rd34, %r502;
	add.s64 	%rd35, %rd6, %rd34;
	ld.local.u8 	%rs488, [%rd35];
	add.s32 	%r354, %r502, %r127;
	cvt.u64.u32 	%rd396, %r354;
	add.s64 	%rd397, %rd2, %rd396;
	ld.global.u8 	%rs489, [%rd397];
	mul.lo.s16 	%rs490, %rs489, %rs488;
	xor.b16  	%rs686, %rs490, %rs686;
	@%p160 bra 	$L__BB0_191;
	setp.eq.s32 	%p161, %r67, 2;
	ld.local.u8 	%rs491, [%rd35+1];
	cvt.u64.u32 	%rd398, %r127;
	add.s64 	%rd399, %rd34, %rd398;
	add.s64 	%rd36, %rd2, %rd399;
	ld.global.u8 	%rs492, [%rd36+1];
	mul.lo.s16 	%rs493, %rs492, %rs491;
	xor.b16  	%rs686, %rs493, %rs686;
	@%p161 bra 	$L__BB0_191;
	ld.local.u8 	%rs494, [%rd35+2];
	ld.global.u8 	%rs495, [%rd36+2];
	mul.lo.s16 	%rs496, %rs495, %rs494;
	xor.b16  	%rs686, %rs496, %rs686;
$L__BB0_191:
	and.b16  	%rs497, %rs686, 255;
	setp.ne.s16 	%p162, %rs497, 1;
	add.s32 	%r499, %r499, 1;
	setp.ne.s32 	%p163, %r499, %r62;
	and.pred  	%p164, %p162, %p163;
	@%p164 bra 	$L__BB0_178;
	setp.eq.s16 	%p165, %rs497, 1;
	setp.gt.s32 	%p166, %r516, 15;
	or.pred  	%p167, %p165, %p166;
	@%p167 bra 	$L__BB0_201;
	setp.lt.s32 	%p168, %r261, 4;
	ld.local.f64 	%fd217, [%rd31];
	add.s64 	%rd401, %rd7, %rd374;
	ld.local.f64 	%fd218, [%rd401];
	add.f64 	%fd219, %fd217, %fd218;
	mul.wide.s32 	%rd402, %r516, 8;
	add.s64 	%rd403, %rd9, %rd402;
	st.local.f64 	[%rd403], %fd219;
	mul.lo.s32 	%r136, %r516, %r261;
	mov.b32 	%r505, 0;
	@%p168 bra 	$L__BB0_196;
	mov.b32 	%r504, 0;
$L__BB0_195:
	cvt.u64.u32 	%rd404, %r504;
	add.s64 	%rd405, %rd6, %rd404;
	ld.local.u8 	%rs499, [%rd405];
	add.s32 	%r358, %r504, %r136;
	cvt.s64.s32 	%rd406, %r358;
	add.s64 	%rd407, %rd10, %rd406;
	st.local.u8 	[%rd407], %rs499;
	ld.local.u8 	%rs500, [%rd405+1];
	st.local.u8 	[%rd407+1], %rs500;
	ld.local.u8 	%rs501, [%rd405+2];
	st.local.u8 	[%rd407+2], %rs501;
	ld.local.u8 	%rs502, [%rd405+3];
	st.local.u8 	[%rd407+3], %rs502;
	add.s32 	%r504, %r504, 4;
	setp.ne.s32 	%p169, %r504, %r68;
	mov.u32 	%r505, %r68;
	@%p169 bra 	$L__BB0_195;
$L__BB0_196:
	setp.eq.s32 	%p170, %r67, 0;
	@%p170 bra 	$L__BB0_200;
	setp.eq.s32 	%p171, %r67, 1;
	cvt.u64.u32 	%rd408, %r505;
	add.s64 	%rd37, %rd6, %rd408;
	ld.local.u8 	%rs503, [%rd37];
	add.s32 	%r359, %r505, %r136;
	cvt.s64.s32 	%rd409, %r359;
	add.s64 	%rd38, %rd10, %rd409;
	st.local.u8 	[%rd38], %rs503;
	@%p171 bra 	$L__BB0_200;
	setp.eq.s32 	%p172, %r67, 2;
	ld.local.u8 	%rs504, [%rd37+1];
	st.local.u8 	[%rd38+1], %rs504;
	@%p172 bra 	$L__BB0_200;
	ld.local.u8 	%rs505, [%rd37+2];
	st.local.u8 	[%rd38+2], %rs505;
$L__BB0_200:
	add.s32 	%r516, %r516, 1;
$L__BB0_201:
	add.s32 	%r142, %r496, -1;
	setp.gt.s32 	%p173, %r496, %r86;
	setp.lt.s32 	%p174, %r516, 12;
	and.pred  	%p175, %p173, %p174;
	mov.u32 	%r496, %r142;
	@%p175 bra 	$L__BB0_170;
	bra.uni 	$L__BB0_166;
$L__BB0_202:
	add.s32 	%r511, %r148, -1;
	setp.le.s32 	%p219, %r148, %r113;
	setp.gt.s32 	%p220, %r516, 13;
	or.pred  	%p221, %p219, %p220;
	@%p221 bra 	$L__BB0_239;
$L__BB0_203:
	mov.u32 	%r148, %r511;
	add.s32 	%r514, %r148, -2;
	setp.lt.s32 	%p182, %r514, %r85;
	setp.lt.s32 	%p183, %r148, 2;
	or.pred  	%p184, %p182, %p183;
	@%p184 bra 	$L__BB0_202;
$L__BB0_204:
	setp.le.s32 	%p185, %r514, %r111;
	@%p185 bra 	$L__BB0_238;
	add.s32 	%r361, %r148, -1;
	mul.wide.u32 	%rd410, %r361, 8;
	add.s64 	%rd411, %rd8, %rd410;
	ld.local.u64 	%rd412, [%rd411];
	add.s64 	%rd39, %rd6, %rd412;
	mul.wide.u32 	%rd413, %r514, 8;
	add.s64 	%rd414, %rd8, %rd413;
	ld.local.u64 	%rd415, [%rd414];
	add.s64 	%rd40, %rd6, %rd415;
	add.s64 	%rd446, %rd7, %rd413;
	mov.u32 	%r515, %r514;
$L__BB0_206:
	setp.lt.s32 	%p186, %r261, 4;
	mov.b32 	%r519, 0;
	@%p186 bra 	$L__BB0_209;
	and.b32  	%r363, %r61, 2147483644;
	neg.s32 	%r518, %r363;
	add.s64 	%rd519, %rd5, 1;
	add.s64 	%rd518, %rd6, 3;
$L__BB0_208:
	ld.local.u8 	%rs506, [%rd519+-1];
	st.local.u8 	[%rd518+-3], %rs506;
	ld.local.u8 	%rs507, [%rd519];
	st.local.u8 	[%rd518+-2], %rs507;
	ld.local.u8 	%rs508, [%rd519+1];
	st.local.u8 	[%rd518+-1], %rs508;
	ld.local.u8 	%rs509, [%rd519+2];
	st.local.u8 	[%rd518], %rs509;
	add.s32 	%r518, %r518, 4;
	add.s64 	%rd519, %rd519, 4;
	add.s64 	%rd518, %rd518, 4;
	setp.ne.s32 	%p187, %r518, 0;
	mov.u32 	%r519, %r68;
	@%p187 bra 	$L__BB0_208;
$L__BB0_209:
	setp.eq.s32 	%p188, %r67, 0;
	@%p188 bra 	$L__BB0_213;
	setp.eq.s32 	%p189, %r67, 1;
	cvt.u64.u32 	%rd416, %r519;
	add.s64 	%rd47, %rd5, %rd416;
	ld.local.u8 	%rs510, [%rd47];
	add.s64 	%rd48, %rd6, %rd416;
	st.local.u8 	[%rd48], %rs510;
	@%p189 bra 	$L__BB0_213;
	setp.eq.s32 	%p190, %r67, 2;
	ld.local.u8 	%rs511, [%rd47+1];
	st.local.u8 	[%rd48+1], %rs511;
	@%p190 bra 	$L__BB0_213;
	ld.local.u8 	%rs512, [%rd47+2];
	st.local.u8 	[%rd48+2], %rs512;
$L__BB0_213:
	ld.local.u8 	%rs513, [%rd39];
	sub.s16 	%rs514, 1, %rs513;
	st.local.u8 	[%rd39], %rs514;
	ld.local.u8 	%rs515, [%rd40];
	sub.s16 	%rs516, 1, %rs515;
	st.local.u8 	[%rd40], %rs516;
	mul.wide.s32 	%rd417, %r515, 8;
	add.s64 	%rd418, %rd8, %rd417;
	ld.local.u64 	%rd419, [%rd418+-8];
	add.s64 	%rd420, %rd6, %rd419;
	ld.local.u8 	%rs517, [%rd420];
	sub.s16 	%rs518, 1, %rs517;
	st.local.u8 	[%rd420], %rs518;
	add.s32 	%r528, %r528, 1;
	mov.b32 	%r520, 0;
$L__BB0_214:
	setp.lt.s32 	%p191, %r261, 16;
	mul.lo.s32 	%r162, %r520, %r261;
	mov.b16 	%rs694, 0;
	mov.b32 	%r523, 0;
	@%p191 bra 	$L__BB0_217;
	mov.b16 	%rs694, 0;
	mov.b32 	%r521, 0;
$L__BB0_216:
	.pragma "nounroll";
	cvt.u64.u32 	%rd421, %r521;
	add.s64 	%rd422, %rd6, %rd421;
	ld.local.u8 	%rs522, [%rd422];
	add.s32 	%r367, %r521, %r162;
	cvt.u64.u32 	%rd423, %r367;
	add.s64 	%rd424, %rd2, %rd423;
	ld.global.u8 	%rs523, [%rd424];
	mul.lo.s16 	%rs524, %rs523, %rs522;
	xor.b16  	%rs525, %rs524, %rs694;
	ld.local.u8 	%rs526, [%rd422+1];
	ld.global.u8 	%rs527, [%rd424+1];
	mul.lo.s16 	%rs528, %rs527, %rs526;
	xor.b16  	%rs529, %rs528, %rs525;
	ld.local.u8 	%rs530, [%rd422+2];
	ld.global.u8 	%rs531, [%rd424+2];
	mul.lo.s16 	%rs532, %rs531, %rs530;
	xor.b16  	%rs533, %rs532, %rs529;
	ld.local.u8 	%rs534, [%rd422+3];
	ld.global.u8 	%rs535, [%rd424+3];
	mul.lo.s16 	%rs536, %rs535, %rs534;
	xor.b16  	%rs537, %rs536, %rs533;
	ld.local.u8 	%rs538, [%rd422+4];
	ld.global.u8 	%rs539, [%rd424+4];
	mul.lo.s16 	%rs540, %rs539, %rs538;
	xor.b16  	%rs541, %rs540, %rs537;
	ld.local.u8 	%rs542, [%rd422+5];
	ld.global.u8 	%rs543, [%rd424+5];
	mul.lo.s16 	%rs544, %rs543, %rs542;
	xor.b16  	%rs545, %rs544, %rs541;
	ld.local.u8 	%rs546, [%rd422+6];
	ld.global.u8 	%rs547, [%rd424+6];
	mul.lo.s16 	%rs548, %rs547, %rs546;
	xor.b16  	%rs549, %rs548, %rs545;
	ld.local.u8 	%rs550, [%rd422+7];
	ld.global.u8 	%rs551, [%rd424+7];
	mul.lo.s16 	%rs552, %rs551, %rs550;
	xor.b16  	%rs553, %rs552, %rs549;
	ld.local.u8 	%rs554, [%rd422+8];
	ld.global.u8 	%rs555, [%rd424+8];
	mul.lo.s16 	%rs556, %rs555, %rs554;
	xor.b16  	%rs557, %rs556, %rs553;
	ld.local.u8 	%rs558, [%rd422+9];
	ld.global.u8 	%rs559, [%rd424+9];
	mul.lo.s16 	%rs560, %rs559, %rs558;
	xor.b16  	%rs561, %rs560, %rs557;
	ld.local.u8 	%rs562, [%rd422+10];
	ld.global.u8 	%rs563, [%rd424+10];
	mul.lo.s16 	%rs564, %rs563, %rs562;
	xor.b16  	%rs565, %rs564, %rs561;
	ld.local.u8 	%rs566, [%rd422+11];
	ld.global.u8 	%rs567, [%rd424+11];
	mul.lo.s16 	%rs568, %rs567, %rs566;
	xor.b16  	%rs569, %rs568, %rs565;
	ld.local.u8 	%rs570, [%rd422+12];
	ld.global.u8 	%rs571, [%rd424+12];
	mul.lo.s16 	%rs572, %rs571, %rs570;
	xor.b16  	%rs573, %rs572, %rs569;
	ld.local.u8 	%rs574, [%rd422+13];
	ld.global.u8 	%rs575, [%rd424+13];
	mul.lo.s16 	%rs576, %rs575, %rs574;
	xor.b16  	%rs577, %rs576, %rs573;
	ld.local.u8 	%rs578, [%rd422+14];
	ld.global.u8 	%rs579, [%rd424+14];
	mul.lo.s16 	%rs580, %rs579, %rs578;
	xor.b16  	%rs581, %rs580, %rs577;
	ld.local.u8 	%rs582, [%rd422+15];
	ld.global.u8 	%rs583, [%rd424+15];
	mul.lo.s16 	%rs584, %rs583, %rs582;
	xor.b16  	%rs694, %rs584, %rs581;
	add.s32 	%r521, %r521, 16;
	setp.ne.s32 	%p192, %r521, %r69;
	mov.u32 	%r523, %r69;
	@%p192 bra 	$L__BB0_216;
$L__BB0_217:
	setp.eq.s32 	%p193, %r63, 0;
	@%p193 bra 	$L__BB0_227;
	setp.lt.u32 	%p194, %r64, 7;
	@%p194 bra 	$L__BB0_220;
	cvt.u64.u32 	%rd425, %r523;
	add.s64 	%rd426, %rd6, %rd425;
	ld.local.u8 	%rs586, [%rd426];
	add.s32 	%r368, %r523, %r162;
	cvt.u64.u32 	%rd427, %r368;
	add.s64 	%rd428, %rd2, %rd427;
	ld.global.u8 	%rs587, [%rd428];
	mul.lo.s16 	%rs588, %rs587, %rs586;
	ld.local.u8 	%rs589, [%rd426+1];
	cvt.u64.u32 	%rd429, %r162;
	add.s64 	%rd430, %rd425, %rd429;
	add.s64 	%rd431, %rd2, %rd430;
	ld.global.u8 	%rs590, [%rd431+1];
	mul.lo.s16 	%rs591, %rs590, %rs589;
	xor.b16  	%rs592, %rs588, %rs591;
	ld.local.u8 	%rs593, [%rd426+2];
	ld.global.u8 	%rs594, [%rd431+2];
	mul.lo.s16 	%rs595, %rs594, %rs593;
	xor.b16  	%rs596, %rs592, %rs595;
	ld.local.u8 	%rs597, [%rd426+3];
	ld.global.u8 	%rs598, [%rd431+3];
	mul.lo.s16 	%rs599, %rs598, %rs597;
	xor.b16  	%rs600, %rs596, %rs599;
	ld.local.u8 	%rs601, [%rd426+4];
	ld.global.u8 	%rs602, [%rd431+4];
	mul.lo.s16 	%rs603, %rs602, %rs601;
	xor.b16  	%rs604, %rs600, %rs603;
	ld.local.u8 	%rs605, [%rd426+5];
	ld.global.u8 	%rs606, [%rd431+5];
	mul.lo.s16 	%rs607, %rs606, %rs605;
	xor.b16  	%rs608, %rs604, %rs607;
	ld.local.u8 	%rs609, [%rd426+6];
	ld.global.u8 	%rs610, [%rd431+6];
	mul.lo.s16 	%rs611, %rs610, %rs609;
	xor.b16  	%rs612, %rs608, %rs611;
	ld.local.u8 	%rs613, [%rd426+7];
	ld.global.u8 	%rs614, [%rd431+7];
	mul.lo.s16 	%rs615, %rs614, %rs613;
	xor.b16  	%rs616, %rs612, %rs615;
	xor.b16  	%rs694, %rs616, %rs694;
	add.s32 	%r523, %r523, 8;
$L__BB0_220:
	setp.eq.s32 	%p195, %r65, 0;
	@%p195 bra 	$L__BB0_227;
	setp.lt.u32 	%p196, %r66, 3;
	@%p196 bra 	$L__BB0_223;
	cvt.u64.u32 	%rd432, %r523;
	add.s64 	%rd433, %rd6, %rd432;
	ld.local.u8 	%rs618, [%rd433];
	add.s32 	%r369, %r523, %r162;
	cvt.u64.u32 	%rd434, %r369;
	add.s64 	%rd435, %rd2, %rd434;
	ld.global.u8 	%rs619, [%rd435];
	mul.lo.s16 	%rs620, %rs619, %rs618;
	ld.local.u8 	%rs621, [%rd433+1];
	cvt.u64.u32 	%rd436, %r162;
	add.s64 	%rd437, %rd432, %rd436;
	add.s64 	%rd438, %rd2, %rd437;
	ld.global.u8 	%rs622, [%rd438+1];
	mul.lo.s16 	%rs623, %rs622, %rs621;
	xor.b16  	%rs624, %rs620, %rs623;
	ld.local.u8 	%rs625, [%rd433+2];
	ld.global.u8 	%rs626, [%rd438+2];
	mul.lo.s16 	%rs627, %rs626, %rs625;
	xor.b16  	%rs628, %rs624, %rs627;
	ld.local.u8 	%rs629, [%rd433+3];
	ld.global.u8 	%rs630, [%rd438+3];
	mul.lo.s16 	%rs631, %rs630, %rs629;
	xor.b16  	%rs632, %rs628, %rs631;
	xor.b16  	%rs694, %rs632, %rs694;
	add.s32 	%r523, %r523, 4;
$L__BB0_223:
	@%p188 bra 	$L__BB0_227;
	setp.eq.s32 	%p198, %r67, 1;
	cvt.u64.u32 	%rd49, %r523;
	add.s64 	%rd50, %rd6, %rd49;
	ld.local.u8 	%rs633, [%rd50];
	add.s32 	%r370, %r523, %r162;
	cvt.u64.u32 	%rd439, %r370;
	add.s64 	%rd440, %rd2, %rd439;
	ld.global.u8 	%rs634, [%rd440];
	mul.lo.s16 	%rs635, %rs634, %rs633;
	xor.b16  	%rs694, %rs635, %rs694;
	@%p198 bra 	$L__BB0_227;
	setp.eq.s32 	%p199, %r67, 2;
	ld.local.u8 	%rs636, [%rd50+1];
	cvt.u64.u32 	%rd441, %r162;
	add.s64 	%rd442, %rd49, %rd441;
	add.s64 	%rd51, %rd2, %rd442;
	ld.global.u8 	%rs637, [%rd51+1];
	mul.lo.s16 	%rs638, %rs637, %rs636;
	xor.b16  	%rs694, %rs638, %rs694;
	@%p199 bra 	$L__BB0_227;
	ld.local.u8 	%rs639, [%rd50+2];
	ld.global.u8 	%rs640, [%rd51+2];
	mul.lo.s16 	%rs641, %rs640, %rs639;
	xor.b16  	%rs694, %rs641, %rs694;
$L__BB0_227:
	and.b16  	%rs642, %rs694, 255;
	setp.ne.s16 	%p200, %rs642, 1;
	add.s32 	%r520, %r520, 1;
	setp.ne.s32 	%p201, %r520, %r62;
	and.pred  	%p202, %p200, %p201;
	@%p202 bra 	$L__BB0_214;
	setp.eq.s16 	%p203, %rs642, 1;
	setp.gt.s32 	%p204, %r516, 15;
	or.pred  	%p205, %p203, %p204;
	@%p205 bra 	$L__BB0_237;
	add.s32 	%r373, %r148, -1;
	mul.wide.u32 	%rd443, %r373, 8;
	add.s64 	%rd444, %rd7, %rd443;
	ld.local.f64 	%fd220, [%rd444];
	ld.local.f64 	%fd221, [%rd446];
	add.f64 	%fd222, %fd220, %fd221;
	mul.wide.s32 	%rd447, %r515, 8;
	add.s64 	%rd448, %rd7, %rd447;
	ld.local.f64 	%fd223, [%rd448+-8];
	add.f64 	%fd224, %fd222, %fd223;
	mul.wide.s32 	%rd449, %r516, 8;
	add.s64 	%rd450, %rd9, %rd449;
	st.local.f64 	[%rd450], %fd224;
	mul.lo.s32 	%r171, %r516, %r261;
	mov.b32 	%r526, 0;
	@%p186 bra 	$L__BB0_232;
	mov.b32 	%r525, 0;
$L__BB0_231:
	cvt.u64.u32 	%rd451, %r525;
	add.s64 	%rd452, %rd6, %rd451;
	ld.local.u8 	%rs644, [%rd452];
	add.s32 	%r375, %r525, %r171;
	cvt.s64.s32 	%rd453, %r375;
	add.s64 	%rd454, %rd10, %rd453;
	st.local.u8 	[%rd454], %rs644;
	ld.local.u8 	%rs645, [%rd452+1];
	st.local.u8 	[%rd454+1], %rs645;
	ld.local.u8 	%rs646, [%rd452+2];
	st.local.u8 	[%rd454+2], %rs646;
	ld.local.u8 	%rs647, [%rd452+3];
	st.local.u8 	[%rd454+3], %rs647;
	add.s32 	%r525, %r525, 4;
	setp.ne.s32 	%p207, %r525, %r68;
	mov.u32 	%r526, %r68;
	@%p207 bra 	$L__BB0_231;
$L__BB0_232:
	@%p188 bra 	$L__BB0_236;
	setp.eq.s32 	%p209, %r67, 1;
	cvt.u64.u32 	%rd455, %r526;
	add.s64 	%rd52, %rd6, %rd455;
	ld.local.u8 	%rs648, [%rd52];
	add.s32 	%r376, %r526, %r171;
	cvt.s64.s32 	%rd456, %r376;
	add.s64 	%rd53, %rd10, %rd456;
	st.local.u8 	[%rd53], %rs648;
	@%p209 bra 	$L__BB0_236;
	setp.eq.s32 	%p210, %r67, 2;
	ld.local.u8 	%rs649, [%rd52+1];
	st.local.u8 	[%rd53+1], %rs649;
	@%p210 bra 	$L__BB0_236;
	ld.local.u8 	%rs650, [%rd52+2];
	st.local.u8 	[%rd53+2], %rs650;
$L__BB0_236:
	add.s32 	%r516, %r516, 1;
$L__BB0_237:
	add.s32 	%r177, %r515, -1;
	setp.gt.s32 	%p211, %r177, %r60;
	setp.gt.s32 	%p212, %r515, 1;
	and.pred  	%p213, %p211, %p212;
	setp.lt.s32 	%p214, %r516, 14;
	and.pred  	%p215, %p213, %p214;
	mov.u32 	%r515, %r177;
	@%p215 bra 	$L__BB0_206;
$L__BB0_238:
	add.s32 	%r180, %r514, -1;
	setp.gt.s32 	%p216, %r514, %r112;
	setp.lt.s32 	%p217, %r516, 14;
	and.pred  	%p218, %p216, %p217;
	mov.u32 	%r514, %r180;
	@%p218 bra 	$L__BB0_204;
	bra.uni 	$L__BB0_202;
$L__BB0_239:
	setp.gt.s32 	%p222, %r516, 0;
	@%p222 bra 	$L__BB0_246;
	setp.lt.s32 	%p223, %r261, 4;
	mov.b32 	%r553, 0;
	@%p223 bra 	$L__BB0_243;
	and.b32  	%r378, %r61, 2147483644;
	neg.s32 	%r549, %r378;
	add.s64 	%rd528, %rd11, 16;
	add.s64 	%rd527, %rd9, 16;
	add.s64 	%rd526, %rd7, 16;
$L__BB0_242:
	ld.local.f64 	%fd225, [%rd528+-16];
	mov.b64 	%rd457, 0;
	st.local.u64 	[%rd526+-16], %rd457;
	ld.local.f64 	%fd226, [%rd528+-8];
	st.local.v2.f64 	[%rd527+-16], {%fd225, %fd226};
	st.local.u64 	[%rd526+-8], %rd457;
	ld.local.f64 	%fd227, [%rd528];
	st.local.u64 	[%rd526], %rd457;
	ld.local.f64 	%fd228, [%rd528+8];
	st.local.v2.f64 	[%rd527], {%fd227, %fd228};
	st.local.u64 	[%rd526+8], %rd457;
	add.s32 	%r549, %r549, 4;
	add.s64 	%rd528, %rd528, 32;
	add.s64 	%rd527, %rd527, 32;
	add.s64 	%rd526, %rd526, 32;
	setp.eq.s32 	%p224, %r549, 0;
	mov.u32 	%r553, %r68;
	@%p224 bra 	$L__BB0_243;
	bra.uni 	$L__BB0_242;
$L__BB0_243:
	setp.eq.s32 	%p225, %r67, 0;
	@%p225 bra 	$L__BB0_281;
	mul.wide.u32 	%rd458, %r553, 8;
	add.s64 	%rd535, %rd7, %rd458;
	add.s64 	%rd534, %rd9, %rd458;
	add.s64 	%rd533, %rd11, %rd458;
	neg.s32 	%r554, %r67;
$L__BB0_245:
	.pragma "nounroll";
	ld.local.f64 	%fd229, [%rd533];
	st.local.f64 	[%rd534], %fd229;
	mov.b64 	%rd459, 0;
	st.local.u64 	[%rd535], %rd459;
	add.s64 	%rd535, %rd535, 8;
	add.s64 	%rd534, %rd534, 8;
	add.s64 	%rd533, %rd533, 8;
	add.s32 	%r554, %r554, 1;
	setp.eq.s32 	%p226, %r554, 0;
	@%p226 bra 	$L__BB0_281;
	bra.uni 	$L__BB0_245;
$L__BB0_246:
	setp.eq.s32 	%p227, %r516, 1;
	mov.b32 	%r544, 0;
	@%p227 bra 	$L__BB0_260;
	ld.local.f64 	%fd349, [%rd9];
	add.s32 	%r184, %r516, -1;
	add.s32 	%r383, %r516, -2;
	and.b32  	%r185, %r184, 15;
	setp.lt.u32 	%p228, %r383, 15;
	mov.b32 	%r544, 0;
	mov.b32 	%r536, 1;
	@%p228 bra 	$L__BB0_251;
	and.b32  	%r186, %r184, -16;
	add.s64 	%rd521, %rd9, 64;
	mov.b32 	%r545, 0;
	mov.u32 	%r544, %r545;
$L__BB0_249:
	.pragma "nounroll";
	add.s32 	%r385, %r545, 1;
	ld.local.f64 	%fd230, [%rd521+-56];
	setp.lt.f64 	%p229, %fd230, %fd349;
	selp.b32 	%r386, %r385, %r544, %p229;
	selp.f64 	%fd231, %fd230, %fd349, %p229;
	ld.local.v2.f64 	{%fd232, %fd233}, [%rd521+-48];
	setp.lt.f64 	%p230, %fd232, %fd231;
	add.s32 	%r387, %r545, 2;
	selp.b32 	%r388, %r387, %r386, %p230;
	selp.f64 	%fd234, %fd232, %fd231, %p230;
	setp.lt.f64 	%p231, %fd233, %fd234;
	add.s32 	%r389, %r545, 3;
	selp.b32 	%r390, %r389, %r388, %p231;
	selp.f64 	%fd235, %fd233, %fd234, %p231;
	ld.local.v2.f64 	{%fd236, %fd237}, [%rd521+-32];
	setp.lt.f64 	%p232, %fd236, %fd235;
	add.s32 	%r391, %r545, 4;
	selp.b32 	%r392, %r391, %r390, %p232;
	selp.f64 	%fd238, %fd236, %fd235, %p232;
	setp.lt.f64 	%p233, %fd237, %fd238;
	add.s32 	%r393, %r545, 5;
	selp.b32 	%r394, %r393, %r392, %p233;
	selp.f64 	%fd239, %fd237, %fd238, %p233;
	ld.local.v2.f64 	{%fd240, %fd241}, [%rd521+-16];
	setp.lt.f64 	%p234, %fd240, %fd239;
	add.s32 	%r395, %r545, 6;
	selp.b32 	%r396, %r395, %r394, %p234;
	selp.f64 	%fd242, %fd240, %fd239, %p234;
	setp.lt.f64 	%p235, %fd241, %fd242;
	add.s32 	%r397, %r545, 7;
	selp.b32 	%r398, %r397, %r396, %p235;
	selp.f64 	%fd243, %fd241, %fd242, %p235;
	ld.local.v2.f64 	{%fd244, %fd245}, [%rd521];
	setp.lt.f64 	%p236, %fd244, %fd243;
	add.s32 	%r399, %r545, 8;
	selp.b32 	%r400, %r399, %r398, %p236;
	selp.f64 	%fd246, %fd244, %fd243, %p236;
	setp.lt.f64 	%p237, %fd245, %fd246;
	add.s32 	%r401, %r545, 9;
	selp.b32 	%r402, %r401, %r400, %p237;
	selp.f64 	%fd247, %fd245, %fd246, %p237;
	ld.local.v2.f64 	{%fd248, %fd249}, [%rd521+16];
	setp.lt.f64 	%p238, %fd248, %fd247;
	add.s32 	%r403, %r545, 10;
	selp.b32 	%r404, %r403, %r402, %p238;
	selp.f64 	%fd250, %fd248, %fd247, %p238;
	setp.lt.f64 	%p239, %fd249, %fd250;
	add.s32 	%r405, %r545, 11;
	selp.b32 	%r406, %r405, %r404, %p239;
	selp.f64 	%fd251, %fd249, %fd250, %p239;
	ld.local.v2.f64 	{%fd252, %fd253}, [%rd521+32];
	setp.lt.f64 	%p240, %fd252, %fd251;
	add.s32 	%r407, %r545, 12;
	selp.b32 	%r408, %r407, %r406, %p240;
	selp.f64 	%fd254, %fd252, %fd251, %p240;
	setp.lt.f64 	%p241, %fd253, %fd254;
	add.s32 	%r409, %r545, 13;
	selp.b32 	%r410, %r409, %r408, %p241;
	selp.f64 	%fd255, %fd253, %fd254, %p241;
	ld.local.v2.f64 	{%fd256, %fd257}, [%rd521+48];
	setp.lt.f64 	%p242, %fd256, %fd255;
	add.s32 	%r411, %r545, 14;
	selp.b32 	%r412, %r411, %r410, %p242;
	selp.f64 	%fd258, %fd256, %fd255, %p242;
	setp.lt.f64 	%p243, %fd257, %fd258;
	add.s32 	%r413, %r545, 15;
	selp.b32 	%r414, %r413, %r412, %p243;
	selp.f64 	%fd259, %fd257, %fd258, %p243;
	ld.local.f64 	%fd260, [%rd521+64];
	setp.lt.f64 	%p244, %fd260, %fd259;
	add.s32 	%r545, %r545, 16;
	selp.b32 	%r544, %r545, %r414, %p244;
	selp.f64 	%fd349, %fd260, %fd259, %p244;
	add.s64 	%rd521, %rd521, 128;
	setp.eq.s32 	%p245, %r545, %r186;
	@%p245 bra 	$L__BB0_250;
	bra.uni 	$L__BB0_249;
$L__BB0_250:
	add.s32 	%r536, %r545, 1;
$L__BB0_251:
	setp.eq.s32 	%p246, %r185, 0;
	@%p246 bra 	$L__BB0_260;
	and.b32  	%r191, %r184, 7;
	setp.lt.u32 	%p247, %r185, 8;
	@%p247 bra 	$L__BB0_254;
	mul.wide.u32 	%rd460, %r536, 8;
	add.s64 	%rd461, %rd9, %rd460;
	ld.local.f64 	%fd261, [%rd461];
	setp.lt.f64 	%p248, %fd261, %fd349;
	selp.b32 	%r416, %r536, %r544, %p248;
	selp.f64 	%fd262, %fd261, %fd349, %p248;
	add.s32 	%r417, %r536, 1;
	ld.local.f64 	%fd263, [%rd461+8];
	setp.lt.f64 	%p249, %fd263, %fd262;
	selp.b32 	%r418, %r417, %r416, %p249;
	selp.f64 	%fd264, %fd263, %fd262, %p249;
	add.s32 	%r419, %r536, 2;
	ld.local.f64 	%fd265, [%rd461+16];
	setp.lt.f64 	%p250, %fd265, %fd264;
	selp.b32 	%r420, %r419, %r418, %p250;
	selp.f64 	%fd266, %fd265, %fd264, %p250;
	add.s32 	%r421, %r536, 3;
	ld.local.f64 	%fd267, [%rd461+24];
	setp.lt.f64 	%p251, %fd267, %fd266;
	selp.b32 	%r422, %r421, %r420, %p251;
	selp.f64 	%fd268, %fd267, %fd266, %p251;
	add.s32 	%r423, %r536, 4;
	ld.local.f64 	%fd269, [%rd461+32];
	setp.lt.f64 	%p252, %fd269, %fd268;
	selp.b32 	%r424, %r423, %r422, %p252;
	selp.f64 	%fd270, %fd269, %fd268, %p252;
	add.s32 	%r425, %r536, 5;
	ld.local.f64 	%fd271, [%rd461+40];
	setp.lt.f64 	%p253, %fd271, %fd270;
	selp.b32 	%r426, %r425, %r424, %p253;
	selp.f64 	%fd272, %fd271, %fd270, %p253;
	add.s32 	%r427, %r536, 6;
	ld.local.f64 	%fd273, [%rd461+48];
	setp.lt.f64 	%p254, %fd273, %fd272;
	selp.b32 	%r428, %r427, %r426, %p254;
	selp.f64 	%fd274, %fd273, %fd272, %p254;
	add.s32 	%r429, %r536, 7;
	ld.local.f64 	%fd275, [%rd461+56];
	setp.lt.f64 	%p255, %fd275, %fd274;
	selp.b32 	%r544, %r429, %r428, %p255;
	selp.f64 	%fd349, %fd275, %fd274, %p255;
	add.s32 	%r536, %r536, 8;
$L__BB0_254:
	setp.eq.s32 	%p256, %r191, 0;
	@%p256 bra 	$L__BB0_260;
	and.b32  	%r197, %r184, 3;
	setp.lt.u32 	%p257, %r191, 4;
	@%p257 bra 	$L__BB0_257;
	mul.wide.u32 	%rd462, %r536, 8;
	add.s64 	%rd463, %rd9, %rd462;
	ld.local.f64 	%fd276, [%rd463];
	setp.lt.f64 	%p258, %fd276, %fd349;
	selp.b32 	%r431, %r536, %r544, %p258;
	selp.f64 	%fd277, %fd276, %fd349, %p258;
	add.s32 	%r432, %r536, 1;
	ld.local.f64 	%fd278, [%rd463+8];
	setp.lt.f64 	%p259, %fd278, %fd277;
	selp.b32 	%r433, %r432, %r431, %p259;
	selp.f64 	%fd279, %fd278, %fd277, %p259;
	add.s32 	%r434, %r536, 2;
	ld.local.f64 	%fd280, [%rd463+16];
	setp.lt.f64 	%p260, %fd280, %fd279;
	selp.b32 	%r435, %r434, %r433, %p260;
	selp.f64 	%fd281, %fd280, %fd279, %p260;
	add.s32 	%r436, %r536, 3;
	ld.local.f64 	%fd282, [%rd463+24];
	setp.lt.f64 	%p261, %fd282, %fd281;
	selp.b32 	%r544, %r436, %r435, %p261;
	selp.f64 	%fd349, %fd282, %fd281, %p261;
	add.s32 	%r536, %r536, 4;
$L__BB0_257:
	setp.eq.s32 	%p262, %r197, 0;
	@%p262 bra 	$L__BB0_260;
	mul.wide.u32 	%rd464, %r536, 8;
	add.s64 	%rd520, %rd9, %rd464;
	neg.s32 	%r541, %r197;
$L__BB0_259:
	.pragma "nounroll";
	ld.local.f64 	%fd283, [%rd520];
	setp.lt.f64 	%p263, %fd283, %fd349;
	selp.b32 	%r544, %r536, %r544, %p263;
	selp.f64 	%fd349, %fd283, %fd349, %p263;
	add.s32 	%r536, %r536, 1;
	add.s64 	%rd520, %rd520, 8;
	add.s32 	%r541, %r541, 1;
	setp.ne.s32 	%p264, %r541, 0;
	@%p264 bra 	$L__BB0_259;
$L__BB0_260:
	setp.lt.s32 	%p265, %r261, 4;
	mul.lo.s32 	%r211, %r544, %r261;
	mov.b32 	%r550, 0;
	@%p265 bra 	$L__BB0_275;
	and.b32  	%r438, %r61, 2147483644;
	neg.s32 	%r548, %r438;
	add.s64 	%rd61, %rd10, 1;
	add.s64 	%rd525, %rd5, 1;
	add.s64 	%rd524, %rd11, 16;
	add.s64 	%rd523, %rd7, 16;
	add.s64 	%rd522, %rd9, 16;
	mov.u32 	%r547, %r211;
$L__BB0_262:
	cvt.s64.s32 	%rd465, %r547;
	add.s64 	%rd72, %rd61, %rd465;
	ld.local.u8 	%rs651, [%rd72+-1];
	ld.local.u8 	%rs652, [%rd525+-1];
	setp.ne.s16 	%p266, %rs651, %rs652;
	@%p266 bra 	$L__BB0_264;
	ld.local.f64 	%fd353, [%rd524+-16];
	st.local.f64 	[%rd522+-16], %fd353;
	mov.f64 	%fd354, %fd353;
	bra.uni 	$L__BB0_265;
$L__BB0_264:
	ld.local.f64 	%fd353, [%rd524+-16];
	neg.f64 	%fd354, %fd353;
	st.local.f64 	[%rd522+-16], %fd354;
$L__BB0_265:
	sub.f64 	%fd284, %fd354, %fd353;
	st.local.f64 	[%rd523+-16], %fd284;
	ld.local.u8 	%rs653, [%rd72];
	ld.local.u8 	%rs654, [%rd525];
	setp.eq.s16 	%p267, %rs653, %rs654;
	@%p267 bra 	$L__BB0_267;
	ld.local.f64 	%fd355, [%rd524+-8];
	neg.f64 	%fd356, %fd355;
	st.local.f64 	[%rd522+-8], %fd356;
	bra.uni 	$L__BB0_268;
$L__BB0_267:
	ld.local.f64 	%fd355, [%rd524+-8];
	st.local.f64 	[%rd522+-8], %fd355;
	mov.f64 	%fd356, %fd355;
$L__BB0_268:
	sub.f64 	%fd285, %fd356, %fd355;
	st.local.f64 	[%rd523+-8], %fd285;
	ld.local.u8 	%rs655, [%rd72+1];
	ld.local.u8 	%rs656, [%rd525+1];
	setp.eq.s16 	%p268, %rs655, %rs656;
	@%p268 bra 	$L__BB0_270;
	ld.local.f64 	%fd357, [%rd524];
	neg.f64 	%fd358, %fd357;
	st.local.f64 	[%rd522], %fd358;
	bra.uni 	$L__BB0_271;
$L__BB0_270:
	ld.local.f64 	%fd357, [%rd524];
	st.local.f64 	[%rd522], %fd357;
	mov.f64 	%fd358, %fd357;
$L__BB0_271:
	sub.f64 	%fd286, %fd358, %fd357;
	st.local.f64 	[%rd523], %fd286;
	ld.local.u8 	%rs657, [%rd72+2];
	ld.local.u8 	%rs658, [%rd525+2];
	setp.eq.s16 	%p269, %rs657, %rs658;
	@%p269 bra 	$L__BB0_273;
	ld.local.f64 	%fd359, [%rd524+8];
	neg.f64 	%fd360, %fd359;
	st.local.f64 	[%rd522+8], %fd360;
	bra.uni 	$L__BB0_274;
$L__BB0_273:
	ld.local.f64 	%fd359, [%rd524+8];
	st.local.f64 	[%rd522+8], %fd359;
	mov.f64 	%fd360, %fd359;
$L__BB0_274:
	sub.f64 	%fd287, %fd360, %fd359;
	st.local.f64 	[%rd523+8], %fd287;
	add.s32 	%r548, %r548, 4;
	add.s32 	%r547, %r547, 4;
	add.s64 	%rd525, %rd525, 4;
	add.s64 	%rd524, %rd524, 32;
	add.s64 	%rd523, %rd523, 32;
	add.s64 	%rd522, %rd522, 32;
	setp.eq.s32 	%p270, %r548, 0;
	mov.u32 	%r550, %r68;
	@%p270 bra 	$L__BB0_275;
	bra.uni 	$L__BB0_262;
$L__BB0_275:
	setp.eq.s32 	%p271, %r67, 0;
	@%p271 bra 	$L__BB0_281;
	cvt.u64.u32 	%rd466, %r550;
	mul.wide.u32 	%rd467, %r550, 8;
	add.s64 	%rd532, %rd7, %rd467;
	add.s64 	%rd531, %rd9, %rd467;
	add.s64 	%rd530, %rd11, %rd467;
	add.s64 	%rd529, %rd5, %rd466;
	add.s32 	%r552, %r550, %r211;
	neg.s32 	%r551, %r67;
$L__BB0_277:
	.pragma "nounroll";
	cvt.s64.s32 	%rd468, %r552;
	add.s64 	%rd469, %rd10, %rd468;
	ld.local.u8 	%rs659, [%rd469];
	ld.local.u8 	%rs660, [%rd529];
	setp.eq.s16 	%p272, %rs659, %rs660;
	@%p272 bra 	$L__BB0_279;
	ld.local.f64 	%fd361, [%rd530];
	neg.f64 	%fd362, %fd361;
	st.local.f64 	[%rd531], %fd362;
	bra.uni 	$L__BB0_280;
$L__BB0_279:
	ld.local.f64 	%fd361, [%rd530];
	st.local.f64 	[%rd531], %fd361;
	mov.f64 	%fd362, %fd361;
$L__BB0_280:
	sub.f64 	%fd288, %fd362, %fd361;
	st.local.f64 	[%rd532], %fd288;
	add.s64 	%rd532, %rd532, 8;
	add.s64 	%rd531, %rd531, 8;
	add.s64 	%rd530, %rd530, 8;
	add.s64 	%rd529, %rd529, 1;
	add.s32 	%r552, %r552, 1;
	add.s32 	%r551, %r551, 1;
	setp.eq.s32 	%p273, %r551, 0;
	@%p273 bra 	$L__BB0_281;
	bra.uni 	$L__BB0_277;
$L__BB0_281:
	and.b32  	%r246, %r261, 7;
	setp.lt.u32 	%p274, %r7, 7;
	mov.b32 	%r564, 0;
	@%p274 bra 	$L__BB0_284;
	and.b32  	%r564, %r261, 2147483640;
	neg.s32 	%r562, %r564;
	mul.lo.s32 	%r440, %r261, %r261;
	add.s32 	%r441, %r2, %r4;
	mad.lo.s32 	%r561, %r440, %r441, %r3;
	shl.b32 	%r250, %r261, 3;
	add.s64 	%rd537, %rd9, 32;
	add.s64 	%rd536, %rd7, 32;
	mul.wide.s32 	%rd473, %r261, 8;
$L__BB0_283:
	.pragma "nounroll";
	ld.local.v2.f64 	{%fd289, %fd290}, [%rd537+-32];
	mul.wide.s32 	%rd470, %r561, 8;
	add.s64 	%rd471, %rd4, %rd470;
	st.global.f64 	[%rd471], %fd289;
	ld.local.f64 	%fd291, [%rd536+-32];
	add.s64 	%rd472, %rd3, %rd470;
	st.global.f64 	[%rd472], %fd291;
	add.s64 	%rd474, %rd471, %rd473;
	st.global.f64 	[%rd474], %fd290;
	ld.local.f64 	%fd292, [%rd536+-24];
	add.s64 	%rd475, %rd472, %rd473;
	st.global.f64 	[%rd475], %fd292;
	ld.local.v2.f64 	{%fd293, %fd294}, [%rd537+-16];
	add.s64 	%rd476, %rd474, %rd473;
	st.global.f64 	[%rd476], %fd293;
	ld.local.f64 	%fd295, [%rd536+-16];
	add.s64 	%rd477, %rd475, %rd473;
	st.global.f64 	[%rd477], %fd295;
	add.s64 	%rd478, %rd476, %rd473;
	st.global.f64 	[%rd478], %fd294;
	ld.local.f64 	%fd296, [%rd536+-8];
	add.s64 	%rd479, %rd477, %rd473;
	st.global.f64 	[%rd479], %fd296;
	ld.local.v2.f64 	{%fd297, %fd298}, [%rd537];
	add.s64 	%rd480, %rd478, %rd473;
	st.global.f64 	[%rd480], %fd297;
	ld.local.f64 	%fd299, [%rd536];
	add.s64 	%rd481, %rd479, %rd473;
	st.global.f64 	[%rd481], %fd299;
	add.s64 	%rd482, %rd480, %rd473;
	st.global.f64 	[%rd482], %fd298;
	ld.local.f64 	%fd300, [%rd536+8];
	add.s64 	%rd483, %rd481, %rd473;
	st.global.f64 	[%rd483], %fd300;
	ld.local.v2.f64 	{%fd301, %fd302}, [%rd537+16];
	add.s64 	%rd484, %rd482, %rd473;
	st.global.f64 	[%rd484], %fd301;
	ld.local.f64 	%fd303, [%rd536+16];
	add.s64 	%rd485, %rd483, %rd473;
	st.global.f64 	[%rd485], %fd303;
	add.s64 	%rd486, %rd484, %rd473;
	st.global.f64 	[%rd486], %fd302;
	ld.local.f64 	%fd304, [%rd536+24];
	add.s64 	%rd487, %rd485, %rd473;
	st.global.f64 	[%rd487], %fd304;
	add.s32 	%r562, %r562, 8;
	add.s32 	%r561, %r561, %r250;
	add.s64 	%rd537, %rd537, 64;
	add.s64 	%rd536, %rd536, 64;
	setp.ne.s32 	%p275, %r562, 0;
	@%p275 bra 	$L__BB0_283;
$L__BB0_284:
	setp.eq.s32 	%p276, %r246, 0;
	@%p276 bra 	$L__BB0_292;
	and.b32  	%r256, %r261, 3;
	setp.lt.u32 	%p277, %r246, 4;
	@%p277 bra 	$L__BB0_287;
	add.s32 	%r442, %r564, %r5;
	mad.lo.s32 	%r443, %r442, %r261, %r6;
	mul.wide.u32 	%rd488, %r564, 8;
	add.s64 	%rd489, %rd9, %rd488;
	ld.local.f64 	%fd305, [%rd489];
	mul.wide.s32 	%rd490, %r443, 8;
	add.s64 	%rd491, %rd4, %rd490;
	st.global.f64 	[%rd491], %fd305;
	add.s64 	%rd492, %rd7, %rd488;
	ld.local.f64 	%fd306, [%rd492];
	add.s64 	%rd493, %rd3, %rd490;
	st.global.f64 	[%rd493], %fd306;
	ld.local.f64 	%fd307, [%rd489+8];
	mul.wide.s32 	%rd494, %r261, 8;
	add.s64 	%rd495, %rd491, %rd494;
	st.global.f64 	[%rd495], %fd307;
	ld.local.f64 	%fd308, [%rd492+8];
	add.s64 	%rd496, %rd493, %rd494;
	st.global.f64 	[%rd496], %fd308;
	ld.local.f64 	%fd309, [%rd489+16];
	add.s64 	%rd497, %rd495, %rd494;
	st.global.f64 	[%rd497], %fd309;
	ld.local.f64 	%fd310, [%rd492+16];
	add.s64 	%rd498, %rd496, %rd494;
	st.global.f64 	[%rd498], %fd310;
	ld.local.f64 	%fd311, [%rd489+24];
	add.s64 	%rd499, %rd497, %rd494;
	st.global.f64 	[%rd499], %fd311;
	ld.local.f64 	%fd312, [%rd492+24];
	add.s64 	%rd500, %rd498, %rd494;
	st.global.f64 	[%rd500], %fd312;
	add.s32 	%r564, %r564, 4;
$L__BB0_287:
	setp.eq.s32 	%p278, %r256, 0;
	@%p278 bra 	$L__BB0_292;
	setp.eq.s32 	%p279, %r256, 1;
	@%p279 bra 	$L__BB0_290;
	add.s32 	%r444, %r564, %r5;
	mad.lo.s32 	%r445, %r444, %r261, %r6;
	mul.wide.u32 	%rd501, %r564, 8;
	add.s64 	%rd502, %rd9, %rd501;
	ld.local.f64 	%fd313, [%rd502];
	mul.wide.s32 	%rd503, %r445, 8;
	add.s64 	%rd504, %rd4, %rd503;
	st.global.f64 	[%rd504], %fd313;
	add.s64 	%rd505, %rd7, %rd501;
	ld.local.f64 	%fd314, [%rd505];
	add.s64 	%rd506, %rd3, %rd503;
	st.global.f64 	[%rd506], %fd314;
	ld.local.f64 	%fd315, [%rd502+8];
	mul.wide.s32 	%rd507, %r261, 8;
	add.s64 	%rd508, %rd504, %rd507;
	st.global.f64 	[%rd508], %fd315;
	ld.local.f64 	%fd316, [%rd505+8];
	add.s64 	%rd509, %rd506, %rd507;
	st.global.f64 	[%rd509], %fd316;
	add.s32 	%r564, %r564, 2;
$L__BB0_290:
	and.b32  	%r446, %r261, 1;
	setp.eq.b32 	%p280, %r446, 1;
	not.pred 	%p281, %p280;
	@%p281 bra 	$L__BB0_292;
	add.s32 	%r447, %r564, %r5;
	mad.lo.s32 	%r448, %r447, %r261, %r6;
	mul.wide.u32 	%rd510, %r564, 8;
	add.s64 	%rd511, %rd9, %rd510;
	ld.local.f64 	%fd317, [%rd511];
	mul.wide.s32 	%rd512, %r448, 8;
	add.s64 	%rd513, %rd4, %rd512;
	st.global.f64 	[%rd513], %fd317;
	add.s64 	%rd514, %rd7, %rd510;
	ld.local.f64 	%fd318, [%rd514];
	add.s64 	%rd515, %rd3, %rd512;
	st.global.f64 	[%rd515], %fd318;
$L__BB0_292:
	ld.param.u64 	%rd517, [_Z23improved_columns_kernelPdS_S_PhiiidiPii_param_9];
	cvta.to.global.u64 	%rd516, %rd517;
	atom.global.add.u32 	%r449, [%rd516], %r528;
$L__BB0_293:
	ret;

}
	// .globl	_Z20improved_rows_kernelPdS_S_PhiiidiPii
.visible .entry _Z20improved_rows_kernelPdS_S_PhiiidiPii(
	.param .u64 .ptr .align 1 _Z20improved_rows_kernelPdS_S_PhiiidiPii_param_0,
	.param .u64 .ptr .align 1 _Z20improved_rows_kernelPdS_S_PhiiidiPii_param_1,
	.param .u64 .ptr .align 1 _Z20improved_rows_kernelPdS_S_PhiiidiPii_param_2,
	.param .u64 .ptr .align 1 _Z20improved_rows_kernelPdS_S_PhiiidiPii_param_3,
	.param .u32 _Z20improved_rows_kernelPdS_S_PhiiidiPii_param_4,
	.param .u32 _Z20improved_rows_kernelPdS_S_PhiiidiPii_param_5,
	.param .u32 _Z20improved_rows_kernelPdS_S_PhiiidiPii_param_6,
	.param .f64 _Z20improved_rows_kernelPdS_S_PhiiidiPii_param_7,
	.param .u32 _Z20improved_rows_kernelPdS_S_PhiiidiPii_param_8,
	.param .u64 .ptr .align 1 _Z20improved_rows_kernelPdS_S_PhiiidiPii_param_9,
	.param .u32 _Z20improved_rows_kernelPdS_S_PhiiidiPii_param_10
)
{
	.local .align 16 .b8 	__local_depot1[768];
	.reg .b64 	%SP;
	.reg .b64 	%SPL;
	.reg .pred 	%p<282>;
	.reg .b16 	%rs<695>;
	.reg .b32 	%r<567>;
	.reg .b64 	%rd<493>;
	.reg .b64 	%fd<391>;

	mov.u64 	%SPL, __local_depot1;
	ld.param.u64 	%rd119, [_Z20improved_rows_kernelPdS_S_PhiiidiPii_param_0];
	ld.param.u64 	%rd120, [_Z20improved_rows_kernelPdS_S_PhiiidiPii_param_1];
	ld.param.u64 	%rd121, [_Z20improved_rows_kernelPdS_S_PhiiidiPii_param_2];
	ld.param.u64 	%rd122, [_Z20improved_rows_kernelPdS_S_PhiiidiPii_param_3];
	ld.param.u32 	%r265, [_Z20improved_rows_kernelPdS_S_PhiiidiPii_param_4];
	ld.param.u32 	%r266, [_Z20improved_rows_kernelPdS_S_PhiiidiPii_param_5];
	ld.param.u32 	%r267, [_Z20improved_rows_kernelPdS_S_PhiiidiPii_param_10];
	cvta.to.global.u64 	%rd1, %rd119;
	cvta.to.global.u64 	%rd2, %rd122;
	cvta.to.global.u64 	%rd3, %rd121;
	cvta.to.global.u64 	%rd4, %rd120;
	add.u64 	%rd5, %SPL, 255;
	add.u64 	%rd6, %SPL, 240;
	add.u64 	%rd7, %SPL, 400;
	add.u64 	%rd8, %SPL, 640;
	add.u64 	%rd9, %SPL, 272;
	add.u64 	%rd10, %SPL, 0;
	add.u64 	%rd11, %SPL, 520;
	mov.u32 	%r1, %ctaid.z;
	mov.u32 	%r2, %ctaid.x;
	mov.u32 	%r3, %tid.x;
	setp.ge.s32 	%p1, %r1, %r267;
	setp.ge.s32 	%p2, %r2, %r265;
	or.pred  	%p3, %p2, %p1;
	setp.ge.s32 	%p4, %r3, %r265;
	or.pred  	%p5, %p4, %p3;
	@%p5 bra 	$L__BB1_294;
	mul.lo.s32 	%r4, %r265, %r1;
	mul.lo.s32 	%r269, %r4, %r265;
	mul.lo.s32 	%r270, %r269, %r265;
	mad.lo.s32 	%r271, %r265, %r2, %r3;
	mad.lo.s32 	%r5, %r271, %r265, %r270;
	add.s32 	%r6, %r265, -1;
	and.b32  	%r7, %r265, 15;
	setp.lt.u32 	%p6, %r6, 15;
	mov.b32 	%r451, 0;
	@%p6 bra 	$L__BB1_4;
	and.b32  	%r451, %r265, -16;
	mov.b32 	%r449, 0;
$L__BB1_3:
	.pragma "nounroll";
	add.s32 	%r273, %r5, %r449;
	mul.wide.s32 	%rd130, %r273, 8;
	add.s64 	%rd131, %rd1, %rd130;
	ld.global.f64 	%fd100, [%rd131];
	mul.wide.u32 	%rd132, %r449, 8;
	add.s64 	%rd133, %rd11, %rd132;
	st.local.f64 	[%rd133], %fd100;
	ld.global.f64 	%fd101, [%rd131+8];
	st.local.f64 	[%rd133+8], %fd101;
	ld.global.f64 	%fd102, [%rd131+16];
	st.local.f64 	[%rd133+16], %fd102;
	ld.global.f64 	%fd103, [%rd131+24];
	st.local.f64 	[%rd133+24], %fd103;
	ld.global.f64 	%fd104, [%rd131+32];
	st.local.f64 	[%rd133+32], %fd104;
	ld.global.f64 	%fd105, [%rd131+40];
	st.local.f64 	[%rd133+40], %fd105;
	ld.global.f64 	%fd106, [%rd131+48];
	st.local.f64 	[%rd133+48], %fd106;
	ld.global.f64 	%fd107, [%rd131+56];
	st.local.f64 	[%rd133+56], %fd107;
	ld.global.f64 	%fd108, [%rd131+64];
	st.local.f64 	[%rd133+64], %fd108;
	ld.global.f64 	%fd109, [%rd131+72];
	st.local.f64 	[%rd133+72], %fd109;
	ld.global.f64 	%fd110, [%rd131+80];
	st.local.f64 	[%rd133+80], %fd110;
	ld.global.f64 	%fd111, [%rd131+88];
	st.local.f64 	[%rd133+88], %fd111;
	ld.global.f64 	%fd112, [%rd131+96];
	st.local.f64 	[%rd133+96], %fd112;
	ld.global.f64 	%fd113, [%rd131+104];
	st.local.f64 	[%rd133+104], %fd113;
	ld.global.f64 	%fd114, [%rd131+112];
	st.local.f64 	[%rd133+112], %fd114;
	ld.global.f64 	%fd115, [%rd131+120];
	st.local.f64 	[%rd133+120], %fd115;
	add.s32 	%r449, %r449, 16;
	setp.ne.s32 	%p7, %r449, %r451;
	@%p7 bra 	$L__BB1_3;
$L__BB1_4:
	setp.eq.s32 	%p8, %r7, 0;
	@%p8 bra 	$L__BB1_13;
	and.b32  	%r12, %r265, 7;
	setp.lt.u32 	%p9, %r7, 8;
	@%p9 bra 	$L__BB1_7;
	add.s32 	%r274, %r5, %r451;
	mul.wide.s32 	%rd134, %r274, 8;
	add.s64 	%rd135, %rd1, %rd134;
	ld.global.f64 	%fd116, [%rd135];
	mul.wide.u32 	%rd136, %r451, 8;
	add.s64 	%rd137, %rd11, %rd136;
	st.local.f64 	[%rd137], %fd116;
	ld.global.f64 	%fd117, [%rd135+8];
	st.local.f64 	[%rd137+8], %fd117;
	ld.global.f64 	%fd118, [%rd135+16];
	st.local.f64 	[%rd137+16], %fd118;
	ld.global.f64 	%fd119, [%rd135+24];
	st.local.f64 	[%rd137+24], %fd119;
	ld.global.f64 	%fd120, [%rd135+32];
	st.local.f64 	[%rd137+32], %fd120;
	ld.global.f64 	%fd121, [%rd135+40];
	st.local.f64 	[%rd137+40], %fd121;
	ld.global.f64 	%fd122, [%rd135+48];
	st.local.f64 	[%rd137+48], %fd122;
	ld.global.f64 	%fd123, [%rd135+56];
	st.local.f64 	[%rd137+56], %fd123;
	add.s32 	%r451, %r451, 8;
$L__BB1_7:
	setp.eq.s32 	%p10, %r12, 0;
	@%p10 bra 	$L__BB1_13;
	and.b32  	%r15, %r265, 3;
	setp.lt.u32 	%p11, %r12, 4;
	@%p11 bra 	$L__BB1_10;
	add.s32 	%r275, %r5, %r451;
	mul.wide.s32 	%rd138, %r275, 8;
	add.s64 	%rd139, %rd1, %rd138;
	ld.global.f64 	%fd124, [%rd139];
	mul.wide.u32 	%rd140, %r451, 8;
	add.s64 	%rd141, %rd11, %rd140;
	st.local.f64 	[%rd141], %fd124;
	ld.global.f64 	%fd125, [%rd139+8];
	st.local.f64 	[%rd141+8], %fd125;
	ld.global.f64 	%fd126, [%rd139+16];
	st.local.f64 	[%rd141+16], %fd126;
	ld.global.f64 	%fd127, [%rd139+24];
	st.local.f64 	[%rd141+24], %fd127;
	add.s32 	%r451, %r451, 4;
$L__BB1_10:
	setp.eq.s32 	%p12, %r15, 0;
	@%p12 bra 	$L__BB1_13;
	mov.b32 	%r454, 0;
$L__BB1_12:
	.pragma "nounroll";
	add.s32 	%r277, %r5, %r451;
	mul.wide.s32 	%rd142, %r277, 8;
	add.s64 	%rd143, %rd1, %rd142;
	ld.global.f64 	%fd128, [%rd143];
	mul.wide.u32 	%rd144, %r451, 8;
	add.s64 	%rd145, %rd11, %rd144;
	st.local.f64 	[%rd145], %fd128;
	add.s32 	%r451, %r451, 1;
	add.s32 	%r454, %r454, 1;
	setp.ne.s32 	%p13, %r454, %r15;
	@%p13 bra 	$L__BB1_12;
$L__BB1_13:
	setp.lt.u32 	%p14, %r6, 15;
	mov.b32 	%r455, 0;
	@%p14 bra 	$L__BB1_16;
	and.b32  	%r455, %r265, 2147483632;
	mov.b32 	%r465, 0;
$L__BB1_15:
	.pragma "nounroll";
	cvt.u64.u32 	%rd146, %r465;
	mul.wide.u32 	%rd147, %r465, 8;
	add.s64 	%rd148, %rd8, %rd147;
	st.local.u64 	[%rd148], %rd146;
	add.s64 	%rd149, %rd11, %rd147;
	ld.local.f64 	%fd129, [%rd149];
	setp.leu.f64 	%p15, %fd129, 0d0000000000000000;
	selp.u16 	%rs63, 1, 0, %p15;
	add.s64 	%rd150, %rd5, %rd146;
	st.local.u8 	[%rd150], %rs63;
	abs.f64 	%fd130, %fd129;
	add.s64 	%rd151, %rd7, %rd147;
	st.local.f64 	[%rd151], %fd130;
	add.s64 	%rd152, %rd6, %rd146;
	st.local.u8 	[%rd152], %rs63;
	add.s32 	%r280, %r465, 1;
	cvt.u64.u32 	%rd153, %r280;
	st.local.u64 	[%rd148+8], %rd153;
	ld.local.f64 	%fd131, [%rd149+8];
	setp.leu.f64 	%p16, %fd131, 0d0000000000000000;
	selp.u16 	%rs64, 1, 0, %p16;
	st.local.u8 	[%rd150+1], %rs64;
	abs.f64 	%fd132, %fd131;
	st.local.f64 	[%rd151+8], %fd132;
	st.local.u8 	[%rd152+1], %rs64;
	add.s32 	%r281, %r465, 2;
	cvt.u64.u32 	%rd154, %r281;
	st.local.u64 	[%rd148+16], %rd154;
	ld.local.f64 	%fd133, [%rd149+16];
	setp.leu.f64 	%p17, %fd133, 0d0000000000000000;
	selp.u16 	%rs65, 1, 0, %p17;
	st.local.u8 	[%rd150+2], %rs65;
	abs.f64 	%fd134, %fd133;
	st.local.f64 	[%rd151+16], %fd134;
	st.local.u8 	[%rd152+2], %rs65;
	add.s32 	%r282, %r465, 3;
	cvt.u64.u32 	%rd155, %r282;
	st.local.u64 	[%rd148+24], %rd155;
	ld.local.f64 	%fd135, [%rd149+24];
	setp.leu.f64 	%p18, %fd135, 0d0000000000000000;
	selp.u16 	%rs66, 1, 0, %p18;
	st.local.u8 	[%rd150+3], %rs66;
	abs.f64 	%fd136, %fd135;
	st.local.f64 	[%rd151+24], %fd136;
	st.local.u8 	[%rd152+3], %rs66;
	add.s32 	%r283, %r465, 4;
	cvt.u64.u32 	%rd156, %r283;
	st.local.u64 	[%rd148+32], %rd156;
	ld.local.f64 	%fd137, [%rd149+32];
	setp.leu.f64 	%p19, %fd137, 0d0000000000000000;
	selp.u16 	%rs67, 1, 0, %p19;
	st.local.u8 	[%rd150+4], %rs67;
	abs.f64 	%fd138, %fd137;
	st.local.f64 	[%rd151+32], %fd138;
	st.local.u8 	[%rd152+4], %rs67;
	add.s32 	%r284, %r465, 5;
	cvt.u64.u32 	%rd157, %r284;
	st.local.u64 	[%rd148+40], %rd157;
	ld.local.f64 	%fd139, [%rd149+40];
	setp.leu.f64 	%p20, %fd139, 0d0000000000000000;
	selp.u16 	%rs68, 1, 0, %p20;
	st.local.u8 	[%rd150+5], %rs68;
	abs.f64 	%fd140, %fd139;
	st.local.f64 	[%rd151+40], %fd140;
	st.local.u8 	[%rd152+5], %rs68;
	add.s32 	%r285, %r465, 6;
	cvt.u64.u32 	%rd158, %r285;
	st.local.u64 	[%rd148+48], %rd158;
	ld.local.f64 	%fd141, [%rd149+48];
	setp.leu.f64 	%p21, %fd141, 0d0000000000000000;
	selp.u16 	%rs69, 1, 0, %p21;
	st.local.u8 	[%rd150+6], %rs69;
	abs.f64 	%fd142, %fd141;
	st.local.f64 	[%rd151+48], %fd142;
	st.local.u8 	[%rd152+6], %rs69;
	add.s32 	%r286, %r465, 7;
	cvt.u64.u32 	%rd159, %r286;
	st.local.u64 	[%rd148+56], %rd159;
	ld.local.f64 	%fd143, [%rd149+56];
	setp.leu.f64 	%p22, %fd143, 0d0000000000000000;
	selp.u16 	%rs70, 1, 0, %p22;
	st.local.u8 	[%rd150+7], %rs70;
	abs.f64 	%fd144, %fd143;
	st.local.f64 	[%rd151+56], %fd144;
	st.local.u8 	[%rd152+7], %rs70;
	add.s32 	%r287, %r465, 8;
	cvt.u64.u32 	%rd160, %r287;
	st.local.u64 	[%rd148+64], %rd160;
	ld.local.f64 	%fd145, [%rd149+64];
	setp.leu.f64 	%p23, %fd145, 0d0000000000000000;
	selp.u16 	%rs71, 1, 0, %p23;
	st.local.u8 	[%rd150+8], %rs71;
	abs.f64 	%fd146, %fd145;
	st.local.f64 	[%rd151+64], %fd146;
	st.local.u8 	[%rd152+8], %rs71;
	add.s32 	%r288, %r465, 9;
	cvt.u64.u32 	%rd161, %r288;
	st.local.u64 	[%rd148+72], %rd161;
	ld.local.f64 	%fd147, [%rd149+72];
	setp.leu.f64 	%p24, %fd147, 0d0000000000000000;
	selp.u16 	%rs72, 1, 0, %p24;
	st.local.u8 	[%rd150+9], %rs72;
	abs.f64 	%fd148, %fd147;
	st.local.f64 	[%rd151+72], %fd148;
	st.local.u8 	[%rd152+9], %rs72;
	add.s32 	%r289, %r465, 10;
	cvt.u64.u32 	%rd162, %r289;
	st.local.u64 	[%rd148+80], %rd162;
	ld.local.f64 	%fd149, [%rd149+80];
	setp.leu.f64 	%p25, %fd149, 0d0000000000000000;
	selp.u16 	%rs73, 1, 0, %p25;
	st.local.u8 	[%rd150+10], %rs73;
	abs.f64 	%fd150, %fd149;
	st.local.f64 	[%rd151+80], %fd150;
	st.local.u8 	[%rd152+10], %rs73;
	add.s32 	%r290, %r465, 11;
	cvt.u64.u32 	%rd163, %r290;
	st.local.u64 	[%rd148+88], %rd163;
	ld.local.f64 	%fd151, [%rd149+88];
	setp.leu.f64 	%p26, %fd151, 0d0000000000000000;
	selp.u16 	%rs74, 1, 0, %p26;
	st.local.u8 	[%rd150+11], %rs74;
	abs.f64 	%fd152, %fd151;
	st.local.f64 	[%rd151+88], %fd152;
	st.local.u8 	[%rd152+11], %rs74;
	add.s32 	%r291, %r465, 12;
	cvt.u64.u32 	%rd164, %r291;
	st.local.u64 	[%rd148+96], %rd164;
	ld.local.f64 	%fd153, [%rd149+96];
	setp.leu.f64 	%p27, %fd153, 0d0000000000000000;
	selp.u16 	%rs75, 1, 0, %p27;
	st.local.u8 	[%rd150+12], %rs75;
	abs.f64 	%fd154, %fd153;
	st.local.f64 	[%rd151+96], %fd154;
	st.local.u8 	[%rd152+12], %rs75;
	add.s32 	%r292, %r465, 13;
	cvt.u64.u32 	%rd165, %r292;
	st.local.u64 	[%rd148+104], %rd165;
	ld.local.f64 	%fd155, [%rd149+104];
	setp.leu.f64 	%p28, %fd155, 0d0000000000000000;
	selp.u16 	%rs76, 1, 0, %p28;
	st.local.u8 	[%rd150+13], %rs76;
	abs.f64 	%fd156, %fd155;
	st.local.f64 	[%rd151+104], %fd156;
	st.local.u8 	[%rd152+13], %rs76;
	add.s32 	%r293, %r465, 14;
	cvt.u64.u32 	%rd166, %r293;
	st.local.u64 	[%rd148+112], %rd166;
	ld.local.f64 	%fd157, [%rd149+112];
	setp.leu.f64 	%p29, %fd157, 0d0000000000000000;
	selp.u16 	%rs77, 1, 0, %p29;
	st.local.u8 	[%rd150+14], %rs77;
	abs.f64 	%fd158, %fd157;
	st.local.f64 	[%rd151+112], %fd158;
	st.local.u8 	[%rd152+14], %rs77;
	add.s32 	%r294, %r465, 15;
	cvt.u64.u32 	%rd167, %r294;
	st.local.u64 	[%rd148+120], %rd167;
	ld.local.f64 	%fd159, [%rd149+120];
	setp.leu.f64 	%p30, %fd159, 0d0000000000000000;
	selp.u16 	%rs78, 1, 0, %p30;
	st.local.u8 	[%rd150+15], %rs78;
	abs.f64 	%fd160, %fd159;
	st.local.f64 	[%rd151+120], %fd160;
	st.local.u8 	[%rd152+15], %rs78;
	add.s32 	%r465, %r465, 16;
	setp.eq.s32 	%p31, %r465, %r455;
	@%p31 bra 	$L__BB1_16;
	bra.uni 	$L__BB1_15;
$L__BB1_16:
	setp.eq.s32 	%p32, %r7, 0;
	@%p32 bra 	$L__BB1_25;
	and.b32  	%r24, %r265, 7;
	setp.lt.u32 	%p33, %r7, 8;
	@%p33 bra 	$L__BB1_19;
	cvt.u64.u32 	%rd168, %r455;
	mul.wide.u32 	%rd169, %r455, 8;
	add.s64 	%rd170, %rd8, %rd169;
	st.local.u64 	[%rd170], %rd168;
	add.s64 	%rd171, %rd11, %rd169;
	ld.local.f64 	%fd161, [%rd171];
	setp.leu.f64 	%p34, %fd161, 0d0000000000000000;
	selp.u16 	%rs79, 1, 0, %p34;
	add.s64 	%rd172, %rd5, %rd168;
	st.local.u8 	[%rd172], %rs79;
	abs.f64 	%fd162, %fd161;
	add.s64 	%rd173, %rd7, %rd169;
	st.local.f64 	[%rd173], %fd162;
	add.s64 	%rd174, %rd6, %rd168;
	st.local.u8 	[%rd174], %rs79;
	add.s32 	%r295, %r455, 1;
	cvt.u64.u32 	%rd175, %r295;
	st.local.u64 	[%rd170+8], %rd175;
	ld.local.f64 	%fd163, [%rd171+8];
	setp.leu.f64 	%p35, %fd163, 0d0000000000000000;
	selp.u16 	%rs80, 1, 0, %p35;
	st.local.u8 	[%rd172+1], %rs80;
	abs.f64 	%fd164, %fd163;
	st.local.f64 	[%rd173+8], %fd164;
	st.local.u8 	[%rd174+1], %rs80;
	add.s32 	%r296, %r455, 2;
	cvt.u64.u32 	%rd176, %r296;
	st.local.u64 	[%rd170+16], %rd176;
	ld.local.f64 	%fd165, [%rd171+16];
	setp.leu.f64 	%p36, %fd165, 0d0000000000000000;
	selp.u16 	%rs81, 1, 0, %p36;
	st.local.u8 	[%rd172+2], %rs81;
	abs.f64 	%fd166, %fd165;
	st.local.f64 	[%rd173+16], %fd166;
	st.local.u8 	[%rd174+2], %rs81;
	add.s32 	%r297, %r455, 3;
	cvt.u64.u32 	%rd177, %r297;
	st.local.u64 	[%rd170+24], %rd177;
	ld.local.f64 	%fd167, [%rd171+24];
	setp.leu.f64 	%p37, %fd167, 0d0000000000000000;
	selp.u16 	%rs82, 1, 0, %p37;
	st.local.u8 	[%rd172+3], %rs82;
	abs.f64 	%fd168, %fd167;
	st.local.f64 	[%rd173+24], %fd168;
	st.local.u8 	[%rd174+3], %rs82;
	add.s32 	%r298, %r455, 4;
	cvt.u64.u32 	%rd178, %r298;
	st.local.u64 	[%rd170+32], %rd178;
	ld.local.f64 	%fd169, [%rd171+32];
	setp.leu.f64 	%p38, %fd169, 0d0000000000000000;
	selp.u16 	%rs83, 1, 0, %p38;
	st.local.u8 	[%rd172+4], %rs83;
	abs.f64 	%fd170, %fd169;
	st.local.f64 	[%rd173+32], %fd170;
	st.local.u8 	[%rd174+4], %rs83;
	add.s32 	%r299, %r455, 5;
	cvt.u64.u32 	%rd179, %r299;
	st.local.u64 	[%rd170+40], %rd179;
	ld.local.f64 	%fd171, [%rd171+40];
	setp.leu.f64 	%p39, %fd171, 0d0000000000000000;
	selp.u16 	%rs84, 1, 0, %p39;
	st.local.u8 	[%rd172+5], %rs84;
	abs.f64 	%fd172, %fd171;
	st.local.f64 	[%rd173+40], %fd172;
	st.local.u8 	[%rd174+5], %rs84;
	add.s32 	%r300, %r455, 6;
	cvt.u64.u32 	%rd180, %r300;
	st.local.u64 	[%rd170+48], %rd180;
	ld.local.f64 	%fd173, [%rd171+48];
	setp.leu.f64 	%p40, %fd173, 0d0000000000000000;
	selp.u16 	%rs85, 1, 0, %p40;
	st.local.u8 	[%rd172+6], %rs85;
	abs.f64 	%fd174, %fd173;
	st.local.f64 	[%rd173+48], %fd174;
	st.local.u8 	[%rd174+6], %rs85;
	add.s32 	%r301, %r455, 7;
	cvt.u64.u32 	%rd181, %r301;
	st.local.u64 	[%rd170+56], %rd181;
	ld.local.f64 	%fd175, [%rd171+56];
	setp.leu.f64 	%p41, %fd175, 0d0000000000000000;
	selp.u16 	%rs86, 1, 0, %p41;
	st.local.u8 	[%rd172+7], %rs86;
	abs.f64 	%fd176, %fd175;
	st.local.f64 	[%rd173+56], %fd176;
	st.local.u8 	[%rd174+7], %rs86;
	add.s32 	%r455, %r455, 8;
$L__BB1_19:
	setp.eq.s32 	%p42, %r24, 0;
	@%p42 bra 	$L__BB1_25;
	and.b32  	%r27, %r265, 3;
	setp.lt.u32 	%p43, %r24, 4;
	@%p43 bra 	$L__BB1_22;
	cvt.u64.u32 	%rd182, %r455;
	mul.wide.u32 	%rd183, %r455, 8;
	add.s64 	%rd184, %rd8, %rd183;
	st.local.u64 	[%rd184], %rd182;
	add.s64 	%rd185, %rd11, %rd183;
	ld.local.f64 	%fd177, [%rd185];
	setp.leu.f64 	%p44, %fd177, 0d0000000000000000;
	selp.u16 	%rs87, 1, 0, %p44;
	add.s64 	%rd186, %rd5, %rd182;
	st.local.u8 	[%rd186], %rs87;
	abs.f64 	%fd178, %fd177;
	add.s64 	%rd187, %rd7, %rd183;
	st.local.f64 	[%rd187], %fd178;
	add.s64 	%rd188, %rd6, %rd182;
	st.local.u8 	[%rd188], %rs87;
	add.s32 	%r302, %r455, 1;
	cvt.u64.u32 	%rd189, %r302;
	st.local.u64 	[%rd184+8], %rd189;
	ld.local.f64 	%fd179, [%rd185+8];
	setp.leu.f64 	%p45, %fd179, 0d0000000000000000;
	selp.u16 	%rs88, 1, 0, %p45;
	st.local.u8 	[%rd186+1], %rs88;
	abs.f64 	%fd180, %fd179;
	st.local.f64 	[%rd187+8], %fd180;
	st.local.u8 	[%rd188+1], %rs88;
	add.s32 	%r303, %r455, 2;
	cvt.u64.u32 	%rd190, %r303;
	st.local.u64 	[%rd184+16], %rd190;
	ld.local.f64 	%fd181, [%rd185+16];
	setp.leu.f64 	%p46, %fd181, 0d0000000000000000;
	selp.u16 	%rs89, 1, 0, %p46;
	st.local.u8 	[%rd186+2], %rs89;
	abs.f64 	%fd182, %fd181;
	st.local.f64 	[%rd187+16], %fd182;
	st.local.u8 	[%rd188+2], %rs89;
	add.s32 	%r304, %r455, 3;
	cvt.u64.u32 	%rd191, %r304;
	st.local.u64 	[%rd184+24], %rd191;
	ld.local.f64 	%fd183, [%rd185+24];
	setp.leu.f64 	%p47, %fd183, 0d0000000000000000;
	selp.u16 	%rs90, 1, 0, %p47;
	st.local.u8 	[%rd186+3], %rs90;
	abs.f64 	%fd184, %fd183;
	st.local.f64 	[%rd187+24], %fd184;
	st.local.u8 	[%rd188+3], %rs90;
	add.s32 	%r455, %r455, 4;
$L__BB1_22:
	setp.eq.s32 	%p48, %r27, 0;
	@%p48 bra 	$L__BB1_25;
	mov.b32 	%r459, 0;
$L__BB1_24:
	.pragma "nounroll";
	cvt.u64.u32 	%rd192, %r455;
	mul.wide.u32 	%rd193, %r455, 8;
	add.s64 	%rd194, %rd8, %rd193;
	st.local.u64 	[%rd194], %rd192;
	add.s64 	%rd195, %rd11, %rd193;
	ld.local.f64 	%fd185, [%rd195];
	setp.leu.f64 	%p49, %fd185, 0d0000000000000000;
	selp.u16 	%rs91, 1, 0, %p49;
	add.s64 	%rd196, %rd5, %rd192;
	st.local.u8 	[%rd196], %rs91;
	abs.f64 	%fd186, %fd185;
	add.s64 	%rd197, %rd7, %rd193;
	st.local.f64 	[%rd197], %fd186;
	add.s64 	%rd198, %rd6, %rd192;
	st.local.u8 	[%rd198], %rs91;
	add.s32 	%r455, %r455, 1;
	add.s32 	%r459, %r459, 1;
	setp.ne.s32 	%p50, %r459, %r27;
	@%p50 bra 	$L__BB1_24;
$L__BB1_25:
	sub.s32 	%r34, %r265, %r266;
	setp.lt.s32 	%p51, %r34, 1;
	@%p51 bra 	$L__BB1_42;
	add.s32 	%r35, %r7, -1;
	and.b32  	%r36, %r265, 7;
	add.s32 	%r37, %r36, -1;
	and.b32  	%r38, %r265, 2147483632;
	and.b32  	%r39, %r265, 3;
	mov.b32 	%r460, 0;
$L__BB1_27:
	setp.lt.u32 	%p52, %r265, 16;
	mul.lo.s32 	%r41, %r460, %r265;
	mov.b32 	%r463, 0;
	mov.b16 	%rs668, 0;
	@%p52 bra 	$L__BB1_30;
	mov.b32 	%r461, 0;
	mov.b16 	%rs668, 0;
$L__BB1_29:
	.pragma "nounroll";
	cvt.u64.u32 	%rd199, %r461;
	add.s64 	%rd200, %rd6, %rd199;
	ld.local.u8 	%rs95, [%rd200];
	add.s32 	%r309, %r461, %r41;
	cvt.u64.u32 	%rd201, %r309;
	add.s64 	%rd202, %rd2, %rd201;
	ld.global.u8 	%rs96, [%rd202];
	mul.lo.s16 	%rs97, %rs96, %rs95;
	xor.b16  	%rs98, %rs97, %rs668;
	ld.local.u8 	%rs99, [%rd200+1];
	ld.global.u8 	%rs100, [%rd202+1];
	mul.lo.s16 	%rs101, %rs100, %rs99;
	xor.b16  	%rs102, %rs101, %rs98;
	ld.local.u8 	%rs103, [%rd200+2];
	ld.global.u8 	%rs104, [%rd202+2];
	mul.lo.s16 	%rs105, %rs104, %rs103;
	xor.b16  	%rs106, %rs105, %rs102;
	ld.local.u8 	%rs107, [%rd200+3];
	ld.global.u8 	%rs108, [%rd202+3];
	mul.lo.s16 	%rs109, %rs108, %rs107;
	xor.b16  	%rs110, %rs109, %rs106;
	ld.local.u8 	%rs111, [%rd200+4];
	ld.global.u8 	%rs112, [%rd202+4];
	mul.lo.s16 	%rs113, %rs112, %rs111;
	xor.b16  	%rs114, %rs113, %rs110;
	ld.local.u8 	%rs115, [%rd200+5];
	ld.global.u8 	%rs116, [%rd202+5];
	mul.lo.s16 	%rs117, %rs116, %rs115;
	xor.b16  	%rs118, %rs117, %rs114;
	ld.local.u8 	%rs119, [%rd200+6];
	ld.global.u8 	%rs120, [%rd202+6];
	mul.lo.s16 	%rs121, %rs120, %rs119;
	xor.b16  	%rs122, %rs121, %rs118;
	ld.local.u8 	%rs123, [%rd200+7];
	ld.global.u8 	%rs124, [%rd202+7];
	mul.lo.s16 	%rs125, %rs124, %rs123;
	xor.b16  	%rs126, %rs125, %rs122;
	ld.local.u8 	%rs127, [%rd200+8];
	ld.global.u8 	%rs128, [%rd202+8];
	mul.lo.s16 	%rs129, %rs128, %rs127;
	xor.b16  	%rs130, %rs129, %rs126;
	ld.local.u8 	%rs131, [%rd200+9];
	ld.global.u8 	%rs132, [%rd202+9];
	mul.lo.s16 	%rs133, %rs132, %rs131;
	xor.b16  	%rs134, %rs133, %rs130;
	ld.local.u8 	%rs135, [%rd200+10];
	ld.global.u8 	%rs136, [%rd202+10];
	mul.lo.s16 	%rs137, %rs136, %rs135;
	xor.b16  	%rs138, %rs137, %rs134;
	ld.local.u8 	%rs139, [%rd200+11];
	ld.global.u8 	%rs140, [%rd202+11];
	mul.lo.s16 	%rs141, %rs140, %rs139;
	xor.b16  	%rs142, %rs141, %rs138;
	ld.local.u8 	%rs143, [%rd200+12];
	ld.global.u8 	%rs144, [%rd202+12];
	mul.lo.s16 	%rs145, %rs144, %rs143;
	xor.b16  	%rs146, %rs145, %rs142;
	ld.local.u8 	%rs147, [%rd200+13];
	ld.global.u8 	%rs148, [%rd202+13];
	mul.lo.s16 	%rs149, %rs148, %rs147;
	xor.b16  	%rs150, %rs149, %rs146;
	ld.local.u8 	%rs151, [%rd200+14];
	ld.global.u8 	%rs152, [%rd202+14];
	mul.lo.s16 	%rs153, %rs152, %rs151;
	xor.b16  	%rs154, %rs153, %rs150;
	ld.local.u8 	%rs155, [%rd200+15];
	ld.global.u8 	%rs156, [%rd202+15];
	mul.lo.s16 	%rs157, %rs156, %rs155;
	xor.b16  	%rs668, %rs157, %rs154;
	add.s32 	%r461, %r461, 16;
	setp.ne.s32 	%p53, %r461, %r38;
	mov.u32 	%r463, %r38;
	@%p53 bra 	$L__BB1_29;
$L__BB1_30:
	setp.eq.s32 	%p54, %r7, 0;
	@%p54 bra 	$L__BB1_40;
	setp.lt.u32 	%p55, %r35, 7;
	@%p55 bra 	$L__BB1_33;
	cvt.u64.u32 	%rd203, %r463;
	add.s64 	%rd204, %rd6, %rd203;
	ld.local.u8 	%rs159, [%rd204];
	add.s32 	%r310, %r463, %r41;
	cvt.u64.u32 	%rd205, %r310;
	add.s64 	%rd206, %rd2, %rd205;
	ld.global.u8 	%rs160, [%rd206];
	mul.lo.s16 	%rs161, %rs160, %rs159;
	ld.local.u8 	%rs162, [%rd204+1];
	cvt.u64.u32 	%rd207, %r41;
	add.s64 	%rd208, %rd203, %rd207;
	add.s64 	%rd209, %rd2, %rd208;
	ld.global.u8 	%rs163, [%rd209+1];
	mul.lo.s16 	%rs164, %rs163, %rs162;
	xor.b16  	%rs165, %rs161, %rs164;
	ld.local.u8 	%rs166, [%rd204+2];
	ld.global.u8 	%rs167, [%rd209+2];
	mul.lo.s16 	%rs168, %rs167, %rs166;
	xor.b16  	%rs169, %rs165, %rs168;
	ld.local.u8 	%rs170, [%rd204+3];
	ld.global.u8 	%rs171, [%rd209+3];
	mul.lo.s16 	%rs172, %rs171, %rs170;
	xor.b16  	%rs173, %rs169, %rs172;
	ld.local.u8 	%rs174, [%rd204+4];
	ld.global.u8 	%rs175, [%rd209+4];
	mul.lo.s16 	%rs176, %rs175, %rs174;
	xor.b16  	%rs177, %rs173, %rs176;
	ld.local.u8 	%rs178, [%rd204+5];
	ld.global.u8 	%rs179, [%rd209+5];
	mul.lo.s16 	%rs180, %rs179, %rs178;
	xor.b16  	%rs181, %rs177, %rs180;
	ld.local.u8 	%rs182, [%rd204+6];
	ld.global.u8 	%rs183, [%rd209+6];
	mul.lo.s16 	%rs184, %rs183, %rs182;
	xor.b16  	%rs185, %rs181, %rs184;
	ld.local.u8 	%rs186, [%rd204+7];
	ld.global.u8 	%rs187, [%rd209+7];
	mul.lo.s16 	%rs188, %rs187, %rs186;
	xor.b16  	%rs189, %rs185, %rs188;
	xor.b16  	%rs668, %rs189, %rs668;
	add.s32 	%r463, %r463, 8;
$L__BB1_33:
	setp.eq.s32 	%p56, %r36, 0;
	@%p56 bra 	$L__BB1_40;
	setp.lt.u32 	%p57, %r37, 3;
	@%p57 bra 	$L__BB1_36;
	cvt.u64.u32 	%rd210, %r463;
	add.s64 	%rd211, %rd6, %rd210;
	ld.local.u8 	%rs191, [%rd211];
	add.s32 	%r311, %r463, %r41;
	cvt.u64.u32 	%rd212, %r311;
	add.s64 	%rd213, %rd2, %rd212;
	ld.global.u8 	%rs192, [%rd213];
	mul.lo.s16 	%rs193, %rs192, %rs191;
	ld.local.u8 	%rs194, [%rd211+1];
	cvt.u64.u32 	%rd214, %r41;
	add.s64 	%rd215, %rd210, %rd214;
	add.s64 	%rd216, %rd2, %rd215;
	ld.global.u8 	%rs195, [%rd216+1];
	mul.lo.s16 	%rs196, %rs195, %rs194;
	xor.b16  	%rs197, %rs193, %rs196;
	ld.local.u8 	%rs198, [%rd211+2];
	ld.global.u8 	%rs199, [%rd216+2];
	mul.lo.s16 	%rs200, %rs199, %rs198;
	xor.b16  	%rs201, %rs197, %rs200;
	ld.local.u8 	%rs202, [%rd211+3];
	ld.global.u8 	%rs203, [%rd216+3];
	mul.lo.s16 	%rs204, %rs203, %rs202;
	xor.b16  	%rs205, %rs201, %rs204;
	xor.b16  	%rs668, %rs205, %rs668;
	add.s32 	%r463, %r463, 4;
$L__BB1_36:
	setp.eq.s32 	%p58, %r39, 0;
	@%p58 bra 	$L__BB1_40;
	setp.eq.s32 	%p59, %r39, 1;
	cvt.u64.u32 	%rd12, %r463;
	add.s64 	%rd13, %rd6, %rd12;
	ld.local.u8 	%rs206, [%rd13];
	add.s32 	%r312, %r463, %r41;
	cvt.u64.u32 	%rd217, %r312;
	add.s64 	%rd218, %rd2, %rd217;
	ld.global.u8 	%rs207, [%rd218];
	mul.lo.s16 	%rs208, %rs207, %rs206;
	xor.b16  	%rs668, %rs208, %rs668;
	@%p59 bra 	$L__BB1_40;
	setp.eq.s32 	%p60, %r39, 2;
	ld.local.u8 	%rs209, [%rd13+1];
	cvt.u64.u32 	%rd219, %r41;
	add.s64 	%rd220, %rd12, %rd219;
	add.s64 	%rd14, %rd2, %rd220;
	ld.global.u8 	%rs210, [%rd14+1];
	mul.lo.s16 	%rs211, %rs210, %rs209;
	xor.b16  	%rs668, %rs211, %rs668;
	@%p60 bra 	$L__BB1_40;
	ld.local.u8 	%rs212, [%rd13+2];
	ld.global.u8 	%rs213, [%rd14+2];
	mul.lo.s16 	%rs214, %rs213, %rs212;
	xor.b16  	%rs668, %rs214, %rs668;
$L__BB1_40:
	and.b16  	%rs215, %rs668, 255;
	setp.eq.s16 	%p61, %rs215, 1;
	@%p61 bra 	$L__BB1_54;
	add.s32 	%r460, %r460, 1;
	setp.eq.s32 	%p62, %r460, %r34;
	@%p62 bra 	$L__BB1_42;
	bra.uni 	$L__BB1_27;
$L__BB1_42:
	setp.lt.u32 	%p63, %r6, 15;
	mov.b32 	%r554, 0;
	@%p63 bra 	$L__BB1_45;
	and.b32  	%r554, %r265, 2147483632;
	mov.b32 	%r466, 0;
$L__BB1_44:
	.pragma "nounroll";
	mul.wide.u32 	%rd221, %r466, 8;
	add.s64 	%rd222, %rd11, %rd221;
	ld.local.f64 	%fd187, [%rd222];
	add.s64 	%rd223, %rd9, %rd221;
	add.s64 	%rd224, %rd7, %rd221;
	mov.b64 	%rd225, 0;
	st.local.u64 	[%rd224], %rd225;
	ld.local.f64 	%fd188, [%rd222+8];
	st.local.v2.f64 	[%rd223], {%fd187, %fd188};
	st.local.u64 	[%rd224+8], %rd225;
	ld.local.f64 	%fd189, [%rd222+16];
	st.local.u64 	[%rd224+16], %rd225;
	ld.local.f64 	%fd190, [%rd222+24];
	st.local.v2.f64 	[%rd223+16], {%fd189, %fd190};
	st.local.u64 	[%rd224+24], %rd225;
	ld.local.f64 	%fd191, [%rd222+32];
	st.local.u64 	[%rd224+32], %rd225;
	ld.local.f64 	%fd192, [%rd222+40];
	st.local.v2.f64 	[%rd223+32], {%fd191, %fd192};
	st.local.u64 	[%rd224+40], %rd225;
	ld.local.f64 	%fd193, [%rd222+48];
	st.local.u64 	[%rd224+48], %rd225;
	ld.local.f64 	%fd194, [%rd222+56];
	st.local.v2.f64 	[%rd223+48], {%fd193, %fd194};
	st.local.u64 	[%rd224+56], %rd225;
	ld.local.f64 	%fd195, [%rd222+64];
	st.local.u64 	[%rd224+64], %rd225;
	ld.local.f64 	%fd196, [%rd222+72];
	st.local.v2.f64 	[%rd223+64], {%fd195, %fd196};
	st.local.u64 	[%rd224+72], %rd225;
	ld.local.f64 	%fd197, [%rd222+80];
	st.local.u64 	[%rd224+80], %rd225;
	ld.local.f64 	%fd198, [%rd222+88];
	st.local.v2.f64 	[%rd223+80], {%fd197, %fd198};
	st.local.u64 	[%rd224+88], %rd225;
	ld.local.f64 	%fd199, [%rd222+96];
	st.local.u64 	[%rd224+96], %rd225;
	ld.local.f64 	%fd200, [%rd222+104];
	st.local.v2.f64 	[%rd223+96], {%fd199, %fd200};
	st.local.u64 	[%rd224+104], %rd225;
	ld.local.f64 	%fd201, [%rd222+112];
	st.local.u64 	[%rd224+112], %rd225;
	ld.local.f64 	%fd202, [%rd222+120];
	st.local.v2.f64 	[%rd223+112], {%fd201, %fd202};
	st.local.u64 	[%rd224+120], %rd225;
	add.s32 	%r466, %r466, 16;
	setp.eq.s32 	%p64, %r466, %r554;
	@%p64 bra 	$L__BB1_45;
	bra.uni 	$L__BB1_44;
$L__BB1_45:
	setp.eq.s32 	%p65, %r7, 0;
	mov.b32 	%r527, 1;
	@%p65 bra 	$L__BB1_281;
	and.b32  	%r234, %r265, 7;
	setp.lt.u32 	%p66, %r7, 8;
	@%p66 bra 	$L__BB1_48;
	mul.wide.u32 	%rd226, %r554, 8;
	add.s64 	%rd227, %rd11, %rd226;
	ld.local.f64 	%fd203, [%rd227];
	add.s64 	%rd228, %rd9, %rd226;
	st.local.f64 	[%rd228], %fd203;
	add.s64 	%rd229, %rd7, %rd226;
	mov.b64 	%rd230, 0;
	st.local.u64 	[%rd229], %rd230;
	ld.local.f64 	%fd204, [%rd227+8];
	st.local.f64 	[%rd228+8], %fd204;
	st.local.u64 	[%rd229+8], %rd230;
	ld.local.f64 	%fd205, [%rd227+16];
	st.local.f64 	[%rd228+16], %fd205;
	st.local.u64 	[%rd229+16], %rd230;
	ld.local.f64 	%fd206, [%rd227+24];
	st.local.f64 	[%rd228+24], %fd206;
	st.local.u64 	[%rd229+24], %rd230;
	ld.local.f64 	%fd207, [%rd227+32];
	st.local.f64 	[%rd228+32], %fd207;
	st.local.u64 	[%rd229+32], %rd230;
	ld.local.f64 	%fd208, [%rd227+40];
	st.local.f64 	[%rd228+40], %fd208;
	st.local.u64 	[%rd229+40], %rd230;
	ld.local.f64 	%fd209, [%rd227+48];
	st.local.f64 	[%rd228+48], %fd209;
	st.local.u64 	[%rd229+48], %rd230;
	ld.local.f64 	%fd210, [%rd227+56];
	st.local.f64 	[%rd228+56], %fd210;
	st.local.u64 	[%rd229+56], %rd230;
	add.s32 	%r554, %r554, 8;
$L__BB1_48:
	setp.eq.s32 	%p67, %r234, 0;
	@%p67 bra 	$L__BB1_281;
	and.b32  	%r237, %r265, 3;
	setp.lt.u32 	%p68, %r234, 4;
	@%p68 bra 	$L__BB1_51;
	mul.wide.u32 	%rd231, %r554, 8;
	add.s64 	%rd232, %rd11, %rd231;
	ld.local.f64 	%fd211, [%rd232];
	add.s64 	%rd233, %rd9, %rd231;
	st.local.f64 	[%rd233], %fd211;
	add.s64 	%rd234, %rd7, %rd231;
	mov.b64 	%rd235, 0;
	st.local.u64 	[%rd234], %rd235;
	ld.local.f64 	%fd212, [%rd232+8];
	st.local.f64 	[%rd233+8], %fd212;
	st.local.u64 	[%rd234+8], %rd235;
	ld.local.f64 	%fd213, [%rd232+16];
	st.local.f64 	[%rd233+16], %fd213;
	st.local.u64 	[%rd234+16], %rd235;
	ld.local.f64 	%fd214, [%rd232+24];
	st.local.f64 	[%rd233+24], %fd214;
	st.local.u64 	[%rd234+24], %rd235;
	add.s32 	%r554, %r554, 4;
$L__BB1_51:
	setp.eq.s32 	%p69, %r237, 0;
	@%p69 bra 	$L__BB1_281;
	mov.b32 	%r558, 0;
$L__BB1_53:
	.pragma "nounroll";
	mul.wide.u32 	%rd236, %r554, 8;
	add.s64 	%rd237, %rd11, %rd236;
	ld.local.f64 	%fd215, [%rd237];
	add.s64 	%rd238, %rd9, %rd236;
	st.local.f64 	[%rd238], %fd215;
	add.s64 	%rd239, %rd7, %rd236;
	mov.b64 	%rd240, 0;
	st.local.u64 	[%rd239], %rd240;
	add.s32 	%r554, %r554, 1;
	add.s32 	%r558, %r558, 1;
	setp.ne.s32 	%p70, %r558, %r237;
	@%p70 bra 	$L__BB1_53;
	bra.uni 	$L__BB1_281;
$L__BB1_54:
	setp.eq.s32 	%p71, %r265, 1;
	@%p71 bra 	$L__BB1_130;
	add.s32 	%r53, %r265, -2;
	cvt.u16.u32 	%rs15, %r265;
	mov.b32 	%r468, 0;
	mov.b16 	%rs669, 0;
	mov.u16 	%rs670, %rs669;
	mov.u32 	%r467, %r6;
$L__BB1_56:
	sub.s32 	%r321, %r468, %r265;
	setp.gt.s32 	%p72, %r321, -2;
	@%p72 bra 	$L__BB1_129;
	sub.s32 	%r323, %r53, %r468;
	setp.lt.u32 	%p73, %r323, 15;
	mov.b32 	%r470, 0;
	@%p73 bra 	$L__BB1_92;
	and.b32  	%r470, %r467, -16;
	ld.local.f64 	%fd347, [%rd7];
	mov.b32 	%r469, 0;
$L__BB1_59:
	.pragma "nounroll";
	mul.wide.u32 	%rd241, %r469, 8;
	add.s64 	%rd15, %rd7, %rd241;
	ld.local.f64 	%fd348, [%rd15+8];
	setp.geu.f64 	%p74, %fd347, %fd348;
	add.s64 	%rd16, %rd8, %rd241;
	@%p74 bra 	$L__BB1_61;
	st.local.f64 	[%rd15], %fd348;
	st.local.f64 	[%rd15+8], %fd347;
	ld.local.u64 	%rd242, [%rd16];
	ld.local.u64 	%rd243, [%rd16+8];
	st.local.u64 	[%rd16], %rd243;
	st.local.u64 	[%rd16+8], %rd242;
	mov.f64 	%fd348, %fd347;
$L__BB1_61:
	ld.local.f64 	%fd349, [%rd15+16];
	setp.geu.f64 	%p75, %fd348, %fd349;
	@%p75 bra 	$L__BB1_63;
	st.local.f64 	[%rd15+8], %fd349;
	st.local.f64 	[%rd15+16], %fd348;
	ld.local.u64 	%rd244, [%rd16+8];
	ld.local.u64 	%rd245, [%rd16+16];
	st.local.u64 	[%rd16+8], %rd245;
	st.local.u64 	[%rd16+16], %rd244;
	mov.f64 	%fd349, %fd348;
$L__BB1_63:
	ld.local.f64 	%fd350, [%rd15+24];
	setp.geu.f64 	%p76, %fd349, %fd350;
	@%p76 bra 	$L__BB1_65;
	st.local.f64 	[%rd15+16], %fd350;
	st.local.f64 	[%rd15+24], %fd349;
	ld.local.u64 	%rd246, [%rd16+16];
	ld.local.u64 	%rd247, [%rd16+24];
	st.local.u64 	[%rd16+16], %rd247;
	st.local.u64 	[%rd16+24], %rd246;
	mov.f64 	%fd350, %fd349;
$L__BB1_65:
	ld.local.f64 	%fd351, [%rd15+32];
	setp.geu.f64 	%p77, %fd350, %fd351;
	@%p77 bra 	$L__BB1_67;
	st.local.f64 	[%rd15+24], %fd351;
	st.local.f64 	[%rd15+32], %fd350;
	ld.local.u64 	%rd248, [%rd16+24];
	ld.local.u64 	%rd249, [%rd16+32];
	st.local.u64 	[%rd16+24], %rd249;
	st.local.u64 	[%rd16+32], %rd248;
	mov.f64 	%fd351, %fd350;
$L__BB1_67:
	ld.local.f64 	%fd352, [%rd15+40];
	setp.geu.f64 	%p78, %fd351, %fd352;
	@%p78 bra 	$L__BB1_69;
	st.local.f64 	[%rd15+32], %fd352;
	st.local.f64 	[%rd15+40], %fd351;
	ld.local.u64 	%rd250, [%rd16+32];
	ld.local.u64 	%rd251, [%rd16+40];
	st.local.u64 	[%rd16+32], %rd251;
	st.local.u64 	[%rd16+40], %rd250;
	mov.f64 	%fd352, %fd351;
$L__BB1_69:
	ld.local.f64 	%fd353, [%rd15+48];
	setp.geu.f64 	%p79, %fd352, %fd353;
	@%p79 bra 	$L__BB1_71;
	st.local.f64 	[%rd15+40], %fd353;
	st.local.f64 	[%rd15+48], %fd352;
	ld.local.u64 	%rd252, [%rd16+40];
	ld.local.u64 	%rd253, [%rd16+48];
	st.local.u64 	[%rd16+40], %rd253;
	st.local.u64 	[%rd16+48], %rd252;
	mov.f64 	%fd353, %fd352;
$L__BB1_71:
	ld.local.f64 	%fd354, [%rd15+56];
	setp.geu.f64 	%p80, %fd353, %fd354;
	@%p80 bra 	$L__BB1_73;
	st.local.f64 	[%rd15+48], %fd354;
	st.local.f64 	[%rd15+56], %fd353;
	ld.local.u64 	%rd254, [%rd16+48];
	ld.local.u64 	%rd255, [%rd16+56];
	st.local.u64 	[%rd16+48], %rd255;
	st.local.u64 	[%rd16+56], %rd254;
	mov.f64 	%fd354, %fd353;
$L__BB1_73:
	ld.local.f64 	%fd355, [%rd15+64];
	setp.geu.f64 	%p81, %fd354, %fd355;
	@%p81 bra 	$L__BB1_75;
	st.local.f64 	[%rd15+56], %fd355;
	st.local.f64 	[%rd15+64], %fd354;
	ld.local.u64 	%rd256, [%rd16+56];
	ld.local.u64 	%rd257, [%rd16+64];
	st.local.u64 	[%rd16+56], %rd257;
	st.local.u64 	[%rd16+64], %rd256;
	mov.f64 	%fd355, %fd354;
$L__BB1_75:
	ld.local.f64 	%fd356, [%rd15+72];
	setp.geu.f64 	%p82, %fd355, %fd356;
	@%p82 bra 	$L__BB1_77;
	st.local.f64 	[%rd15+64], %fd356;
	st.local.f64 	[%rd15+72], %fd355;
	ld.local.u64 	%rd258, [%rd16+64];
	ld.local.u64 	%rd259, [%rd16+72];
	st.local.u64 	[%rd16+64], %rd259;
	st.local.u64 	[%rd16+72], %rd258;
	mov.f64 	%fd356, %fd355;
$L__BB1_77:
	ld.local.f64 	%fd357, [%rd15+80];
	setp.geu.f64 	%p83, %fd356, %fd357;
	@%p83 bra 	$L__BB1_79;
	st.local.f64 	[%rd15+72], %fd357;
	st.local.f64 	[%rd15+80], %fd356;
	ld.local.u64 	%rd260, [%rd16+72];
	ld.local.u64 	%rd261, [%rd16+80];
	st.local.u64 	[%rd16+72], %rd261;
	st.local.u64 	[%rd16+80], %rd260;
	mov.f64 	%fd357, %fd356;
$L__BB1_79:
	ld.local.f64 	%fd358, [%rd15+88];
	setp.geu.f64 	%p84, %fd357, %fd358;
	@%p84 bra 	$L__BB1_81;
	st.local.f64 	[%rd15+80], %fd358;
	st.local.f64 	[%rd15+88], %fd357;
	ld.local.u64 	%rd262, [%rd16+80];
	ld.local.u64 	%rd263, [%rd16+88];
	st.local.u64 	[%rd16+80], %rd263;
	st.local.u64 	[%rd16+88], %rd262;
	mov.f64 	%fd358, %fd357;
$L__BB1_81:
	ld.local.f64 	%fd359, [%rd15+96];
	setp.geu.f64 	%p85, %fd358, %fd359;
	@%p85 bra 	$L__BB1_83;
	st.local.f64 	[%rd15+88], %fd359;
	st.local.f64 	[%rd15+96], %fd358;
	ld.local.u64 	%rd264, [%rd16+88];
	ld.local.u64 	%rd265, [%rd16+96];
	st.local.u64 	[%rd16+88], %rd265;
	st.local.u64 	[%rd16+96], %rd264;
	mov.f64 	%fd359, %fd358;
$L__BB1_83:
	ld.local.f64 	%fd360, [%rd15+104];
	setp.geu.f64 	%p86, %fd359, %fd360;
	@%p86 bra 	$L__BB1_85;
	st.local.f64 	[%rd15+96], %fd360;
	st.local.f64 	[%rd15+104], %fd359;
	ld.local.u64 	%rd266, [%rd16+96];
	ld.local.u64 	%rd267, [%rd16+104];
	st.local.u64 	[%rd16+96], %rd267;
	st.local.u64 	[%rd16+104], %rd266;
	mov.f64 	%fd360, %fd359;
$L__BB1_85:
	ld.local.f64 	%fd361, [%rd15+112];
	setp.geu.f64 	%p87, %fd360, %fd361;
	@%p87 bra 	$L__BB1_87;
	st.local.f64 	[%rd15+104], %fd361;
	st.local.f64 	[%rd15+112], %fd360;
	ld.local.u64 	%rd268, [%rd16+104];
	ld.local.u64 	%rd269, [%rd16+112];
	st.local.u64 	[%rd16+104], %rd269;
	st.local.u64 	[%rd16+112], %rd268;
	mov.f64 	%fd361, %fd360;
$L__BB1_87:
	ld.local.f64 	%fd362, [%rd15+120];
	setp.geu.f64 	%p88, %fd361, %fd362;
	@%p88 bra 	$L__BB1_89;
	st.local.f64 	[%rd15+112], %fd362;
	st.local.f64 	[%rd15+120], %fd361;
	ld.local.u64 	%rd270, [%rd16+112];
	ld.local.u64 	%rd271, [%rd16+120];
	st.local.u64 	[%rd16+112], %rd271;
	st.local.u64 	[%rd16+120], %rd270;
	mov.f64 	%fd362, %fd361;
$L__BB1_89:
	add.s32 	%r469, %r469, 16;
	ld.local.f64 	%fd347, [%rd15+128];
	setp.geu.f64 	%p89, %fd362, %fd347;
	@%p89 bra 	$L__BB1_91;
	st.local.f64 	[%rd15+120], %fd347;
	st.local.f64 	[%rd15+128], %fd362;
	ld.local.u64 	%rd272, [%rd16+120];
	ld.local.u64 	%rd273, [%rd16+128];
	st.local.u64 	[%rd16+120], %rd273;
	st.local.u64 	[%rd16+128], %rd272;
	mov.f64 	%fd347, %fd362;
$L__BB1_91:
	setp.ne.s32 	%p90, %r469, %r470;
	@%p90 bra 	$L__BB1_59;
$L__BB1_92:
	and.b32  	%r325, %r467, 15;
	setp.eq.s32 	%p91, %r325, 0;
	@%p91 bra 	$L__BB1_129;
	not.b16 	%rs218, %rs670;
	add.s16 	%rs219, %rs218, %rs15;
	cvt.u32.u16 	%r326, %rs219;
	and.b32  	%r72, %r326, 15;
	add.s32 	%r327, %r72, -1;
	setp.lt.u32 	%p92, %r327, 7;
	@%p92 bra 	$L__BB1_110;
	mul.wide.u32 	%rd274, %r470, 8;
	add.s64 	%rd17, %rd7, %rd274;
	ld.local.f64 	%fd35, [%rd17];
	ld.local.f64 	%fd364, [%rd17+8];
	setp.geu.f64 	%p93, %fd35, %fd364;
	add.s64 	%rd18, %rd8, %rd274;
	@%p93 bra 	$L__BB1_96;
	st.local.f64 	[%rd17], %fd364;
	st.local.f64 	[%rd17+8], %fd35;
	ld.local.u64 	%rd275, [%rd18];
	ld.local.u64 	%rd276, [%rd18+8];
	st.local.u64 	[%rd18], %rd276;
	st.local.u64 	[%rd18+8], %rd275;
	mov.f64 	%fd364, %fd35;
$L__BB1_96:
	ld.local.f64 	%fd365, [%rd17+16];
	setp.geu.f64 	%p94, %fd364, %fd365;
	@%p94 bra 	$L__BB1_98;
	st.local.f64 	[%rd17+8], %fd365;
	st.local.f64 	[%rd17+16], %fd364;
	ld.local.u64 	%rd277, [%rd18+8];
	ld.local.u64 	%rd278, [%rd18+16];
	st.local.u64 	[%rd18+8], %rd278;
	st.local.u64 	[%rd18+16], %rd277;
	mov.f64 	%fd365, %fd364;
$L__BB1_98:
	ld.local.f64 	%fd366, [%rd17+24];
	setp.geu.f64 	%p95, %fd365, %fd366;
	@%p95 bra 	$L__BB1_100;
	st.local.f64 	[%rd17+16], %fd366;
	st.local.f64 	[%rd17+24], %fd365;
	ld.local.u64 	%rd279, [%rd18+16];
	ld.local.u64 	%rd280, [%rd18+24];
	st.local.u64 	[%rd18+16], %rd280;
	st.local.u64 	[%rd18+24], %rd279;
	mov.f64 	%fd366, %fd365;
$L__BB1_100:
	ld.local.f64 	%fd367, [%rd17+32];
	setp.geu.f64 	%p96, %fd366, %fd367;
	@%p96 bra 	$L__BB1_102;
	st.local.f64 	[%rd17+24], %fd367;
	st.local.f64 	[%rd17+32], %fd366;
	ld.local.u64 	%rd281, [%rd18+24];
	ld.local.u64 	%rd282, [%rd18+32];
	st.local.u64 	[%rd18+24], %rd282;
	st.local.u64 	[%rd18+32], %rd281;
	mov.f64 	%fd367, %fd366;
$L__BB1_102:
	ld.local.f64 	%fd368, [%rd17+40];
	setp.geu.f64 	%p97, %fd367, %fd368;
	@%p97 bra 	$L__BB1_104;
	st.local.f64 	[%rd17+32], %fd368;
	st.local.f64 	[%rd17+40], %fd367;
	ld.local.u64 	%rd283, [%rd18+32];
	ld.local.u64 	%rd284, [%rd18+40];
	st.local.u64 	[%rd18+32], %rd284;
	st.local.u64 	[%rd18+40], %rd283;
	mov.f64 	%fd368, %fd367;
$L__BB1_104:
	ld.local.f64 	%fd369, [%rd17+48];
	setp.geu.f64 	%p98, %fd368, %fd369;
	@%p98 bra 	$L__BB1_106;
	st.local.f64 	[%rd17+40], %fd369;
	st.local.f64 	[%rd17+48], %fd368;
	ld.local.u64 	%rd285, [%rd18+40];
	ld.local.u64 	%rd286, [%rd18+48];
	st.local.u64 	[%rd18+40], %rd286;
	st.local.u64 	[%rd18+48], %rd285;
	mov.f64 	%fd369, %fd368;
$L__BB1_106:
	ld.local.f64 	%fd370, [%rd17+56];
	setp.geu.f64 	%p99, %fd369, %fd370;
	@%p99 bra 	$L__BB1_108;
	st.local.f64 	[%rd17+48], %fd370;
	st.local.f64 	[%rd17+56], %fd369;
	ld.local.u64 	%rd287, [%rd18+48];
	ld.local.u64 	%rd288, [%rd18+56];
	st.local.u64 	[%rd18+48], %rd288;
	st.local.u64 	[%rd18+56], %rd287;
	mov.f64 	%fd370, %fd369;
$L__BB1_108:
	add.s32 	%r470, %r470, 8;
	ld.local.f64 	%fd50, [%rd17+64];
	setp.geu.f64 	%p100, %fd370, %fd50;
	@%p100 bra 	$L__BB1_110;
	st.local.f64 	[%rd17+56], %fd50;
	st.local.f64 	[%rd17+64], %fd370;
	ld.local.u64 	%rd289, [%rd18+56];
	ld.local.u64 	%rd290, [%rd18+64];
	st.local.u64 	[%rd18+56], %rd290;
	st.local.u64 	[%rd18+64], %rd289;
$L__BB1_110:
	and.b32  	%r328, %r72, 7;
	setp.eq.s32 	%p101, %r328, 0;
	@%p101 bra 	$L__BB1_129;
	not.b16 	%rs220, %rs669;
	add.s16 	%rs221, %rs220, %rs15;
	cvt.u32.u16 	%r329, %rs221;
	and.b32  	%r330, %r329, 7;
	and.b32  	%r75, %r329, 3;
	add.s32 	%r331, %r330, -1;
	setp.lt.u32 	%p102, %r331, 3;
	@%p102 bra 	$L__BB1_120;
	mul.wide.u32 	%rd291, %r470, 8;
	add.s64 	%rd19, %rd7, %rd291;
	ld.local.f64 	%fd51, [%rd19];
	ld.local.f64 	%fd371, [%rd19+8];
	setp.geu.f64 	%p103, %fd51, %fd371;
	add.s64 	%rd20, %rd8, %rd291;
	@%p103 bra 	$L__BB1_114;
	st.local.f64 	[%rd19], %fd371;
	st.local.f64 	[%rd19+8], %fd51;
	ld.local.u64 	%rd292, [%rd20];
	ld.local.u64 	%rd293, [%rd20+8];
	st.local.u64 	[%rd20], %rd293;
	st.local.u64 	[%rd20+8], %rd292;
	mov.f64 	%fd371, %fd51;
$L__BB1_114:
	ld.local.f64 	%fd372, [%rd19+16];
	setp.geu.f64 	%p104, %fd371, %fd372;
	@%p104 bra 	$L__BB1_116;
	st.local.f64 	[%rd19+8], %fd372;
	st.local.f64 	[%rd19+16], %fd371;
	ld.local.u64 	%rd294, [%rd20+8];
	ld.local.u64 	%rd295, [%rd20+16];
	st.local.u64 	[%rd20+8], %rd295;
	st.local.u64 	[%rd20+16], %rd294;
	mov.f64 	%fd372, %fd371;
$L__BB1_116:
	ld.local.f64 	%fd373, [%rd19+24];
	setp.geu.f64 	%p105, %fd372, %fd373;
	@%p105 bra 	$L__BB1_118;
	st.local.f64 	[%rd19+16], %fd373;
	st.local.f64 	[%rd19+24], %fd372;
	ld.local.u64 	%rd296, [%rd20+16];
	ld.local.u64 	%rd297, [%rd20+24];
	st.local.u64 	[%rd20+16], %rd297;
	st.local.u64 	[%rd20+24], %rd296;
	mov.f64 	%fd373, %fd372;
$L__BB1_118:
	add.s32 	%r470, %r470, 4;
	ld.local.f64 	%fd58, [%rd19+32];
	setp.geu.f64 	%p106, %fd373, %fd58;
	@%p106 bra 	$L__BB1_120;
	st.local.f64 	[%rd19+24], %fd58;
	st.local.f64 	[%rd19+32], %fd373;
	ld.local.u64 	%rd298, [%rd20+24];
	ld.local.u64 	%rd299, [%rd20+32];
	st.local.u64 	[%rd20+24], %rd299;
	st.local.u64 	[%rd20+32], %rd298;
$L__BB1_120:
	setp.eq.s32 	%p107, %r75, 0;
	@%p107 bra 	$L__BB1_129;
	mul.wide.u32 	%rd300, %r470, 8;
	add.s64 	%rd21, %rd7, %rd300;
	ld.local.f64 	%fd59, [%rd21];
	ld.local.f64 	%fd374, [%rd21+8];
	setp.geu.f64 	%p108, %fd59, %fd374;
	add.s64 	%rd22, %rd8, %rd300;
	@%p108 bra 	$L__BB1_123;
	st.local.f64 	[%rd21], %fd374;
	st.local.f64 	[%rd21+8], %fd59;
	ld.local.u64 	%rd301, [%rd22];
	ld.local.u64 	%rd302, [%rd22+8];
	st.local.u64 	[%rd22], %rd302;
	st.local.u64 	[%rd22+8], %rd301;
	mov.f64 	%fd374, %fd59;
$L__BB1_123:
	setp.eq.s32 	%p109, %r75, 1;
	@%p109 bra 	$L__BB1_129;
	ld.local.f64 	%fd375, [%rd21+16];
	setp.geu.f64 	%p110, %fd374, %fd375;
	@%p110 bra 	$L__BB1_126;
	st.local.f64 	[%rd21+8], %fd375;
	st.local.f64 	[%rd21+16], %fd374;
	ld.local.u64 	%rd303, [%rd22+8];
	ld.local.u64 	%rd304, [%rd22+16];
	st.local.u64 	[%rd22+8], %rd304;
	st.local.u64 	[%rd22+16], %rd303;
	mov.f64 	%fd375, %fd374;
$L__BB1_126:
	setp.eq.s32 	%p111, %r75, 2;
	@%p111 bra 	$L__BB1_129;
	ld.local.f64 	%fd64, [%rd21+24];
	setp.geu.f64 	%p112, %fd375, %fd64;
	@%p112 bra 	$L__BB1_129;
	st.local.f64 	[%rd21+16], %fd64;
	st.local.f64 	[%rd21+24], %fd375;
	ld.local.u64 	%rd305, [%rd22+16];
	ld.local.u64 	%rd306, [%rd22+24];
	st.local.u64 	[%rd22+16], %rd306;
	st.local.u64 	[%rd22+24], %rd305;
$L__BB1_129:
	add.s32 	%r468, %r468, 1;
	add.s32 	%r467, %r467, -1;
	setp.eq.s32 	%p113, %r468, %r6;
	add.s16 	%rs670, %rs670, 1;
	add.s16 	%rs669, %rs669, 1;
	@%p113 bra 	$L__BB1_130;
	bra.uni 	$L__BB1_56;
$L__BB1_130:
	add.s32 	%r59, %r265, -8;
	max.s32 	%r60, %r265, 1;
	max.s32 	%r61, %r34, 1;
	and.b32  	%r62, %r60, 15;
	add.s32 	%r63, %r62, -1;
	and.b32  	%r64, %r60, 7;
	add.s32 	%r65, %r64, -1;
	and.b32  	%r66, %r60, 3;
	and.b32  	%r67, %r60, 2147483644;
	and.b32  	%r68, %r60, 2147483632;
	mov.b32 	%r527, 1;
	mov.b32 	%r515, 0;
	mov.u32 	%r473, %r265;
$L__BB1_131:
	setp.lt.s32 	%p114, %r265, 4;
	add.s32 	%r83, %r473, -1;
	mov.b32 	%r477, 0;
	@%p114 bra 	$L__BB1_134;
	mov.b32 	%r476, 0;
$L__BB1_133:
	cvt.u64.u32 	%rd307, %r476;
	add.s64 	%rd308, %rd5, %rd307;
	ld.local.u8 	%rs222, [%rd308];
	add.s64 	%rd309, %rd6, %rd307;
	st.local.u8 	[%rd309], %rs222;
	ld.local.u8 	%rs223, [%rd308+1];
	st.local.u8 	[%rd309+1], %rs223;
	ld.local.u8 	%rs224, [%rd308+2];
	st.local.u8 	[%rd309+2], %rs224;
	ld.local.u8 	%rs225, [%rd308+3];
	st.local.u8 	[%rd309+3], %rs225;
	add.s32 	%r476, %r476, 4;
	setp.ne.s32 	%p115, %r476, %r67;
	mov.u32 	%r477, %r67;
	@%p115 bra 	$L__BB1_133;
$L__BB1_134:
	setp.eq.s32 	%p116, %r66, 0;
	@%p116 bra 	$L__BB1_138;
	setp.eq.s32 	%p117, %r66, 1;
	cvt.u64.u32 	%rd310, %r477;
	add.s64 	%rd23, %rd5, %rd310;
	ld.local.u8 	%rs226, [%rd23];
	add.s64 	%rd24, %rd6, %rd310;
	st.local.u8 	[%rd24], %rs226;
	@%p117 bra 	$L__BB1_138;
	setp.eq.s32 	%p118, %r66, 2;
	ld.local.u8 	%rs227, [%rd23+1];
	st.local.u8 	[%rd24+1], %rs227;
	@%p118 bra 	$L__BB1_138;
	ld.local.u8 	%rs228, [%rd23+2];
	st.local.u8 	[%rd24+2], %rs228;
$L__BB1_138:
	mul.wide.s32 	%rd311, %r473, 8;
	add.s64 	%rd312, %rd8, %rd311;
	ld.local.u64 	%rd313, [%rd312+-8];
	add.s64 	%rd314, %rd6, %rd313;
	ld.local.u8 	%rs229, [%rd314];
	sub.s16 	%rs230, 1, %rs229;
	st.local.u8 	[%rd314], %rs230;
	add.s32 	%r527, %r527, 1;
	mov.b32 	%r478, 0;
$L__BB1_139:
	setp.lt.s32 	%p119, %r265, 16;
	mul.lo.s32 	%r91, %r478, %r265;
	mov.b32 	%r481, 0;
	mov.b16 	%rs678, 0;
	@%p119 bra 	$L__BB1_142;
	mov.b32 	%r479, 0;
	mov.b16 	%rs678, 0;
$L__BB1_141:
	.pragma "nounroll";
	cvt.u64.u32 	%rd315, %r479;
	add.s64 	%rd316, %rd6, %rd315;
	ld.local.u8 	%rs234, [%rd316];
	add.s32 	%r339, %r479, %r91;
	cvt.u64.u32 	%rd317, %r339;
	add.s64 	%rd318, %rd2, %rd317;
	ld.global.u8 	%rs235, [%rd318];
	mul.lo.s16 	%rs236, %rs235, %rs234;
	xor.b16  	%rs237, %rs236, %rs678;
	ld.local.u8 	%rs238, [%rd316+1];
	ld.global.u8 	%rs239, [%rd318+1];
	mul.lo.s16 	%rs240, %rs239, %rs238;
	xor.b16  	%rs241, %rs240, %rs237;
	ld.local.u8 	%rs242, [%rd316+2];
	ld.global.u8 	%rs243, [%rd318+2];
	mul.lo.s16 	%rs244, %rs243, %rs242;
	xor.b16  	%rs245, %rs244, %rs241;
	ld.local.u8 	%rs246, [%rd316+3];
	ld.global.u8 	%rs247, [%rd318+3];
	mul.lo.s16 	%rs248, %rs247, %rs246;
	xor.b16  	%rs249, %rs248, %rs245;
	ld.local.u8 	%rs250, [%rd316+4];
	ld.global.u8 	%rs251, [%rd318+4];
	mul.lo.s16 	%rs252, %rs251, %rs250;
	xor.b16  	%rs253, %rs252, %rs249;
	ld.local.u8 	%rs254, [%rd316+5];
	ld.global.u8 	%rs255, [%rd318+5];
	mul.lo.s16 	%rs256, %rs255, %rs254;
	xor.b16  	%rs257, %rs256, %rs253;
	ld.local.u8 	%rs258, [%rd316+6];
	ld.global.u8 	%rs259, [%rd318+6];
	mul.lo.s16 	%rs260, %rs259, %rs258;
	xor.b16  	%rs261, %rs260, %rs257;
	ld.local.u8 	%rs262, [%rd316+7];
	ld.global.u8 	%rs263, [%rd318+7];
	mul.lo.s16 	%rs264, %rs263, %rs262;
	xor.b16  	%rs265, %rs264, %rs261;
	ld.local.u8 	%rs266, [%rd316+8];
	ld.global.u8 	%rs267, [%rd318+8];
	mul.lo.s16 	%rs268, %rs267, %rs266;
	xor.b16  	%rs269, %rs268, %rs265;
	ld.local.u8 	%rs270, [%rd316+9];
	ld.global.u8 	%rs271, [%rd318+9];
	mul.lo.s16 	%rs272, %rs271, %rs270;
	xor.b16  	%rs273, %rs272, %rs269;
	ld.local.u8 	%rs274, [%rd316+10];
	ld.global.u8 	%rs275, [%rd318+10];
	mul.lo.s16 	%rs276, %rs275, %rs274;
	xor.b16  	%rs277, %rs276, %rs273;
	ld.local.u8 	%rs278, [%rd316+11];
	ld.global.u8 	%rs279, [%rd318+11];
	mul.lo.s16 	%rs280, %rs279, %rs278;
	xor.b16  	%rs281, %rs280, %rs277;
	ld.local.u8 	%rs282, [%rd316+12];
	ld.global.u8 	%rs283, [%rd318+12];
	mul.lo.s16 	%rs284, %rs283, %rs282;
	xor.b16  	%rs285, %rs284, %rs281;
	ld.local.u8 	%rs286, [%rd316+13];
	ld.global.u8 	%rs287, [%rd318+13];
	mul.lo.s16 	%rs288, %rs287, %rs286;
	xor.b16  	%rs289, %rs288, %rs285;
	ld.local.u8 	%rs290, [%rd316+14];
	ld.global.u8 	%rs291, [%rd318+14];
	mul.lo.s16 	%rs292, %rs291, %rs290;
	xor.b16  	%rs293, %rs292, %rs289;
	ld.local.u8 	%rs294, [%rd316+15];
	ld.global.u8 	%rs295, [%rd318+15];
	mul.lo.s16 	%rs296, %rs295, %rs294;
	xor.b16  	%rs678, %rs296, %rs293;
	add.s32 	%r479, %r479, 16;
	setp.ne.s32 	%p120, %r479, %r68;
	mov.u32 	%r481, %r68;
	@%p120 bra 	$L__BB1_141;
$L__BB1_142:
	setp.eq.s32 	%p121, %r62, 0;
	@%p121 bra 	$L__BB1_152;
	setp.lt.u32 	%p122, %r63, 7;
	@%p122 bra 	$L__BB1_145;
	cvt.u64.u32 	%rd319, %r481;
	add.s64 	%rd320, %rd6, %rd319;
	ld.local.u8 	%rs298, [%rd320];
	add.s32 	%r340, %r481, %r91;
	cvt.u64.u32 	%rd321, %r340;
	add.s64 	%rd322, %rd2, %rd321;
	ld.global.u8 	%rs299, [%rd322];
	mul.lo.s16 	%rs300, %rs299, %rs298;
	ld.local.u8 	%rs301, [%rd320+1];
	cvt.u64.u32 	%rd323, %r91;
	add.s64 	%rd324, %rd319, %rd323;
	add.s64 	%rd325, %rd2, %rd324;
	ld.global.u8 	%rs302, [%rd325+1];
	mul.lo.s16 	%rs303, %rs302, %rs301;
	xor.b16  	%rs304, %rs300, %rs303;
	ld.local.u8 	%rs305, [%rd320+2];
	ld.global.u8 	%rs306, [%rd325+2];
	mul.lo.s16 	%rs307, %rs306, %rs305;
	xor.b16  	%rs308, %rs304, %rs307;
	ld.local.u8 	%rs309, [%rd320+3];
	ld.global.u8 	%rs310, [%rd325+3];
	mul.lo.s16 	%rs311, %rs310, %rs309;
	xor.b16  	%rs312, %rs308, %rs311;
	ld.local.u8 	%rs313, [%rd320+4];
	ld.global.u8 	%rs314, [%rd325+4];
	mul.lo.s16 	%rs315, %rs314, %rs313;
	xor.b16  	%rs316, %rs312, %rs315;
	ld.local.u8 	%rs317, [%rd320+5];
	ld.global.u8 	%rs318, [%rd325+5];
	mul.lo.s16 	%rs319, %rs318, %rs317;
	xor.b16  	%rs320, %rs316, %rs319;
	ld.local.u8 	%rs321, [%rd320+6];
	ld.global.u8 	%rs322, [%rd325+6];
	mul.lo.s16 	%rs323, %rs322, %rs321;
	xor.b16  	%rs324, %rs320, %rs323;
	ld.local.u8 	%rs325, [%rd320+7];
	ld.global.u8 	%rs326, [%rd325+7];
	mul.lo.s16 	%rs327, %rs326, %rs325;
	xor.b16  	%rs328, %rs324, %rs327;
	xor.b16  	%rs678, %rs328, %rs678;
	add.s32 	%r481, %r481, 8;
$L__BB1_145:
	setp.eq.s32 	%p123, %r64, 0;
	@%p123 bra 	$L__BB1_152;
	setp.lt.u32 	%p124, %r65, 3;
	@%p124 bra 	$L__BB1_148;
	cvt.u64.u32 	%rd326, %r481;
	add.s64 	%rd327, %rd6, %rd326;
	ld.local.u8 	%rs330, [%rd327];
	add.s32 	%r341, %r481, %r91;
	cvt.u64.u32 	%rd328, %r341;
	add.s64 	%rd329, %rd2, %rd328;
	ld.global.u8 	%rs331, [%rd329];
	mul.lo.s16 	%rs332, %rs331, %rs330;
	ld.local.u8 	%rs333, [%rd327+1];
	cvt.u64.u32 	%rd330, %r91;
	add.s64 	%rd331, %rd326, %rd330;
	add.s64 	%rd332, %rd2, %rd331;
	ld.global.u8 	%rs334, [%rd332+1];
	mul.lo.s16 	%rs335, %rs334, %rs333;
	xor.b16  	%rs336, %rs332, %rs335;
	ld.local.u8 	%rs337, [%rd327+2];
	ld.global.u8 	%rs338, [%rd332+2];
	mul.lo.s16 	%rs339, %rs338, %rs337;
	xor.b16  	%rs340, %rs336, %rs339;
	ld.local.u8 	%rs341, [%rd327+3];
	ld.global.u8 	%rs342, [%rd332+3];
	mul.lo.s16 	%rs343, %rs342, %rs341;
	xor.b16  	%rs344, %rs340, %rs343;
	xor.b16  	%rs678, %rs344, %rs678;
	add.s32 	%r481, %r481, 4;
$L__BB1_148:
	setp.eq.s32 	%p125, %r66, 0;
	@%p125 bra 	$L__BB1_152;
	setp.eq.s32 	%p126, %r66, 1;
	cvt.u64.u32 	%rd25, %r481;
	add.s64 	%rd26, %rd6, %rd25;
	ld.local.u8 	%rs345, [%rd26];
	add.s32 	%r342, %r481, %r91;
	cvt.u64.u32 	%rd333, %r342;
	add.s64 	%rd334, %rd2, %rd333;
	ld.global.u8 	%rs346, [%rd334];
	mul.lo.s16 	%rs347, %rs346, %rs345;
	xor.b16  	%rs678, %rs347, %rs678;
	@%p126 bra 	$L__BB1_152;
	setp.eq.s32 	%p127, %r66, 2;
	ld.local.u8 	%rs348, [%rd26+1];
	cvt.u64.u32 	%rd335, %r91;
	add.s64 	%rd336, %rd25, %rd335;
	add.s64 	%rd27, %rd2, %rd336;
	ld.global.u8 	%rs349, [%rd27+1];
	mul.lo.s16 	%rs350, %rs349, %rs348;
	xor.b16  	%rs678, %rs350, %rs678;
	@%p127 bra 	$L__BB1_152;
	ld.local.u8 	%rs351, [%rd26+2];
	ld.global.u8 	%rs352, [%rd27+2];
	mul.lo.s16 	%rs353, %rs352, %rs351;
	xor.b16  	%rs678, %rs353, %rs678;
$L__BB1_152:
	and.b16  	%rs354, %rs678, 255;
	setp.ne.s16 	%p128, %rs354, 1;
	add.s32 	%r478, %r478, 1;
	setp.ne.s32 	%p129, %r478, %r61;
	and.pred  	%p130, %p128, %p129;
	@%p130 bra 	$L__BB1_139;
	setp.eq.s16 	%p131, %rs354, 1;
	setp.gt.s32 	%p132, %r515, 15;
	or.pred  	%p133, %p131, %p132;
	@%p133 bra 	$L__BB1_162;
	setp.lt.s32 	%p134, %r265, 4;
	add.s64 	%rd338, %rd7, %rd311;
	ld.local.f64 	%fd216, [%rd338+-8];
	mul.wide.s32 	%rd339, %r515, 8;
	add.s64 	%rd340, %rd9, %rd339;
	st.local.f64 	[%rd340], %fd216;
	mul.lo.s32 	%r100, %r515, %r265;
	mov.b32 	%r484, 0;
	@%p134 bra 	$L__BB1_157;
	mov.b32 	%r483, 0;
$L__BB1_156:
	cvt.u64.u32 	%rd341, %r483;
	add.s64 	%rd342, %rd6, %rd341;
	ld.local.u8 	%rs356, [%rd342];
	add.s32 	%r346, %r483, %r100;
	cvt.s64.s32 	%rd343, %r346;
	add.s64 	%rd344, %rd10, %rd343;
	st.local.u8 	[%rd344], %rs356;
	ld.local.u8 	%rs357, [%rd342+1];
	st.local.u8 	[%rd344+1], %rs357;
	ld.local.u8 	%rs358, [%rd342+2];
	st.local.u8 	[%rd344+2], %rs358;
	ld.local.u8 	%rs359, [%rd342+3];
	st.local.u8 	[%rd344+3], %rs359;
	add.s32 	%r483, %r483, 4;
	setp.ne.s32 	%p135, %r483, %r67;
	mov.u32 	%r484, %r67;
	@%p135 bra 	$L__BB1_156;
$L__BB1_157:
	setp.eq.s32 	%p136, %r66, 0;
	@%p136 bra 	$L__BB1_161;
	setp.eq.s32 	%p137, %r66, 1;
	cvt.u64.u32 	%rd345, %r484;
	add.s64 	%rd28, %rd6, %rd345;
	ld.local.u8 	%rs360, [%rd28];
	add.s32 	%r347, %r484, %r100;
	cvt.s64.s32 	%rd346, %r347;
	add.s64 	%rd29, %rd10, %rd346;
	st.local.u8 	[%rd29], %rs360;
	@%p137 bra 	$L__BB1_161;
	setp.eq.s32 	%p138, %r66, 2;
	ld.local.u8 	%rs361, [%rd28+1];
	st.local.u8 	[%rd29+1], %rs361;
	@%p138 bra 	$L__BB1_161;
	ld.local.u8 	%rs362, [%rd28+2];
	st.local.u8 	[%rd29+2], %rs362;
$L__BB1_161:
	add.s32 	%r515, %r515, 1;
$L__BB1_162:
	setp.gt.s32 	%p139, %r83, %r59;
	setp.gt.s32 	%p140, %r473, 1;
	and.pred  	%p141, %p139, %p140;
	setp.lt.s32 	%p142, %r515, 8;
	and.pred  	%p143, %p141, %p142;
	mov.u32 	%r473, %r83;
	@%p143 bra 	$L__BB1_131;
	add.s32 	%r84, %r265, -6;
	setp.gt.s32 	%p144, %r515, 11;
	@%p144 bra 	$L__BB1_167;
	max.s32 	%r85, %r59, 0;
	mov.u32 	%r492, %r265;
$L__BB1_165:
	mov.u32 	%r115, %r492;
	add.s32 	%r492, %r115, -1;
	add.s32 	%r495, %r115, -2;
	setp.lt.s32 	%p145, %r495, %r59;
	setp.lt.s32 	%p146, %r115, 2;
	or.pred  	%p147, %p145, %p146;
	@%p147 bra 	$L__BB1_166;
	bra.uni 	$L__BB1_169;
$L__BB1_166:
	setp.gt.s32 	%p176, %r115, 1;
	setp.gt.s32 	%p177, %r492, %r84;
	and.pred  	%p178, %p177, %p176;
	setp.lt.s32 	%p179, %r515, 12;
	and.pred  	%p180, %p178, %p179;
	@%p180 bra 	$L__BB1_165;
$L__BB1_167:
	setp.gt.s32 	%p181, %r515, 13;
	@%p181 bra 	$L__BB1_239;
	max.s32 	%r110, %r59, 0;
	max.s32 	%r111, %r84, 0;
	max.s32 	%r362, %r265, 4;
	add.s32 	%r112, %r362, -3;
	mov.u32 	%r510, %r265;
	bra.uni 	$L__BB1_203;
$L__BB1_169:
	mul.wide.u32 	%rd347, %r492, 8;
	add.s64 	%rd348, %rd8, %rd347;
	ld.local.u64 	%rd349, [%rd348];
	add.s64 	%rd30, %rd6, %rd349;
	add.s64 	%rd31, %rd7, %rd347;
$L__BB1_170:
	setp.lt.s32 	%p148, %r265, 4;
	mov.b32 	%r497, 0;
	@%p148 bra 	$L__BB1_173;
	mov.b32 	%r496, 0;
$L__BB1_172:
	cvt.u64.u32 	%rd350, %r496;
	add.s64 	%rd351, %rd5, %rd350;
	ld.local.u8 	%rs363, [%rd351];
	add.s64 	%rd352, %rd6, %rd350;
	st.local.u8 	[%rd352], %rs363;
	ld.local.u8 	%rs364, [%rd351+1];
	st.local.u8 	[%rd352+1], %rs364;
	ld.local.u8 	%rs365, [%rd351+2];
	st.local.u8 	[%rd352+2], %rs365;
	ld.local.u8 	%rs366, [%rd351+3];
	st.local.u8 	[%rd352+3], %rs366;
	add.s32 	%r496, %r496, 4;
	setp.ne.s32 	%p149, %r496, %r67;
	mov.u32 	%r497, %r67;
	@%p149 bra 	$L__BB1_172;
$L__BB1_173:
	setp.eq.s32 	%p150, %r66, 0;
	@%p150 bra 	$L__BB1_177;
	setp.eq.s32 	%p151, %r66, 1;
	cvt.u64.u32 	%rd353, %r497;
	add.s64 	%rd32, %rd5, %rd353;
	ld.local.u8 	%rs367, [%rd32];
	add.s64 	%rd33, %rd6, %rd353;
	st.local.u8 	[%rd33], %rs367;
	@%p151 bra 	$L__BB1_177;
	setp.eq.s32 	%p152, %r66, 2;
	ld.local.u8 	%rs368, [%rd32+1];
	st.local.u8 	[%rd33+1], %rs368;
	@%p152 bra 	$L__BB1_177;
	ld.local.u8 	%rs369, [%rd32+2];
	st.local.u8 	[%rd33+2], %rs369;
$L__BB1_177:
	ld.local.u8 	%rs370, [%rd30];
	sub.s16 	%rs371, 1, %rs370;
	st.local.u8 	[%rd30], %rs371;
	mul.wide.u32 	%rd354, %r495, 8;
	add.s64 	%rd355, %rd8, %rd354;
	ld.local.u64 	%rd356, [%rd355];
	add.s64 	%rd357, %rd6, %rd356;
	ld.local.u8 	%rs372, [%rd357];
	sub.s16 	%rs373, 1, %rs372;
	st.local.u8 	[%rd357], %rs373;
	add.s32 	%r527, %r527, 1;
	mov.b32 	%r498, 0;
$L__BB1_178:
	setp.lt.s32 	%p153, %r265, 16;
	mul.lo.s32 	%r126, %r498, %r265;
	mov.b32 	%r501, 0;
	mov.b16 	%rs686, 0;
	@%p153 bra 	$L__BB1_181;
	mov.b32 	%r499, 0;
	mov.b16 	%rs686, 0;
$L__BB1_180:
	.pragma "nounroll";
	cvt.u64.u32 	%rd358, %r499;
	add.s64 	%rd359, %rd6, %rd358;
	ld.local.u8 	%rs377, [%rd359];
	add.s32 	%r353, %r499, %r126;
	cvt.u64.u32 	%rd360, %r353;
	add.s64 	%rd361, %rd2, %rd360;
	ld.global.u8 	%rs378, [%rd361];
	mul.lo.s16 	%rs379, %rs378, %rs377;
	xor.b16  	%rs380, %rs379, %rs686;
	ld.local.u8 	%rs381, [%rd359+1];
	ld.global.u8 	%rs382, [%rd361+1];
	mul.lo.s16 	%rs383, %rs382, %rs381;
	xor.b16  	%rs384, %rs383, %rs380;
	ld.local.u8 	%rs385, [%rd359+2];
	ld.global.u8 	%rs386, [%rd361+2];
	mul.lo.s16 	%rs387, %rs386, %rs385;
	xor.b16  	%rs388, %rs387, %rs384;
	ld.local.u8 	%rs389, [%rd359+3];
	ld.global.u8 	%rs390, [%rd361+3];
	mul.lo.s16 	%rs391, %rs390, %rs389;
	xor.b16  	%rs392, %rs391, %rs388;
	ld.local.u8 	%rs393, [%rd359+4];
	ld.global.u8 	%rs394, [%rd361+4];
	mul.lo.s16 	%rs395, %rs394, %rs393;
	xor.b16  	%rs396, %rs395, %rs392;
	ld.local.u8 	%rs397, [%rd359+5];
	ld.global.u8 	%rs398, [%rd361+5];
	mul.lo.s16 	%rs399, %rs398, %rs397;
	xor.b16  	%rs400, %rs399, %rs396;
	ld.local.u8 	%rs401, [%rd359+6];
	ld.global.u8 	%rs402, [%rd361+6];
	mul.lo.s16 	%rs403, %rs402, %rs401;
	xor.b16  	%rs404, %rs403, %rs400;
	ld.local.u8 	%rs405, [%rd359+7];
	ld.global.u8 	%rs406, [%rd361+7];
	mul.lo.s16 	%rs407, %rs406, %rs405;
	xor.b16  	%rs408, %rs407, %rs404;
	ld.local.u8 	%rs409, [%rd359+8];
	ld.global.u8 	%rs410, [%rd361+8];
	mul.lo.s16 	%rs411, %rs410, %rs409;
	xor.b16  	%rs412, %rs411, %rs408;
	ld.local.u8 	%rs413, [%rd359+9];
	ld.global.u8 	%rs414, [%rd361+9];
	mul.lo.s16 	%rs415, %rs414, %rs413;
	xor.b16  	%rs416, %rs415, %rs412;
	ld.local.u8 	%rs417, [%rd359+10];
	ld.global.u8 	%rs418, [%rd361+10];
	mul.lo.s16 	%rs419, %rs418, %rs417;
	xor.b16  	%rs420, %rs419, %rs416;
	ld.local.u8 	%rs421, [%rd359+11];
	ld.global.u8 	%rs422, [%rd361+11];
	mul.lo.s16 	%rs423, %rs422, %rs421;
	xor.b16  	%rs424, %rs423, %rs420;
	ld.local.u8 	%rs425, [%rd359+12];
	ld.global.u8 	%rs426, [%rd361+12];
	mul.lo.s16 	%rs427, %rs426, %rs425;
	xor.b16  	%rs428, %rs427, %rs424;
	ld.local.u8 	%rs429, [%rd359+13];
	ld.global.u8 	%rs430, [%rd361+13];
	mul.lo.s16 	%rs431, %rs430, %rs429;
	xor.b16  	%rs432, %rs431, %rs428;
	ld.local.u8 	%rs433, [%rd359+14];
	ld.global.u8 	%rs434, [%rd361+14];
	mul.lo.s16 	%rs435, %rs434, %rs433;
	xor.b16  	%rs436, %rs435, %rs432;
	ld.local.u8 	%rs437, [%rd359+15];
	ld.global.u8 	%rs438, [%rd361+15];
	mul.lo.s16 	%rs439, %rs438, %rs437;
	xor.b16  	%rs686, %rs439, %rs436;
	add.s32 	%r499, %r499, 16;
	setp.ne.s32 	%p154, %r499, %r68;
	mov.u32 	%r501, %r68;
	@%p154 bra 	$L__BB1_180;
$L__BB1_181:
	setp.eq.s32 	%p155, %r62, 0;
	@%p155 bra 	$L__BB1_191;
	setp.lt.u32 	%p156, %r63, 7;
	@%p156 bra 	$L__BB1_184;
	cvt.u64.u32 	%rd362, %r501;
	add.s64 	%rd363, %rd6, %rd362;
	ld.local.u8 	%rs441, [%rd363];
	add.s32 	%r354, %r501, %r126;
	cvt.u64.u32 	%rd364, %r354;
	add.s64 	%rd365, %rd2, %rd364;
	ld.global.u8 	%rs442, [%rd365];
	mul.lo.s16 	%rs443, %rs442, %rs441;
	ld.local.u8 	%rs444, [%rd363+1];
	cvt.u64.u32 	%rd366, %r126;
	add.s64 	%rd367, %rd362, %rd366;
	add.s64 	%rd368, %rd2, %rd367;
	ld.global.u8 	%rs445, [%rd368+1];
	mul.lo.s16 	%rs446, %rs445, %rs444;
	xor.b16  	%rs447, %rs443, %rs446;
	ld.local.u8 	%rs448, [%rd363+2];
	ld.global.u8 	%rs449, [%rd368+2];
	mul.lo.s16 	%rs450, %rs449, %rs448;
	xor.b16  	%rs451, %rs447, %rs450;
	ld.local.u8 	%rs452, [%rd363+3];
	ld.global.u8 	%rs453, [%rd368+3];
	mul.lo.s16 	%rs454, %rs453, %rs452;
	xor.b16  	%rs455, %rs451, %rs454;
	ld.local.u8 	%rs456, [%rd363+4];
	ld.global.u8 	%rs457, [%rd368+4];
	mul.lo.s16 	%rs458, %rs457, %rs456;
	xor.b16  	%rs459, %rs455, %rs458;
	ld.local.u8 	%rs460, [%rd363+5];
	ld.global.u8 	%rs461, [%rd368+5];
	mul.lo.s16 	%rs462, %rs461, %rs460;
	xor.b16  	%rs463, %rs459, %rs462;
	ld.local.u8 	%rs464, [%rd363+6];
	ld.global.u8 	%rs465, [%rd368+6];
	mul.lo.s16 	%rs466, %rs465, %rs464;
	xor.b16  	%rs467, %rs463, %rs466;
	ld.local.u8 	%rs468, [%rd363+7];
	ld.global.u8 	%rs469, [%rd368+7];
	mul.lo.s16 	%rs470, %rs469, %rs468;
	xor.b16  	%rs471, %rs467, %rs470;
	xor.b16  	%rs686, %rs471, %rs686;
	add.s32 	%r501, %r501, 8;
$L__BB1_184:
	setp.eq.s32 	%p157, %r64, 0;
	@%p157 bra 	$L__BB1_191;
	setp.lt.u32 	%p158, %r65, 3;
	@%p158 bra 	$L__BB1_187;
	cvt.u64.u32 	%rd369, %r501;
	add.s64 	%rd370, %rd6, %rd369;
	ld.local.u8 	%rs473, [%rd370];
	add.s32 	%r355, %r501, %r126;
	cvt.u64.u32 	%rd371, %r355;
	add.s64 	%rd372, %rd2, %rd371;
	ld.global.u8 	%rs474, [%rd372];
	mul.lo.s16 	%rs475, %rs474, %rs473;
	ld.local.u8 	%rs476, [%rd370+1];
	cvt.u64.u32 	%rd373, %r126;
	add.s64 	%rd374, %rd369, %rd373;
	add.s64 	%rd375, %rd2, %rd374;
	ld.global.u8 	%rs477, [%rd375+1];
	mul.lo.s16 	%rs478, %rs477, %rs476;
	xor.b16  	%rs479, %rs475, %rs478;
	ld.local.u8 	%rs480, [%rd370+2];
	ld.global.u8 	%rs481, [%rd375+2];
	mul.lo.s16 	%rs482, %rs481, %rs480;
	xor.b16  	%rs483, %rs479, %rs482;
	ld.local.u8 	%rs484, [%rd370+3];
	ld.global.u8 	%rs485, [%rd375+3];
	mul.lo.s16 	%rs486, %rs485, %rs484;
	xor.b16  	%rs487, %rs483, %rs486;
	xor.b16  	%rs686, %rs487, %rs686;
	add.s32 	%r501, %r501, 4;
$L__BB1_187:
	setp.eq.s32 	%p159, %r66, 0;
	@%p159 bra 	$L__BB1_191;
	setp.eq.s32 	%p160, %r66, 1;
	cvt.u64.u32 	%rd34, %r501;
	add.s64 	%rd35, %rd6, %rd34;
	ld.local.u8 	%rs488, [%rd35];
	add.s32 	%r356, %r501, %r126;
	cvt.u64.u32 	%rd376, %r356;
	add.s64 	%rd377, %rd2, %rd376;
	ld.global.u8 	%rs489, [%rd377];
	mul.lo.s16 	%rs490, %rs489, %rs488;
	xor.b16  	%rs686, %rs490, %rs686;
	@%p160 bra 	$L__BB1_191;
	setp.eq.s32 	%p161, %r66, 2;
	ld.local.u8 	%rs491, [%rd35+1];
	cvt.u64.u32 	%rd378, %r126;
	add.s64 	%rd379, %rd34, %rd378;
	add.s64 	%rd36, %rd2, %rd379;
	ld.global.u8 	%rs492, [%rd36+1];
	mul.lo.s16 	%rs493, %rs492, %rs491;
	xor.b16  	%rs686, %rs493, %rs686;
	@%p161 bra 	$L__BB1_191;
	ld.local.u8 	%rs494, [%rd35+2];
	ld.global.u8 	%rs495, [%rd36+2];
	mul.lo.s16 	%rs496, %rs495, %rs494;
	xor.b16  	%rs686, %rs496, %rs686;
$L__BB1_191:
	and.b16  	%rs497, %rs686, 255;
	setp.ne.s16 	%p162, %rs497, 1;
	add.s32 	%r498, %r498, 1;
	setp.ne.s32 	%p163, %r498, %r61;
	and.pred  	%p164, %p162, %p163;
	@%p164 bra 	$L__BB1_178;
	setp.eq.s16 	%p165, %rs497, 1;
	setp.gt.s32 	%p166, %r515, 15;
	or.pred  	%p167, %p165, %p166;
	@%p167 bra 	$L__BB1_201;
	setp.lt.s32 	%p168, %r265, 4;
	ld.local.f64 	%fd217, [%rd31];
	add.s64 	%rd381, %rd7, %rd354;
	ld.local.f64 	%fd218, [%rd381];
	add.f64 	%fd219, %fd217, %fd218;
	mul.wide.s32 	%rd382, %r515, 8;
	add.s64 	%rd383, %rd9, %rd382;
	st.local.f64 	[%rd383], %fd219;
	mul.lo.s32 	%r135, %r515, %r265;
	mov.b32 	%r504, 0;
	@%p168 bra 	$L__BB1_196;
	mov.b32 	%r503, 0;
$L__BB1_195:
	cvt.u64.u32 	%rd384, %r503;
	add.s64 	%rd385, %rd6, %rd384;
	ld.local.u8 	%rs499, [%rd385];
	add.s32 	%r360, %r503, %r135;
	cvt.s64.s32 	%rd386, %r360;
	add.s64 	%rd387, %rd10, %rd386;
	st.local.u8 	[%rd387], %rs499;
	ld.local.u8 	%rs500, [%rd385+1];
	st.local.u8 	[%rd387+1], %rs500;
	ld.local.u8 	%rs501, [%rd385+2];
	st.local.u8 	[%rd387+2], %rs501;
	ld.local.u8 	%rs502, [%rd385+3];
	st.local.u8 	[%rd387+3], %rs502;
	add.s32 	%r503, %r503, 4;
	setp.ne.s32 	%p169, %r503, %r67;
	mov.u32 	%r504, %r67;
	@%p169 bra 	$L__BB1_195;
$L__BB1_196:
	setp.eq.s32 	%p170, %r66, 0;
	@%p170 bra 	$L__BB1_200;
	setp.eq.s32 	%p171, %r66, 1;
	cvt.u64.u32 	%rd388, %r504;
	add.s64 	%rd37, %rd6, %rd388;
	ld.local.u8 	%rs503, [%rd37];
	add.s32 	%r361, %r504, %r135;
	cvt.s64.s32 	%rd389, %r361;
	add.s64 	%rd38, %rd10, %rd389;
	st.local.u8 	[%rd38], %rs503;
	@%p171 bra 	$L__BB1_200;
	setp.eq.s32 	%p172, %r66, 2;
	ld.local.u8 	%rs504, [%rd37+1];
	st.local.u8 	[%rd38+1], %rs504;
	@%p172 bra 	$L__BB1_200;
	ld.local.u8 	%rs505, [%rd37+2];
	st.local.u8 	[%rd38+2], %rs505;
$L__BB1_200:
	add.s32 	%r515, %r515, 1;
$L__BB1_201:
	add.s32 	%r141, %r495, -1;
	setp.gt.s32 	%p173, %r495, %r85;
	setp.lt.s32 	%p174, %r515, 12;
	and.pred  	%p175, %p173, %p174;
	mov.u32 	%r495, %r141;
	@%p175 bra 	$L__BB1_170;
	bra.uni 	$L__BB1_166;
$L__BB1_202:
	add.s32 	%r510, %r147, -1;
	setp.le.s32 	%p219, %r147, %r112;
	setp.gt.s32 	%p220, %r515, 13;
	or.pred  	%p221, %p219, %p220;
	@%p221 bra 	$L__BB1_239;
$L__BB1_203:
	mov.u32 	%r147, %r510;
	add.s32 	%r513, %r147, -2;
	setp.lt.s32 	%p182, %r513, %r84;
	setp.lt.s32 	%p183, %r147, 2;
	or.pred  	%p184, %p182, %p183;
	@%p184 bra 	$L__BB1_202;
$L__BB1_204:
	setp.le.s32 	%p185, %r513, %r110;
	@%p185 bra 	$L__BB1_238;
	add.s32 	%r363, %r147, -1;
	mul.wide.u32 	%rd390, %r363, 8;
	add.s64 	%rd391, %rd8, %rd390;
	ld.local.u64 	%rd392, [%rd391];
	add.s64 	%rd39, %rd6, %rd392;
	mul.wide.u32 	%rd393, %r513, 8;
	add.s64 	%rd394, %rd8, %rd393;
	ld.local.u64 	%rd395, [%rd394];
	add.s64 	%rd40, %rd6, %rd395;
	add.s64 	%rd426, %rd7, %rd393;
	mov.u32 	%r514, %r513;
$L__BB1_206:
	setp.lt.s32 	%p186, %r265, 4;
	mov.b32 	%r518, 0;
	@%p186 bra 	$L__BB1_209;
	and.b32  	%r365, %r60, 2147483644;
	neg.s32 	%r517, %r365;
	add.s64 	%rd472, %rd5, 1;
	add.s64 	%rd471, %rd6, 3;
$L__BB1_208:
	ld.local.u8 	%rs506, [%rd472+-1];
	st.local.u8 	[%rd471+-3], %rs506;
	ld.local.u8 	%rs507, [%rd472];
	st.local.u8 	[%rd471+-2], %rs507;
	ld.local.u8 	%rs508, [%rd472+1];
	st.local.u8 	[%rd471+-1], %rs508;
	ld.local.u8 	%rs509, [%rd472+2];
	st.local.u8 	[%rd471], %rs509;
	add.s32 	%r517, %r517, 4;
	add.s64 	%rd472, %rd472, 4;
	add.s64 	%rd471, %rd471, 4;
	setp.ne.s32 	%p187, %r517, 0;
	mov.u32 	%r518, %r67;
	@%p187 bra 	$L__BB1_208;
$L__BB1_209:
	setp.eq.s32 	%p188, %r66, 0;
	@%p188 bra 	$L__BB1_213;
	setp.eq.s32 	%p189, %r66, 1;
	cvt.u64.u32 	%rd396, %r518;
	add.s64 	%rd47, %rd5, %rd396;
	ld.local.u8 	%rs510, [%rd47];
	add.s64 	%rd48, %rd6, %rd396;
	st.local.u8 	[%rd48], %rs510;
	@%p189 bra 	$L__BB1_213;
	setp.eq.s32 	%p190, %r66, 2;
	ld.local.u8 	%rs511, [%rd47+1];
	st.local.u8 	[%rd48+1], %rs511;
	@%p190 bra 	$L__BB1_213;
	ld.local.u8 	%rs512, [%rd47+2];
	st.local.u8 	[%rd48+2], %rs512;
$L__BB1_213:
	ld.local.u8 	%rs513, [%rd39];
	sub.s16 	%rs514, 1, %rs513;
	st.local.u8 	[%rd39], %rs514;
	ld.local.u8 	%rs515, [%rd40];
	sub.s16 	%rs516, 1, %rs515;
	st.local.u8 	[%rd40], %rs516;
	mul.wide.s32 	%rd397, %r514, 8;
	add.s64 	%rd398, %rd8, %rd397;
	ld.local.u64 	%rd399, [%rd398+-8];
	add.s64 	%rd400, %rd6, %rd399;
	ld.local.u8 	%rs517, [%rd400];
	sub.s16 	%rs518, 1, %rs517;
	st.local.u8 	[%rd400], %rs518;
	add.s32 	%r527, %r527, 1;
	mov.b32 	%r519, 0;
$L__BB1_214:
	setp.lt.s32 	%p191, %r265, 16;
	mul.lo.s32 	%r161, %r519, %r265;
	mov.b16 	%rs694, 0;
	mov.b32 	%r522, 0;
	@%p191 bra 	$L__BB1_217;
	mov.b16 	%rs694, 0;
	mov.b32 	%r520, 0;
$L__BB1_216:
	.pragma "nounroll";
	cvt.u64.u32 	%rd401, %r520;
	add.s64 	%rd402, %rd6, %rd401;
	ld.local.u8 	%rs522, [%rd402];
	add.s32 	%r369, %r520, %r161;
	cvt.u64.u32 	%rd403, %r369;
	add.s64 	%rd404, %rd2, %rd403;
	ld.global.u8 	%rs523, [%rd404];
	mul.lo.s16 	%rs524, %rs523, %rs522;
	xor.b16  	%rs525, %rs524, %rs694;
	ld.local.u8 	%rs526, [%rd402+1];
	ld.global.u8 	%rs527, [%rd404+1];
	mul.lo.s16 	%rs528, %rs527, %rs526;
	xor.b16  	%rs529, %rs528, %rs525;
	ld.local.u8 	%rs530, [%rd402+2];
	ld.global.u8 	%rs531, [%rd404+2];
	mul.lo.s16 	%rs532, %rs531, %rs530;
	xor.b16  	%rs533, %rs532, %rs529;
	ld.local.u8 	%rs534, [%rd402+3];
	ld.global.u8 	%rs535, [%rd404+3];
	mul.lo.s16 	%rs536, %rs535, %rs534;
	xor.b16  	%rs537, %rs536, %rs533;
	ld.local.u8 	%rs538, [%rd402+4];
	ld.global.u8 	%rs539, [%rd404+4];
	mul.lo.s16 	%rs540, %rs539, %rs538;
	xor.b16  	%rs541, %rs540, %rs537;
	ld.local.u8 	%rs542, [%rd402+5];
	ld.global.u8 	%rs543, [%rd404+5];
	mul.lo.s16 	%rs544, %rs543, %rs542;
	xor.b16  	%rs545, %rs544, %rs541;
	ld.local.u8 	%rs546, [%rd402+6];
	ld.global.u8 	%rs547, [%rd404+6];
	mul.lo.s16 	%rs548, %rs547, %rs546;
	xor.b16  	%rs549, %rs548, %rs545;
	ld.local.u8 	%rs550, [%rd402+7];
	ld.global.u8 	%rs551, [%rd404+7];
	mul.lo.s16 	%rs552, %rs551, %rs550;
	xor.b16  	%rs553, %rs552, %rs549;
	ld.local.u8 	%rs554, [%rd402+8];
	ld.global.u8 	%rs555, [%rd404+8];
	mul.lo.s16 	%rs556, %rs555, %rs554;
	xor.b16  	%rs557, %rs556, %rs553;
	ld.local.u8 	%rs558, [%rd402+9];
	ld.global.u8 	%rs559, [%rd404+9];
	mul.lo.s16 	%rs560, %rs559, %rs558;
	xor.b16  	%rs561, %rs560, %rs557;
	ld.local.u8 	%rs562, [%rd402+10];
	ld.global.u8 	%rs563, [%rd404+10];
	mul.lo.s16 	%rs564, %rs563, %rs562;
	xor.b16  	%rs565, %rs564, %rs561;
	ld.local.u8 	%rs566, [%rd402+11];
	ld.global.u8 	%rs567, [%rd404+11];
	mul.lo.s16 	%rs568, %rs567, %rs566;
	xor.b16  	%rs569, %rs568, %rs565;
	ld.local.u8 	%rs570, [%rd402+12];
	ld.global.u8 	%rs571, [%rd404+12];
	mul.lo.s16 	%rs572, %rs571, %rs570;
	xor.b16  	%rs573, %rs572, %rs569;
	ld.local.u8 	%rs574, [%rd402+13];
	ld.global.u8 	%rs575, [%rd404+13];
	mul.lo.s16 	%rs576, %rs575, %rs574;
	xor.b16  	%rs577, %rs576, %rs573;
	ld.local.u8 	%rs578, [%rd402+14];
	ld.global.u8 	%rs579, [%rd404+14];
	mul.lo.s16 	%rs580, %rs579, %rs578;
	xor.b16  	%rs581, %rs580, %rs577;
	ld.local.u8 	%rs582, [%rd402+15];
	ld.global.u8 	%rs583, [%rd404+15];
	mul.lo.s16 	%rs584, %rs583, %rs582;
	xor.b16  	%rs694, %rs584, %rs581;
	add.s32 	%r520, %r520, 16;
	setp.ne.s32 	%p192, %r520, %r68;
	mov.u32 	%r522, %r68;
	@%p192 bra 	$L__BB1_216;
$L__BB1_217:
	setp.eq.s32 	%p193, %r62, 0;
	@%p193 bra 	$L__BB1_227;
	setp.lt.u32 	%p194, %r63, 7;
	@%p194 bra 	$L__BB1_220;
	cvt.u64.u32 	%rd405, %r522;
	add.s64 	%rd406, %rd6, %rd405;
	ld.local.u8 	%rs586, [%rd406];
	add.s32 	%r370, %r522, %r161;
	cvt.u64.u32 	%rd407, %r370;
	add.s64 	%rd408, %rd2, %rd407;
	ld.global.u8 	%rs587, [%rd408];
	mul.lo.s16 	%rs588, %rs587, %rs586;
	ld.local.u8 	%rs589, [%rd406+1];
	cvt.u64.u32 	%rd409, %r161;
	add.s64 	%rd410, %rd405, %rd409;
	add.s64 	%rd411, %rd2, %rd410;
	ld.global.u8 	%rs590, [%rd411+1];
	mul.lo.s16 	%rs591, %rs590, %rs589;
	xor.b16  	%rs592, %rs588, %rs591;
	ld.local.u8 	%rs593, [%rd406+2];
	ld.global.u8 	%rs594, [%rd411+2];
	mul.lo.s16 	%rs595, %rs594, %rs593;
	xor.b16  	%rs596, %rs592, %rs595;
	ld.local.u8 	%rs597, [%rd406+3];
	ld.global.u8 	%rs598, [%rd411+3];
	mul.lo.s16 	%rs599, %rs598, %rs597;
	xor.b16  	%rs600, %rs596, %rs599;
	ld.local.u8 	%rs601, [%rd406+4];
	ld.global.u8 	%rs602, [%rd411+4];
	mul.lo.s16 	%rs603, %rs602, %rs601;
	xor.b16  	%rs604, %rs600, %rs603;
	ld.local.u8 	%rs605, [%rd406+5];
	ld.global.u8 	%rs606, [%rd411+5];
	mul.lo.s16 	%rs607, %rs606, %rs605;
	xor.b16  	%rs608, %rs604, %rs607;
	ld.local.u8 	%rs609, [%rd406+6];
	ld.global.u8 	%rs610, [%rd411+6];
	mul.lo.s16 	%rs611, %rs610, %rs609;
	xor.b16  	%rs612, %rs608, %rs611;
	ld.local.u8 	%rs613, [%rd406+7];
	ld.global.u8 	%rs614, [%rd411+7];
	mul.lo.s16 	%rs615, %rs614, %rs613;
	xor.b16  	%rs616, %rs612, %rs615;
	xor.b16  	%rs694, %rs616, %rs694;
	add.s32 	%r522, %r522, 8;
$L__BB1_220:
	setp.eq.s32 	%p195, %r64, 0;
	@%p195 bra 	$L__BB1_227;
	setp.lt.u32 	%p196, %r65, 3;
	@%p196 bra 	$L__BB1_223;
	cvt.u64.u32 	%rd412, %r522;
	add.s64 	%rd413, %rd6, %rd412;
	ld.local.u8 	%rs618, [%rd413];
	add.s32 	%r371, %r522, %r161;
	cvt.u64.u32 	%rd414, %r371;
	add.s64 	%rd415, %rd2, %rd414;
	ld.global.u8 	%rs619, [%rd415];
	mul.lo.s16 	%rs620, %rs619, %rs618;
	ld.local.u8 	%rs621, [%rd413+1];
	cvt.u64.u32 	%rd416, %r161;
	add.s64 	%rd417, %rd412, %rd416;
	add.s64 	%rd418, %rd2, %rd417;
	ld.global.u8 	%rs622, [%rd418+1];
	mul.lo.s16 	%rs623, %rs622, %rs621;
	xor.b16  	%rs624, %rs620, %rs623;
	ld.local.u8 	%rs625, [%rd413+2];
	ld.global.u8 	%rs626, [%rd418+2];
	mul.lo.s16 	%rs627, %rs626, %rs625;
	xor.b16  	%rs628, %rs624, %rs627;
	ld.local.u8 	%rs629, [%rd413+3];
	ld.global.u8 	%rs630, [%rd418+3];
	mul.lo.s16 	%rs631, %rs630, %rs629;
	xor.b16  	%rs632, %rs628, %rs631;
	xor.b16  	%rs694, %rs632, %rs694;
	add.s32 	%r522, %r522, 4;
$L__BB1_223:
	@%p188 bra 	$L__BB1_227;
	setp.eq.s32 	%p198, %r66, 1;
	cvt.u64.u32 	%rd49, %r522;
	add.s64 	%rd50, %rd6, %rd49;
	ld.local.u8 	%rs633, [%rd50];
	add.s32 	%r372, %r522, %r161;
	cvt.u64.u32 	%rd419, %r372;
	add.s64 	%rd420, %rd2, %rd419;
	ld.global.u8 	%rs634, [%rd420];
	mul.lo.s16 	%rs635, %rs634, %rs633;
	xor.b16  	%rs694, %rs635, %rs694;
	@%p198 bra 	$L__BB1_227;
	setp.eq.s32 	%p199, %r66, 2;
	ld.local.u8 	%rs636, [%rd50+1];
	cvt.u64.u32 	%rd421, %r161;
	add.s64 	%rd422, %rd49, %rd421;
	add.s64 	%rd51, %rd2, %rd422;
	ld.global.u8 	%rs637, [%rd51+1];
	mul.lo.s16 	%rs638, %rs637, %rs636;
	xor.b16  	%rs694, %rs638, %rs694;
	@%p199 bra 	$L__BB1_227;
	ld.local.u8 	%rs639, [%rd50+2];
	ld.global.u8 	%rs640, [%rd51+2];
	mul.lo.s16 	%rs641, %rs640, %rs639;
	xor.b16  	%rs694, %rs641, %rs694;
$L__BB1_227:
	and.b16  	%rs642, %rs694, 255;
	setp.ne.s16 	%p200, %rs642, 1;
	add.s32 	%r519, %r519, 1;
	setp.ne.s32 	%p201, %r519, %r61;
	and.pred  	%p202, %p200, %p201;
	@%p202 bra 	$L__BB1_214;
	setp.eq.s16 	%p203, %rs642, 1;
	setp.gt.s32 	%p204, %r515, 15;
	or.pred  	%p205, %p203, %p204;
	@%p205 bra 	$L__BB1_237;
	add.s32 	%r375, %r147, -1;
	mul.wide.u32 	%rd423, %r375, 8;
	add.s64 	%rd424, %rd7, %rd423;
	ld.local.f64 	%fd220, [%rd424];
	ld.local.f64 	%fd221, [%rd426];
	add.f64 	%fd222, %fd220, %fd221;
	mul.wide.s32 	%rd427, %r514, 8;
	add.s64 	%rd428, %rd7, %rd427;
	ld.local.f64 	%fd223, [%rd428+-8];
	add.f64 	%fd224, %fd222, %fd223;
	mul.wide.s32 	%rd429, %r515, 8;
	add.s64 	%rd430, %rd9, %rd429;
	st.local.f64 	[%rd430], %fd224;
	mul.lo.s32 	%r170, %r515, %r265;
	mov.b32 	%r525, 0;
	@%p186 bra 	$L__BB1_232;
	mov.b32 	%r524, 0;
$L__BB1_231:
	cvt.u64.u32 	%rd431, %r524;
	add.s64 	%rd432, %rd6, %rd431;
	ld.local.u8 	%rs644, [%rd432];
	add.s32 	%r377, %r524, %r170;
	cvt.s64.s32 	%rd433, %r377;
	add.s64 	%rd434, %rd10, %rd433;
	st.local.u8 	[%rd434], %rs644;
	ld.local.u8 	%rs645, [%rd432+1];
	st.local.u8 	[%rd434+1], %rs645;
	ld.local.u8 	%rs646, [%rd432+2];
	st.local.u8 	[%rd434+2], %rs646;
	ld.local.u8 	%rs647, [%rd432+3];
	st.local.u8 	[%rd434+3], %rs647;
	add.s32 	%r524, %r524, 4;
	setp.ne.s32 	%p207, %r524, %r67;
	mov.u32 	%r525, %r67;
	@%p207 bra 	$L__BB1_231;
$L__BB1_232:
	@%p188 bra 	$L__BB1_236;
	setp.eq.s32 	%p209, %r66, 1;
	cvt.u64.u32 	%rd435, %r525;
	add.s64 	%rd52, %rd6, %rd435;
	ld.local.u8 	%rs648, [%rd52];
	add.s32 	%r378, %r525, %r170;
	cvt.s64.s32 	%rd436, %r378;
	add.s64 	%rd53, %rd10, %rd436;
	st.local.u8 	[%rd53], %rs648;
	@%p209 bra 	$L__BB1_236;
	setp.eq.s32 	%p210, %r66, 2;
	ld.local.u8 	%rs649, [%rd52+1];
	st.local.u8 	[%rd53+1], %rs649;
	@%p210 bra 	$L__BB1_236;
	ld.local.u8 	%rs650, [%rd52+2];
	st.local.u8 	[%rd53+2], %rs650;
$L__BB1_236:
	add.s32 	%r515, %r515, 1;
$L__BB1_237:
	add.s32 	%r176, %r514, -1;
	setp.gt.s32 	%p211, %r176, %r59;
	setp.gt.s32 	%p212, %r514, 1;
	and.pred  	%p213, %p211, %p212;
	setp.lt.s32 	%p214, %r515, 14;
	and.pred  	%p215, %p213, %p214;
	mov.u32 	%r514, %r176;
	@%p215 bra 	$L__BB1_206;
$L__BB1_238:
	add.s32 	%r179, %r513, -1;
	setp.gt.s32 	%p216, %r513, %r111;
	setp.lt.s32 	%p217, %r515, 14;
	and.pred  	%p218, %p216, %p217;
	mov.u32 	%r513, %r179;
	@%p218 bra 	$L__BB1_204;
	bra.uni 	$L__BB1_202;
$L__BB1_239:
	setp.gt.s32 	%p222, %r515, 0;
	@%p222 bra 	$L__BB1_246;
	setp.lt.s32 	%p223, %r265, 4;
	mov.b32 	%r552, 0;
	@%p223 bra 	$L__BB1_243;
	and.b32  	%r380, %r60, 2147483644;
	neg.s32 	%r548, %r380;
	add.s64 	%rd481, %rd11, 16;
	add.s64 	%rd480, %rd9, 16;
	add.s64 	%rd479, %rd7, 16;
$L__BB1_242:
	ld.local.f64 	%fd225, [%rd481+-16];
	mov.b64 	%rd437, 0;
	st.local.u64 	[%rd479+-16], %rd437;
	ld.local.f64 	%fd226, [%rd481+-8];
	st.local.v2.f64 	[%rd480+-16], {%fd225, %fd226};
	st.local.u64 	[%rd479+-8], %rd437;
	ld.local.f64 	%fd227, [%rd481];
	st.local.u64 	[%rd479], %rd437;
	ld.local.f64 	%fd228, [%rd481+8];
	st.local.v2.f64 	[%rd480], {%fd227, %fd228};
	st.local.u64 	[%rd479+8], %rd437;
	add.s32 	%r548, %r548, 4;
	add.s64 	%rd481, %rd481, 32;
	add.s64 	%rd480, %rd480, 32;
	add.s64 	%rd479, %rd479, 32;
	setp.eq.s32 	%p224, %r548, 0;
	mov.u32 	%r552, %r67;
	@%p224 bra 	$L__BB1_243;
	bra.uni 	$L__BB1_242;
$L__BB1_243:
	setp.eq.s32 	%p225, %r66, 0;
	@%p225 bra 	$L__BB1_281;
	mul.wide.u32 	%rd438, %r552, 8;
	add.s64 	%rd488, %rd7, %rd438;
	add.s64 	%rd487, %rd9, %rd438;
	add.s64 	%rd486, %rd11, %rd438;
	neg.s32 	%r553, %r66;
$L__BB1_245:
	.pragma "nounroll";
	ld.local.f64 	%fd229, [%rd486];
	st.local.f64 	[%rd487], %fd229;
	mov.b64 	%rd439, 0;
	st.local.u64 	[%rd488], %rd439;
	add.s64 	%rd488, %rd488, 8;
	add.s64 	%rd487, %rd487, 8;
	add.s64 	%rd486, %rd486, 8;
	add.s32 	%r553, %r553, 1;
	setp.eq.s32 	%p226, %r553, 0;
	@%p226 bra 	$L__BB1_281;
	bra.uni 	$L__BB1_245;
$L__BB1_246:
	setp.eq.s32 	%p227, %r515, 1;
	mov.b32 	%r543, 0;
	@%p227 bra 	$L__BB1_260;
	ld.local.f64 	%fd377, [%rd9];
	add.s32 	%r183, %r515, -1;
	add.s32 	%r385, %r515, -2;
	and.b32  	%r184, %r183, 15;
	setp.lt.u32 	%p228, %r385, 15;
	mov.b32 	%r543, 0;
	mov.b32 	%r535, 1;
	@%p228 bra 	$L__BB1_251;
	and.b32  	%r185, %r183, -16;
	add.s64 	%rd474, %rd9, 64;
	mov.b32 	%r544, 0;
	mov.u32 	%r543, %r544;
$L__BB1_249:
	.pragma "nounroll";
	add.s32 	%r387, %r544, 1;
	ld.local.f64 	%fd230, [%rd474+-56];
	setp.lt.f64 	%p229, %fd230, %fd377;
	selp.b32 	%r388, %r387, %r543, %p229;
	selp.f64 	%fd231, %fd230, %fd377, %p229;
	ld.local.v2.f64 	{%fd232, %fd233}, [%rd474+-48];
	setp.lt.f64 	%p230, %fd232, %fd231;
	add.s32 	%r389, %r544, 2;
	selp.b32 	%r390, %r389, %r388, %p230;
	selp.f64 	%fd234, %fd232, %fd231, %p230;
	setp.lt.f64 	%p231, %fd233, %fd234;
	add.s32 	%r391, %r544, 3;
	selp.b32 	%r392, %r391, %r390, %p231;
	selp.f64 	%fd235, %fd233, %fd234, %p231;
	ld.local.v2.f64 	{%fd236, %fd237}, [%rd474+-32];
	setp.lt.f64 	%p232, %fd236, %fd235;
	add.s32 	%r393, %r544, 4;
	selp.b32 	%r394, %r393, %r392, %p232;
	selp.f64 	%fd238, %fd236, %fd235, %p232;
	setp.lt.f64 	%p233, %fd237, %fd238;
	add.s32 	%r395, %r544, 5;
	selp.b32 	%r396, %r395, %r394, %p233;
	selp.f64 	%fd239, %fd237, %fd238, %p233;
	ld.local.v2.f64 	{%fd240, %fd241}, [%rd474+-16];
	setp.lt.f64 	%p234, %fd240, %fd239;
	add.s32 	%r397, %r544, 6;
	selp.b32 	%r398, %r397, %r396, %p234;
	selp.f64 	%fd242, %fd240, %fd239, %p234;
	setp.lt.f64 	%p235, %fd241, %fd242;
	add.s32 	%r399, %r544, 7;
	selp.b32 	%r400, %r399, %r398, %p235;
	selp.f64 	%fd243, %fd241, %fd242, %p235;
	ld.local.v2.f64 	{%fd244, %fd245}, [%rd474];
	setp.lt.f64 	%p236, %fd244, %fd243;
	add.s32 	%r401, %r544, 8;
	selp.b32 	%r402, %r401, %r400, %p236;
	selp.f64 	%fd246, %fd244, %fd243, %p236;
	setp.lt.f64 	%p237, %fd245, %fd246;
	add.s32 	%r403, %r544, 9;
	selp.b32 	%r404, %r403, %r402, %p237;
	selp.f64 	%fd247, %fd245, %fd246, %p237;
	ld.local.v2.f64 	{%fd248, %fd249}, [%rd474+16];
	setp.lt.f64 	%p238, %fd248, %fd247;
	add.s32 	%r405, %r544, 10;
	selp.b32 	%r406, %r405, %r404, %p238;
	selp.f64 	%fd250, %fd248, %fd247, %p238;
	setp.lt.f64 	%p239, %fd249, %fd250;
	add.s32 	%r407, %r544, 11;
	selp.b32 	%r408, %r407, %r406, %p239;
	selp.f64 	%fd251, %fd249, %fd250, %p239;
	ld.local.v2.f64 	{%fd252, %fd253}, [%rd474+32];
	setp.lt.f64 	%p240, %fd252, %fd251;
	add.s32 	%r409, %r544, 12;
	selp.b32 	%r410, %r409, %r408, %p240;
	selp.f64 	%fd254, %fd252, %fd251, %p240;
	setp.lt.f64 	%p241, %fd253, %fd254;
	add.s32 	%r411, %r544, 13;
	selp.b32 	%r412, %r411, %r410, %p241;
	selp.f64 	%fd255, %fd253, %fd254, %p241;
	ld.local.v2.f64 	{%fd256, %fd257}, [%rd474+48];
	setp.lt.f64 	%p242, %fd256, %fd255;
	add.s32 	%r413, %r544, 14;
	selp.b32 	%r414, %r413, %r412, %p242;
	selp.f64 	%fd258, %fd256, %fd255, %p242;
	setp.lt.f64 	%p243, %fd257, %fd258;
	add.s32 	%r415, %r544, 15;
	selp.b32 	%r416, %r415, %r414, %p243;
	selp.f64 	%fd259, %fd257, %fd258, %p243;
	ld.local.f64 	%fd260, [%rd474+64];
	setp.lt.f64 	%p244, %fd260, %fd259;
	add.s32 	%r544, %r544, 16;
	selp.b32 	%r543, %r544, %r416, %p244;
	selp.f64 	%fd377, %fd260, %fd259, %p244;
	add.s64 	%rd474, %rd474, 128;
	setp.eq.s32 	%p245, %r544, %r185;
	@%p245 bra 	$L__BB1_250;
	bra.uni 	$L__BB1_249;
$L__BB1_250:
	add.s32 	%r535, %r544, 1;
$L__BB1_251:
	setp.eq.s32 	%p246, %r184, 0;
	@%p246 bra 	$L__BB1_260;
	and.b32  	%r190, %r183, 7;
	setp.lt.u32 	%p247, %r184, 8;
	@%p247 bra 	$L__BB1_254;
	mul.wide.u32 	%rd440, %r535, 8;
	add.s64 	%rd441, %rd9, %rd440;
	ld.local.f64 	%fd261, [%rd441];
	setp.lt.f64 	%p248, %fd261, %fd377;
	selp.b32 	%r418, %r535, %r543, %p248;
	selp.f64 	%fd262, %fd261, %fd377, %p248;
	add.s32 	%r419, %r535, 1;
	ld.local.f64 	%fd263, [%rd441+8];
	setp.lt.f64 	%p249, %fd263, %fd262;
	selp.b32 	%r420, %r419, %r418, %p249;
	selp.f64 	%fd264, %fd263, %fd262, %p249;
	add.s32 	%r421, %r535, 2;
	ld.local.f64 	%fd265, [%rd441+16];
	setp.lt.f64 	%p250, %fd265, %fd264;
	selp.b32 	%r422, %r421, %r420, %p250;
	selp.f64 	%fd266, %fd265, %fd264, %p250;
	add.s32 	%r423, %r535, 3;
	ld.local.f64 	%fd267, [%rd441+24];
	setp.lt.f64 	%p251, %fd267, %fd266;
	selp.b32 	%r424, %r423, %r422, %p251;
	selp.f64 	%fd268, %fd267, %fd266, %p251;
	add.s32 	%r425, %r535, 4;
	ld.local.f64 	%fd269, [%rd441+32];
	setp.lt.f64 	%p252, %fd269, %fd268;
	selp.b32 	%r426, %r425, %r424, %p252;
	selp.f64 	%fd270, %fd269, %fd268, %p252;
	add.s32 	%r427, %r535, 5;
	ld.local.f64 	%fd271, [%rd441+40];
	setp.lt.f64 	%p253, %fd271, %fd270;
	selp.b32 	%r428, %r427, %r426, %p253;
	selp.f64 	%fd272, %fd271, %fd270, %p253;
	add.s32 	%r429, %r535, 6;
	ld.local.f64 	%fd273, [%rd441+48];
	setp.lt.f64 	%p254, %fd273, %fd272;
	selp.b32 	%r430, %r429, %r428, %p254;
	selp.f64 	%fd274, %fd273, %fd272, %p254;
	add.s32 	%r431, %r535, 7;
	ld.local.f64 	%fd275, [%rd441+56];
	setp.lt.f64 	%p255, %fd275, %fd274;
	selp.b32 	%r543, %r431, %r430, %p255;
	selp.f64 	%fd377, %fd275, %fd274, %p255;
	add.s32 	%r535, %r535, 8;
$L__BB1_254:
	setp.eq.s32 	%p256, %r190, 0;
	@%p256 bra 	$L__BB1_260;
	and.b32  	%r196, %r183, 3;
	setp.lt.u32 	%p257, %r190, 4;
	@%p257 bra 	$L__BB1_257;
	mul.wide.u32 	%rd442, %r535, 8;
	add.s64 	%rd443, %rd9, %rd442;
	ld.local.f64 	%fd276, [%rd443];
	setp.lt.f64 	%p258, %fd276, %fd377;
	selp.b32 	%r433, %r535, %r543, %p258;
	selp.f64 	%fd277, %fd276, %fd377, %p258;
	add.s32 	%r434, %r535, 1;
	ld.local.f64 	%fd278, [%rd443+8];
	setp.lt.f64 	%p259, %fd278, %fd277;
	selp.b32 	%r435, %r434, %r433, %p259;
	selp.f64 	%fd279, %fd278, %fd277, %p259;
	add.s32 	%r436, %r535, 2;
	ld.local.f64 	%fd280, [%rd443+16];
	setp.lt.f64 	%p260, %fd280, %fd279;
	selp.b32 	%r437, %r436, %r435, %p260;
	selp.f64 	%fd281, %fd280, %fd279, %p260;
	add.s32 	%r438, %r535, 3;
	ld.local.f64 	%fd282, [%rd443+24];
	setp.lt.f64 	%p261, %fd282, %fd281;
	selp.b32 	%r543, %r438, %r437, %p261;
	selp.f64 	%fd377, %fd282, %fd281, %p261;
	add.s32 	%r535, %r535, 4;
$L__BB1_257:
	setp.eq.s32 	%p262, %r196, 0;
	@%p262 bra 	$L__BB1_260;
	mul.wide.u32 	%rd444, %r535, 8;
	add.s64 	%rd473, %rd9, %rd444;
	neg.s32 	%r540, %r196;
$L__BB1_259:
	.pragma "nounroll";
	ld.local.f64 	%fd283, [%rd473];
	setp.lt.f64 	%p263, %fd283, %fd377;
	selp.b32 	%r543, %r535, %r543, %p263;
	selp.f64 	%fd377, %fd283, %fd377, %p263;
	add.s32 	%r535, %r535, 1;
	add.s64 	%rd473, %rd473, 8;
	add.s32 	%r540, %r540, 1;
	setp.ne.s32 	%p264, %r540, 0;
	@%p264 bra 	$L__BB1_259;
$L__BB1_260:
	setp.lt.s32 	%p265, %r265, 4;
	mul.lo.s32 	%r210, %r543, %r265;
	mov.b32 	%r549, 0;
	@%p265 bra 	$L__BB1_275;
	and.b32  	%r440, %r60, 2147483644;
	neg.s32 	%r547, %r440;
	add.s64 	%rd61, %rd10, 1;
	add.s64 	%rd478, %rd5, 1;
	add.s64 	%rd477, %rd11, 16;
	add.s64 	%rd476, %rd7, 16;
	add.s64 	%rd475, %rd9, 16;
	mov.u32 	%r546, %r210;
$L__BB1_262:
	cvt.s64.s32 	%rd445, %r546;
	add.s64 	%rd72, %rd61, %rd445;
	ld.local.u8 	%rs651, [%rd72+-1];
	ld.local.u8 	%rs652, [%rd478+-1];
	setp.ne.s16 	%p266, %rs651, %rs652;
	@%p266 bra 	$L__BB1_264;
	ld.local.f64 	%fd381, [%rd477+-16];
	st.local.f64 	[%rd475+-16], %fd381;
	mov.f64 	%fd382, %fd381;
	bra.uni 	$L__BB1_265;
$L__BB1_264:
	ld.local.f64 	%fd381, [%rd477+-16];
	neg.f64 	%fd382, %fd381;
	st.local.f64 	[%rd475+-16], %fd382;
$L__BB1_265:
	sub.f64 	%fd284, %fd382, %fd381;
	st.local.f64 	[%rd476+-16], %fd284;
	ld.local.u8 	%rs653, [%rd72];
	ld.local.u8 	%rs654, [%rd478];
	setp.eq.s16 	%p267, %rs653, %rs654;
	@%p267 bra 	$L__BB1_267;
	ld.local.f64 	%fd383, [%rd477+-8];
	neg.f64 	%fd384, %fd383;
	st.local.f64 	[%rd475+-8], %fd384;
	bra.uni 	$L__BB1_268;
$L__BB1_267:
	ld.local.f64 	%fd383, [%rd477+-8];
	st.local.f64 	[%rd475+-8], %fd383;
	mov.f64 	%fd384, %fd383;
$L__BB1_268:
	sub.f64 	%fd285, %fd384, %fd383;
	st.local.f64 	[%rd476+-8], %fd285;
	ld.local.u8 	%rs655, [%rd72+1];
	ld.local.u8 	%rs656, [%rd478+1];
	setp.eq.s16 	%p268, %rs655, %rs656;
	@%p268 bra 	$L__BB1_270;
	ld.local.f64 	%fd385, [%rd477];
	neg.f64 	%fd386, %fd385;
	st.local.f64 	[%rd475], %fd386;
	bra.uni 	$L__BB1_271;
$L__BB1_270:
	ld.local.f64 	%fd385, [%rd477];
	st.local.f64 	[%rd475], %fd385;
	mov.f64 	%fd386, %fd385;
$L__BB1_271:
	sub.f64 	%fd286, %fd386, %fd385;
	st.local.f64 	[%rd476], %fd286;
	ld.local.u8 	%rs657, [%rd72+2];
	ld.local.u8 	%rs658, [%rd478+2];
	setp.eq.s16 	%p269, %rs657, %rs658;
	@%p269 bra 	$L__BB1_273;
	ld.local.f64 	%fd387, [%rd477+8];
	neg.f64 	%fd388, %fd387;
	st.local.f64 	[%rd475+8], %fd388;
	bra.uni 	$L__BB1_274;
$L__BB1_273:
	ld.local.f64 	%fd387, [%rd477+8];
	st.local.f64 	[%rd475+8], %fd387;
	mov.f64 	%fd388, %fd387;
$L__BB1_274:
	sub.f64 	%fd287, %fd388, %fd387;
	st.local.f64 	[%rd476+8], %fd287;
	add.s32 	%r547, %r547, 4;
	add.s32 	%r546, %r546, 4;
	add.s64 	%rd478, %rd478, 4;
	add.s64 	%rd477, %rd477, 32;
	add.s64 	%rd476, %rd476, 32;
	add.s64 	%rd475, %rd475, 32;
	setp.eq.s32 	%p270, %r547, 0;
	mov.u32 	%r549, %r67;
	@%p270 bra 	$L__BB1_275;
	bra.uni 	$L__BB1_262;
$L__BB1_275:
	setp.eq.s32 	%p271, %r66, 0;
	@%p271 bra 	$L__BB1_281;
	cvt.u64.u32 	%rd446, %r549;
	mul.wide.u32 	%rd447, %r549, 8;
	add.s64 	%rd485, %rd7, %rd447;
	add.s64 	%rd484, %rd9, %rd447;
	add.s64 	%rd483, %rd11, %rd447;
	add.s64 	%rd482, %rd5, %rd446;
	add.s32 	%r551, %r549, %r210;
	neg.s32 	%r550, %r66;
$L__BB1_277:
	.pragma "nounroll";
	cvt.s64.s32 	%rd448, %r551;
	add.s64 	%rd449, %rd10, %rd448;
	ld.local.u8 	%rs659, [%rd449];
	ld.local.u8 	%rs660, [%rd482];
	setp.eq.s16 	%p272, %rs659, %rs660;
	@%p272 bra 	$L__BB1_279;
	ld.local.f64 	%fd389, [%rd483];
	neg.f64 	%fd390, %fd389;
	st.local.f64 	[%rd484], %fd390;
	bra.uni 	$L__BB1_280;
$L__BB1_279:
	ld.local.f64 	%fd389, [%rd483];
	st.local.f64 	[%rd484], %fd389;
	mov.f64 	%fd390, %fd389;
$L__BB1_280:
	sub.f64 	%fd288, %fd390, %fd389;
	st.local.f64 	[%rd485], %fd288;
	add.s64 	%rd485, %rd485, 8;
	add.s64 	%rd484, %rd484, 8;
	add.s64 	%rd483, %rd483, 8;
	add.s64 	%rd482, %rd482, 1;
	add.s32 	%r551, %r551, 1;
	add.s32 	%r550, %r550, 1;
	setp.eq.s32 	%p273, %r550, 0;
	@%p273 bra 	$L__BB1_281;
	bra.uni 	$L__BB1_277;
$L__BB1_281:
	setp.lt.u32 	%p274, %r6, 15;
	mov.b32 	%r563, 0;
	@%p274 bra 	$L__BB1_284;
	and.b32  	%r563, %r265, 2147483632;
	neg.s32 	%r561, %r563;
	add.s64 	%rd104, %rd4, 64;
	add.s32 	%r442, %r2, %r4;
	mad.lo.s32 	%r443, %r265, %r442, %r3;
	mul.lo.s32 	%r560, %r265, %r443;
	add.s64 	%rd105, %rd3, 64;
	add.s64 	%rd490, %rd9, 64;
	add.s64 	%rd489, %rd7, 64;
$L__BB1_283:
	.pragma "nounroll";
	mul.wide.s32 	%rd450, %r560, 8;
	add.s64 	%rd451, %rd104, %rd450;
	add.s64 	%rd452, %rd105, %rd450;
	ld.local.v2.f64 	{%fd289, %fd290}, [%rd490+-64];
	st.global.f64 	[%rd451+-64], %fd289;
	ld.local.f64 	%fd291, [%rd489+-64];
	st.global.f64 	[%rd452+-64], %fd291;
	st.global.f64 	[%rd451+-56], %fd290;
	ld.local.f64 	%fd292, [%rd489+-56];
	st.global.f64 	[%rd452+-56], %fd292;
	ld.local.v2.f64 	{%fd293, %fd294}, [%rd490+-48];
	st.global.f64 	[%rd451+-48], %fd293;
	ld.local.f64 	%fd295, [%rd489+-48];
	st.global.f64 	[%rd452+-48], %fd295;
	st.global.f64 	[%rd451+-40], %fd294;
	ld.local.f64 	%fd296, [%rd489+-40];
	st.global.f64 	[%rd452+-40], %fd296;
	ld.local.v2.f64 	{%fd297, %fd298}, [%rd490+-32];
	st.global.f64 	[%rd451+-32], %fd297;
	ld.local.f64 	%fd299, [%rd489+-32];
	st.global.f64 	[%rd452+-32], %fd299;
	st.global.f64 	[%rd451+-24], %fd298;
	ld.local.f64 	%fd300, [%rd489+-24];
	st.global.f64 	[%rd452+-24], %fd300;
	ld.local.v2.f64 	{%fd301, %fd302}, [%rd490+-16];
	st.global.f64 	[%rd451+-16], %fd301;
	ld.local.f64 	%fd303, [%rd489+-16];
	st.global.f64 	[%rd452+-16], %fd303;
	st.global.f64 	[%rd451+-8], %fd302;
	ld.local.f64 	%fd304, [%rd489+-8];
	st.global.f64 	[%rd452+-8], %fd304;
	ld.local.v2.f64 	{%fd305, %fd306}, [%rd490];
	st.global.f64 	[%rd451], %fd305;
	ld.local.f64 	%fd307, [%rd489];
	st.global.f64 	[%rd452], %fd307;
	st.global.f64 	[%rd451+8], %fd306;
	ld.local.f64 	%fd308, [%rd489+8];
	st.global.f64 	[%rd452+8], %fd308;
	ld.local.v2.f64 	{%fd309, %fd310}, [%rd490+16];
	st.global.f64 	[%rd451+16], %fd309;
	ld.local.f64 	%fd311, [%rd489+16];
	st.global.f64 	[%rd452+16], %fd311;
	st.global.f64 	[%rd451+24], %fd310;
	ld.local.f64 	%fd312, [%rd489+24];
	st.global.f64 	[%rd452+24], %fd312;
	ld.local.v2.f64 	{%fd313, %fd314}, [%rd490+32];
	st.global.f64 	[%rd451+32], %fd313;
	ld.local.f64 	%fd315, [%rd489+32];
	st.global.f64 	[%rd452+32], %fd315;
	st.global.f64 	[%rd451+40], %fd314;
	ld.local.f64 	%fd316, [%rd489+40];
	st.global.f64 	[%rd452+40], %fd316;
	ld.local.v2.f64 	{%fd317, %fd318}, [%rd490+48];
	st.global.f64 	[%rd451+48], %fd317;
	ld.local.f64 	%fd319, [%rd489+48];
	st.global.f64 	[%rd452+48], %fd319;
	st.global.f64 	[%rd451+56], %fd318;
	ld.local.f64 	%fd320, [%rd489+56];
	st.global.f64 	[%rd452+56], %fd320;
	add.s32 	%r561, %r561, 16;
	add.s32 	%r560, %r560, 16;
	add.s64 	%rd490, %rd490, 128;
	add.s64 	%rd489, %rd489, 128;
	setp.ne.s32 	%p275, %r561, 0;
	@%p275 bra 	$L__BB1_283;
$L__BB1_284:
	setp.eq.s32 	%p276, %r7, 0;
	@%p276 bra 	$L__BB1_293;
	and.b32  	%r253, %r265, 7;
	setp.lt.u32 	%p277, %r7, 8;
	@%p277 bra 	$L__BB1_287;
	add.s32 	%r444, %r5, %r563;
	mul.wide.u32 	%rd453, %r563, 8;
	add.s64 	%rd454, %rd9, %rd453;
	ld.local.f64 	%fd321, [%rd454];
	mul.wide.s32 	%rd455, %r444, 8;
	add.s64 	%rd456, %rd4, %rd455;
	st.global.f64 	[%rd456], %fd321;
	add.s64 	%rd457, %rd7, %rd453;
	ld.local.f64 	%fd322, [%rd457];
	add.s64 	%rd458, %rd3, %rd455;
	st.global.f64 	[%rd458], %fd322;
	ld.local.f64 	%fd323, [%rd454+8];
	st.global.f64 	[%rd456+8], %fd323;
	ld.local.f64 	%fd324, [%rd457+8];
	st.global.f64 	[%rd458+8], %fd324;
	ld.local.f64 	%fd325, [%rd454+16];
	st.global.f64 	[%rd456+16], %fd325;
	ld.local.f64 	%fd326, [%rd457+16];
	st.global.f64 	[%rd458+16], %fd326;
	ld.local.f64 	%fd327, [%rd454+24];
	st.global.f64 	[%rd456+24], %fd327;
	ld.local.f64 	%fd328, [%rd457+24];
	st.global.f64 	[%rd458+24], %fd328;
	ld.local.f64 	%fd329, [%rd454+32];
	st.global.f64 	[%rd456+32], %fd329;
	ld.local.f64 	%fd330, [%rd457+32];
	st.global.f64 	[%rd458+32], %fd330;
	ld.local.f64 	%fd331, [%rd454+40];
	st.global.f64 	[%rd456+40], %fd331;
	ld.local.f64 	%fd332, [%rd457+40];
	st.global.f64 	[%rd458+40], %fd332;
	ld.local.f64 	%fd333, [%rd454+48];
	st.global.f64 	[%rd456+48], %fd333;
	ld.local.f64 	%fd334, [%rd457+48];
	st.global.f64 	[%rd458+48], %fd334;
	ld.local.f64 	%fd335, [%rd454+56];
	st.global.f64 	[%rd456+56], %fd335;
	ld.local.f64 	%fd336, [%rd457+56];
	st.global.f64 	[%rd458+56], %fd336;
	add.s32 	%r563, %r563, 8;
$L__BB1_287:
	setp.eq.s32 	%p278, %r253, 0;
	@%p278 bra 	$L__BB1_293;
	and.b32  	%r256, %r265, 3;
	setp.lt.u32 	%p279, %r253, 4;
	@%p279 bra 	$L__BB1_290;
	add.s32 	%r445, %r5, %r563;
	mul.wide.u32 	%rd459, %r563, 8;
	add.s64 	%rd460, %rd9, %rd459;
	ld.local.f64 	%fd337, [%rd460];
	mul.wide.s32 	%rd461, %r445, 8;
	add.s64 	%rd462, %rd4, %rd461;
	st.global.f64 	[%rd462], %fd337;
	add.s64 	%rd463, %rd7, %rd459;
	ld.local.f64 	%fd338, [%rd463];
	add.s64 	%rd464, %rd3, %rd461;
	st.global.f64 	[%rd464], %fd338;
	ld.local.f64 	%fd339, [%rd460+8];
	st.global.f64 	[%rd462+8], %fd339;
	ld.local.f64 	%fd340, [%rd463+8];
	st.global.f64 	[%rd464+8], %fd340;
	ld.local.f64 	%fd341, [%rd460+16];
	st.global.f64 	[%rd462+16], %fd341;
	ld.local.f64 	%fd342, [%rd463+16];
	st.global.f64 	[%rd464+16], %fd342;
	ld.local.f64 	%fd343, [%rd460+24];
	st.global.f64 	[%rd462+24], %fd343;
	ld.local.f64 	%fd344, [%rd463+24];
	st.global.f64 	[%rd464+24], %fd344;
	add.s32 	%r563, %r563, 4;
$L__BB1_290:
	setp.eq.s32 	%p280, %r256, 0;
	@%p280 bra 	$L__BB1_293;
	mul.wide.u32 	%rd465, %r563, 8;
	add.s64 	%rd492, %rd7, %rd465;
	add.s64 	%rd491, %rd9, %rd465;
	add.s32 	%r446, %r2, %r4;
	mad.lo.s32 	%r447, %r265, %r446, %r3;
	mad.lo.s32 	%r566, %r265, %r447, %r563;
	neg.s32 	%r565, %r256;
$L__BB1_292:
	.pragma "nounroll";
	mul.wide.s32 	%rd466, %r566, 8;
	add.s64 	%rd467, %rd3, %rd466;
	add.s64 	%rd468, %rd4, %rd466;
	ld.local.f64 	%fd345, [%rd491];
	st.global.f64 	[%rd468], %fd345;
	ld.local.f64 	%fd346, [%rd492];
	st.global.f64 	[%rd467], %fd346;
	add.s64 	%rd492, %rd492, 8;
	add.s64 	%rd491, %rd491, 8;
	add.s32 	%r566, %r566, 1;
	add.s32 	%r565, %r565, 1;
	setp.ne.s32 	%p281, %r565, 0;
	@%p281 bra 	$L__BB1_292;
$L__BB1_293:
	ld.param.u64 	%rd470, [_Z20improved_rows_kernelPdS_S_PhiiidiPii_param_9];
	cvta.to.global.u64 	%rd469, %rd470;
	atom.global.add.u32 	%r448, [%rd469], %r527;
$L__BB1_294:
	ret;

}
	// .globl	_Z22improved_slices_kernelPdS_S_PhiiidiPii
.visible .entry _Z22improved_slices_kernelPdS_S_PhiiidiPii(
	.param .u64 .ptr .align 1 _Z22improved_slices_kernelPdS_S_PhiiidiPii_param_0,
	.param .u64 .ptr .align 1 _Z22improved_slices_kernelPdS_S_PhiiidiPii_param_1,
	.param .u64 .ptr .align 1 _Z22improved_slices_kernelPdS_S_PhiiidiPii_param_2,
	.param .u64 .ptr .align 1 _Z22improved_slices_kernelPdS_S_PhiiidiPii_param_3,
	.param .u32 _Z22improved_slices_kernelPdS_S_PhiiidiPii_param_4,
	.param .u32 _Z22improved_slices_kernelPdS_S_PhiiidiPii_param_5,
	.param .u32 _Z22improved_slices_kernelPdS_S_PhiiidiPii_param_6,
	.param .f64 _Z22improved_slices_kernelPdS_S_PhiiidiPii_param_7,
	.param .u32 _Z22improved_slices_kernelPdS_S_PhiiidiPii_param_8,
	.param .u64 .ptr .align 1 _Z22improved_slices_kernelPdS_S_PhiiidiPii_param_9,
	.param .u32 _Z22improved_slices_kernelPdS_S_PhiiidiPii_param_10
)
{
	.local .align 16 .b8 	__local_depot2[768];
	.reg .b64 	%SP;
	.reg .b64 	%SPL;
	.reg .pred 	%p<282>;
	.reg .b16 	%rs<695>;
	.reg .b32 	%r<665>;
	.reg .b64 	%rd<568>;
	.reg .b64 	%fd<363>;

	mov.u64 	%SPL, __local_depot2;
	ld.param.u64 	%rd111, [_Z22improved_slices_kernelPdS_S_PhiiidiPii_param_0];
	ld.param.u64 	%rd112, [_Z22improved_slices_kernelPdS_S_PhiiidiPii_param_1];
	ld.param.u64 	%rd113, [_Z22improved_slices_kernelPdS_S_PhiiidiPii_param_2];
	ld.param.u64 	%rd114, [_Z22improved_slices_kernelPdS_S_PhiiidiPii_param_3];
	ld.param.u32 	%r281, [_Z22improved_slices_kernelPdS_S_PhiiidiPii_param_4];
	ld.param.u32 	%r282, [_Z22improved_slices_kernelPdS_S_PhiiidiPii_param_5];
	ld.param.u32 	%r283, [_Z22improved_slices_kernelPdS_S_PhiiidiPii_param_10];
	cvta.to.global.u64 	%rd1, %rd111;
	cvta.to.global.u64 	%rd2, %rd114;
	cvta.to.global.u64 	%rd3, %rd113;
	cvta.to.global.u64 	%rd4, %rd112;
	add.u64 	%rd5, %SPL, 255;
	add.u64 	%rd6, %SPL, 240;
	add.u64 	%rd7, %SPL, 400;
	add.u64 	%rd8, %SPL, 640;
	add.u64 	%rd9, %SPL, 272;
	add.u64 	%rd10, %SPL, 0;
	add.u64 	%rd11, %SPL, 520;
	mov.u32 	%r1, %ctaid.z;
	mov.u32 	%r2, %ctaid.x;
	mov.u32 	%r3, %tid.x;
	setp.ge.s32 	%p1, %r1, %r283;
	setp.ge.s32 	%p2, %r2, %r281;
	or.pred  	%p3, %p2, %p1;
	setp.ge.s32 	%p4, %r3, %r281;
	or.pred  	%p5, %p4, %p3;
	@%p5 bra 	$L__BB2_293;
	mul.lo.s32 	%r4, %r281, %r1;
	mul.lo.s32 	%r285, %r4, %r281;
	mad.lo.s32 	%r5, %r285, %r281, %r2;
	add.s32 	%r6, %r281, -1;
	and.b32  	%r7, %r281, 15;
	setp.lt.u32 	%p6, %r6, 15;
	mov.b32 	%r544, 0;
	@%p6 bra 	$L__BB2_4;
	and.b32  	%r544, %r281, -16;
	mov.b32 	%r542, 0;
$L__BB2_3:
	.pragma "nounroll";
	mad.lo.s32 	%r287, %r542, %r281, %r3;
	mad.lo.s32 	%r288, %r287, %r281, %r5;
	mul.wide.s32 	%rd122, %r288, 8;
	add.s64 	%rd123, %rd1, %rd122;
	ld.global.f64 	%fd100, [%rd123];
	mul.wide.u32 	%rd124, %r542, 8;
	add.s64 	%rd125, %rd11, %rd124;
	st.local.f64 	[%rd125], %fd100;
	add.s32 	%r289, %r287, %r281;
	mad.lo.s32 	%r290, %r289, %r281, %r5;
	mul.wide.s32 	%rd126, %r290, 8;
	add.s64 	%rd127, %rd1, %rd126;
	ld.global.f64 	%fd101, [%rd127];
	st.local.f64 	[%rd125+8], %fd101;
	add.s32 	%r291, %r289, %r281;
	mad.lo.s32 	%r292, %r291, %r281, %r5;
	mul.wide.s32 	%rd128, %r292, 8;
	add.s64 	%rd129, %rd1, %rd128;
	ld.global.f64 	%fd102, [%rd129];
	st.local.f64 	[%rd125+16], %fd102;
	add.s32 	%r293, %r291, %r281;
	mad.lo.s32 	%r294, %r293, %r281, %r5;
	mul.wide.s32 	%rd130, %r294, 8;
	add.s64 	%rd131, %rd1, %rd130;
	ld.global.f64 	%fd103, [%rd131];
	st.local.f64 	[%rd125+24], %fd103;
	add.s32 	%r295, %r293, %r281;
	mad.lo.s32 	%r296, %r295, %r281, %r5;
	mul.wide.s32 	%rd132, %r296, 8;
	add.s64 	%rd133, %rd1, %rd132;
	ld.global.f64 	%fd104, [%rd133];
	st.local.f64 	[%rd125+32], %fd104;
	add.s32 	%r297, %r295, %r281;
	mad.lo.s32 	%r298, %r297, %r281, %r5;
	mul.wide.s32 	%rd134, %r298, 8;
	add.s64 	%rd135, %rd1, %rd134;
	ld.global.f64 	%fd105, [%rd135];
	st.local.f64 	[%rd125+40], %fd105;
	add.s32 	%r299, %r297, %r281;
	mad.lo.s32 	%r300, %r299, %r281, %r5;
	mul.wide.s32 	%rd136, %r300, 8;
	add.s64 	%rd137, %rd1, %rd136;
	ld.global.f64 	%fd106, [%rd137];
	st.local.f64 	[%rd125+48], %fd106;
	add.s32 	%r301, %r299, %r281;
	mad.lo.s32 	%r302, %r301, %r281, %r5;
	mul.wide.s32 	%rd138, %r302, 8;
	add.s64 	%rd139, %rd1, %rd138;
	ld.global.f64 	%fd107, [%rd139];
	st.local.f64 	[%rd125+56], %fd107;
	add.s32 	%r303, %r301, %r281;
	mad.lo.s32 	%r304, %r303, %r281, %r5;
	mul.wide.s32 	%rd140, %r304, 8;
	add.s64 	%rd141, %rd1, %rd140;
	ld.global.f64 	%fd108, [%rd141];
	st.local.f64 	[%rd125+64], %fd108;
	add.s32 	%r305, %r303, %r281;
	mad.lo.s32 	%r306, %r305, %r281, %r5;
	mul.wide.s32 	%rd142, %r306, 8;
	add.s64 	%rd143, %rd1, %rd142;
	ld.global.f64 	%fd109, [%rd143];
	st.local.f64 	[%rd125+72], %fd109;
	add.s32 	%r307, %r305, %r281;
	mad.lo.s32 	%r308, %r307, %r281, %r5;
	mul.wide.s32 	%rd144, %r308, 8;
	add.s64 	%rd145, %rd1, %rd144;
	ld.global.f64 	%fd110, [%rd145];
	st.local.f64 	[%rd125+80], %fd110;
	add.s32 	%r309, %r307, %r281;
	mad.lo.s32 	%r310, %r309, %r281, %r5;
	mul.wide.s32 	%rd146, %r310, 8;
	add.s64 	%rd147, %rd1, %rd146;
	ld.global.f64 	%fd111, [%rd147];
	st.local.f64 	[%rd125+88], %fd111;
	add.s32 	%r311, %r309, %r281;
	mad.lo.s32 	%r312, %r311, %r281, %r5;
	mul.wide.s32 	%rd148, %r312, 8;
	add.s64 	%rd149, %rd1, %rd148;
	ld.global.f64 	%fd112, [%rd149];
	st.local.f64 	[%rd125+96], %fd112;
	add.s32 	%r313, %r311, %r281;
	mad.lo.s32 	%r314, %r313, %r281, %r5;
	mul.wide.s32 	%rd150, %r314, 8;
	add.s64 	%rd151, %rd1, %rd150;
	ld.global.f64 	%fd113, [%rd151];
	st.local.f64 	[%rd125+104], %fd113;
	add.s32 	%r315, %r313, %r281;
	mad.lo.s32 	%r316, %r315, %r281, %r5;
	mul.wide.s32 	%rd152, %r316, 8;
	add.s64 	%rd153, %rd1, %rd152;
	ld.global.f64 	%fd114, [%rd153];
	st.local.f64 	[%rd125+112], %fd114;
	add.s32 	%r317, %r315, %r281;
	mad.lo.s32 	%r318, %r317, %r281, %r5;
	mul.wide.s32 	%rd154, %r318, 8;
	add.s64 	%rd155, %rd1, %rd154;
	ld.global.f64 	%fd115, [%rd155];
	st.local.f64 	[%rd125+120], %fd115;
	add.s32 	%r542, %r542, 16;
	setp.ne.s32 	%p7, %r542, %r544;
	@%p7 bra 	$L__BB2_3;
$L__BB2_4:
	setp.eq.s32 	%p8, %r7, 0;
	@%p8 bra 	$L__BB2_13;
	and.b32  	%r12, %r281, 7;
	setp.lt.u32 	%p9, %r7, 8;
	@%p9 bra 	$L__BB2_7;
	mad.lo.s32 	%r319, %r544, %r281, %r3;
	mad.lo.s32 	%r320, %r319, %r281, %r5;
	mul.wide.s32 	%rd156, %r320, 8;
	add.s64 	%rd157, %rd1, %rd156;
	ld.global.f64 	%fd116, [%rd157];
	mul.wide.u32 	%rd158, %r544, 8;
	add.s64 	%rd159, %rd11, %rd158;
	st.local.f64 	[%rd159], %fd116;
	add.s32 	%r321, %r319, %r281;
	mad.lo.s32 	%r322, %r321, %r281, %r5;
	mul.wide.s32 	%rd160, %r322, 8;
	add.s64 	%rd161, %rd1, %rd160;
	ld.global.f64 	%fd117, [%rd161];
	st.local.f64 	[%rd159+8], %fd117;
	add.s32 	%r323, %r321, %r281;
	mad.lo.s32 	%r324, %r323, %r281, %r5;
	mul.wide.s32 	%rd162, %r324, 8;
	add.s64 	%rd163, %rd1, %rd162;
	ld.global.f64 	%fd118, [%rd163];
	st.local.f64 	[%rd159+16], %fd118;
	add.s32 	%r325, %r323, %r281;
	mad.lo.s32 	%r326, %r325, %r281, %r5;
	mul.wide.s32 	%rd164, %r326, 8;
	add.s64 	%rd165, %rd1, %rd164;
	ld.global.f64 	%fd119, [%rd165];
	st.local.f64 	[%rd159+24], %fd119;
	add.s32 	%r327, %r325, %r281;
	mad.lo.s32 	%r328, %r327, %r281, %r5;
	mul.wide.s32 	%rd166, %r328, 8;
	add.s64 	%rd167, %rd1, %rd166;
	ld.global.f64 	%fd120, [%rd167];
	st.local.f64 	[%rd159+32], %fd120;
	add.s32 	%r329, %r327, %r281;
	mad.lo.s32 	%r330, %r329, %r281, %r5;
	mul.wide.s32 	%rd168, %r330, 8;
	add.s64 	%rd169, %rd1, %rd168;
	ld.global.f64 	%fd121, [%rd169];
	st.local.f64 	[%rd159+40], %fd121;
	add.s32 	%r331, %r329, %r281;
	mad.lo.s32 	%r332, %r331, %r281, %r5;
	mul.wide.s32 	%rd170, %r332, 8;
	add.s64 	%rd171, %rd1, %rd170;
	ld.global.f64 	%fd122, [%rd171];
	st.local.f64 	[%rd159+48], %fd122;
	add.s32 	%r333, %r331, %r281;
	mad.lo.s32 	%r334, %r333, %r281, %r5;
	mul.wide.s32 	%rd172, %r334, 8;
	add.s64 	%rd173, %rd1, %rd172;
	ld.global.f64 	%fd123, [%rd173];
	st.local.f64 	[%rd159+56], %fd123;
	add.s32 	%r544, %r544, 8;
$L__BB2_7:
	setp.eq.s32 	%p10, %r12, 0;
	@%p10 bra 	$L__BB2_13;
	and.b32  	%r15, %r281, 3;
	setp.lt.u32 	%p11, %r12, 4;
	@%p11 bra 	$L__BB2_10;
	mad.lo.s32 	%r335, %r544, %r281, %r3;
	mad.lo.s32 	%r336, %r335, %r281, %r5;
	mul.wide.s32 	%rd174, %r336, 8;
	add.s64 	%rd175, %rd1, %rd174;
	ld.global.f64 	%fd124, [%rd175];
	mul.wide.u32 	%rd176, %r544, 8;
	add.s64 	%rd177, %rd11, %rd176;
	st.local.f64 	[%rd177], %fd124;
	add.s32 	%r337, %r335, %r281;
	mad.lo.s32 	%r338, %r337, %r281, %r5;
	mul.wide.s32 	%rd178, %r338, 8;
	add.s64 	%rd179, %rd1, %rd178;
	ld.global.f64 	%fd125, [%rd179];
	st.local.f64 	[%rd177+8], %fd125;
	add.s32 	%r339, %r337, %r281;
	mad.lo.s32 	%r340, %r339, %r281, %r5;
	mul.wide.s32 	%rd180, %r340, 8;
	add.s64 	%rd181, %rd1, %rd180;
	ld.global.f64 	%fd126, [%rd181];
	st.local.f64 	[%rd177+16], %fd126;
	add.s32 	%r341, %r339, %r281;
	mad.lo.s32 	%r342, %r341, %r281, %r5;
	mul.wide.s32 	%rd182, %r342, 8;
	add.s64 	%rd183, %rd1, %rd182;
	ld.global.f64 	%fd127, [%rd183];
	st.local.f64 	[%rd177+24], %fd127;
	add.s32 	%r544, %r544, 4;
$L__BB2_10:
	setp.eq.s32 	%p12, %r15, 0;
	@%p12 bra 	$L__BB2_13;
	mov.b32 	%r547, 0;
$L__BB2_12:
	.pragma "nounroll";
	mad.lo.s32 	%r344, %r544, %r281, %r3;
	mad.lo.s32 	%r345, %r344, %r281, %r5;
	mul.wide.s32 	%rd184, %r345, 8;
	add.s64 	%rd185, %rd1, %rd184;
	ld.global.f64 	%fd128, [%rd185];
	mul.wide.u32 	%rd186, %r544, 8;
	add.s64 	%rd187, %rd11, %rd186;
	st.local.f64 	[%rd187], %fd128;
	add.s32 	%r544, %r544, 1;
	add.s32 	%r547, %r547, 1;
	setp.ne.s32 	%p13, %r547, %r15;
	@%p13 bra 	$L__BB2_12;
$L__BB2_13:
	setp.lt.u32 	%p14, %r6, 15;
	mov.b32 	%r548, 0;
	@%p14 bra 	$L__BB2_16;
	and.b32  	%r548, %r281, 2147483632;
	mov.b32 	%r558, 0;
$L__BB2_15:
	.pragma "nounroll";
	cvt.u64.u32 	%rd188, %r558;
	mul.wide.u32 	%rd189, %r558, 8;
	add.s64 	%rd190, %rd8, %rd189;
	st.local.u64 	[%rd190], %rd188;
	add.s64 	%rd191, %rd11, %rd189;
	ld.local.f64 	%fd129, [%rd191];
	setp.leu.f64 	%p15, %fd129, 0d0000000000000000;
	selp.u16 	%rs63, 1, 0, %p15;
	add.s64 	%rd192, %rd5, %rd188;
	st.local.u8 	[%rd192], %rs63;
	abs.f64 	%fd130, %fd129;
	add.s64 	%rd193, %rd7, %rd189;
	st.local.f64 	[%rd193], %fd130;
	add.s64 	%rd194, %rd6, %rd188;
	st.local.u8 	[%rd194], %rs63;
	add.s32 	%r348, %r558, 1;
	cvt.u64.u32 	%rd195, %r348;
	st.local.u64 	[%rd190+8], %rd195;
	ld.local.f64 	%fd131, [%rd191+8];
	setp.leu.f64 	%p16, %fd131, 0d0000000000000000;
	selp.u16 	%rs64, 1, 0, %p16;
	st.local.u8 	[%rd192+1], %rs64;
	abs.f64 	%fd132, %fd131;
	st.local.f64 	[%rd193+8], %fd132;
	st.local.u8 	[%rd194+1], %rs64;
	add.s32 	%r349, %r558, 2;
	cvt.u64.u32 	%rd196, %r349;
	st.local.u64 	[%rd190+16], %rd196;
	ld.local.f64 	%fd133, [%rd191+16];
	setp.leu.f64 	%p17, %fd133, 0d0000000000000000;
	selp.u16 	%rs65, 1, 0, %p17;
	st.local.u8 	[%rd192+2], %rs65;
	abs.f64 	%fd134, %fd133;
	st.local.f64 	[%rd193+16], %fd134;
	st.local.u8 	[%rd194+2], %rs65;
	add.s32 	%r350, %r558, 3;
	cvt.u64.u32 	%rd197, %r350;
	st.local.u64 	[%rd190+24], %rd197;
	ld.local.f64 	%fd135, [%rd191+24];
	setp.leu.f64 	%p18, %fd135, 0d0000000000000000;
	selp.u16 	%rs66, 1, 0, %p18;
	st.local.u8 	[%rd192+3], %rs66;
	abs.f64 	%fd136, %fd135;
	st.local.f64 	[%rd193+24], %fd136;
	st.local.u8 	[%rd194+3], %rs66;
	add.s32 	%r351, %r558, 4;
	cvt.u64.u32 	%rd198, %r351;
	st.local.u64 	[%rd190+32], %rd198;
	ld.local.f64 	%fd137, [%rd191+32];
	setp.leu.f64 	%p19, %fd137, 0d0000000000000000;
	selp.u16 	%rs67, 1, 0, %p19;
	st.local.u8 	[%rd192+4], %rs67;
	abs.f64 	%fd138, %fd137;
	st.local.f64 	[%rd193+32], %fd138;
	st.local.u8 	[%rd194+4], %rs67;
	add.s32 	%r352, %r558, 5;
	cvt.u64.u32 	%rd199, %r352;
	st.local.u64 	[%rd190+40], %rd199;
	ld.local.f64 	%fd139, [%rd191+40];
	setp.leu.f64 	%p20, %fd139, 0d0000000000000000;
	selp.u16 	%rs68, 1, 0, %p20;
	st.local.u8 	[%rd192+5], %rs68;
	abs.f64 	%fd140, %fd139;
	st.local.f64 	[%rd193+40], %fd140;
	st.local.u8 	[%rd194+5], %rs68;
	add.s32 	%r353, %r558, 6;
	cvt.u64.u32 	%rd200, %r353;
	st.local.u64 	[%rd190+48], %rd200;
	ld.local.f64 	%fd141, [%rd191+48];
	setp.leu.f64 	%p21, %fd141, 0d0000000000000000;
	selp.u16 	%rs69, 1, 0, %p21;
	st.local.u8 	[%rd192+6], %rs69;
	abs.f64 	%fd142, %fd141;
	st.local.f64 	[%rd193+48], %fd142;
	st.local.u8 	[%rd194+6], %rs69;
	add.s32 	%r354, %r558, 7;
	cvt.u64.u32 	%rd201, %r354;
	st.local.u64 	[%rd190+56], %rd201;
	ld.local.f64 	%fd143, [%rd191+56];
	setp.leu.f64 	%p22, %fd143, 0d0000000000000000;
	selp.u16 	%rs70, 1, 0, %p22;
	st.local.u8 	[%rd192+7], %rs70;
	abs.f64 	%fd144, %fd143;
	st.local.f64 	[%rd193+56], %fd144;
	st.local.u8 	[%rd194+7], %rs70;
	add.s32 	%r355, %r558, 8;
	cvt.u64.u32 	%rd202, %r355;
	st.local.u64 	[%rd190+64], %rd202;
	ld.local.f64 	%fd145, [%rd191+64];
	setp.leu.f64 	%p23, %fd145, 0d0000000000000000;
	selp.u16 	%rs71, 1, 0, %p23;
	st.local.u8 	[%rd192+8], %rs71;
	abs.f64 	%fd146, %fd145;
	st.local.f64 	[%rd193+64], %fd146;
	st.local.u8 	[%rd194+8], %rs71;
	add.s32 	%r356, %r558, 9;
	cvt.u64.u32 	%rd203, %r356;
	st.local.u64 	[%rd190+72], %rd203;
	ld.local.f64 	%fd147, [%rd191+72];
	setp.leu.f64 	%p24, %fd147, 0d0000000000000000;
	selp.u16 	%rs72, 1, 0, %p24;
	st.local.u8 	[%rd192+9], %rs72;
	abs.f64 	%fd148, %fd147;
	st.local.f64 	[%rd193+72], %fd148;
	st.local.u8 	[%rd194+9], %rs72;
	add.s32 	%r357, %r558, 10;
	cvt.u64.u32 	%rd204, %r357;
	st.local.u64 	[%rd190+80], %rd204;
	ld.local.f64 	%fd149, [%rd191+80];
	setp.leu.f64 	%p25, %fd149, 0d0000000000000000;
	selp.u16 	%rs73, 1, 0, %p25;
	st.local.u8 	[%rd192+10], %rs73;
	abs.f64 	%fd150, %fd149;
	st.local.f64 	[%rd193+80], %fd150;
	st.local.u8 	[%rd194+10], %rs73;
	add.s32 	%r358, %r558, 11;
	cvt.u64.u32 	%rd205, %r358;
	st.local.u64 	[%rd190+88], %rd205;
	ld.local.f64 	%fd151, [%rd191+88];
	setp.leu.f64 	%p26, %fd151, 0d0000000000000000;
	selp.u16 	%rs74, 1, 0, %p26;
	st.local.u8 	[%rd192+11], %rs74;
	abs.f64 	%fd152, %fd151;
	st.local.f64 	[%rd193+88], %fd152;
	st.local.u8 	[%rd194+11], %rs74;
	add.s32 	%r359, %r558, 12;
	cvt.u64.u32 	%rd206, %r359;
	st.local.u64 	[%rd190+96], %rd206;
	ld.local.f64 	%fd153, [%rd191+96];
	setp.leu.f64 	%p27, %fd153, 0d0000000000000000;
	selp.u16 	%rs75, 1, 0, %p27;
	st.local.u8 	[%rd192+12], %rs75;
	abs.f64 	%fd154, %fd153;
	st.local.f64 	[%rd193+96], %fd154;
	st.local.u8 	[%rd194+12], %rs75;
	add.s32 	%r360, %r558, 13;
	cvt.u64.u32 	%rd207, %r360;
	st.local.u64 	[%rd190+104], %rd207;
	ld.local.f64 	%fd155, [%rd191+104];
	setp.leu.f64 	%p28, %fd155, 0d0000000000000000;
	selp.u16 	%rs76, 1, 0, %p28;
	st.local.u8 	[%rd192+13], %rs76;
	abs.f64 	%fd156, %fd155;
	st.local.f64 	[%rd193+104], %fd156;
	st.local.u8 	[%rd194+13], %rs76;
	add.s32 	%r361, %r558, 14;
	cvt.u64.u32 	%rd208, %r361;
	st.local.u64 	[%rd190+112], %rd208;
	ld.local.f64 	%fd157, [%rd191+112];
	setp.leu.f64 	%p29, %fd157, 0d0000000000000000;
	selp.u16 	%rs77, 1, 0, %p29;
	st.local.u8 	[%rd192+14], %rs77;
	abs.f64 	%fd158, %fd157;
	st.local.f64 	[%rd193+112], %fd158;
	st.local.u8 	[%rd194+14], %rs77;
	add.s32 	%r362, %r558, 15;
	cvt.u64.u32 	%rd209, %r362;
	st.local.u64 	[%rd190+120], %rd209;
	ld.local.f64 	%fd159, [%rd191+120];
	setp.leu.f64 	%p30, %fd159, 0d0000000000000000;
	selp.u16 	%rs78, 1, 0, %p30;
	st.local.u8 	[%rd192+15], %rs78;
	abs.f64 	%fd160, %fd159;
	st.local.f64 	[%rd193+120], %fd160;
	st.local.u8 	[%rd194+15], %rs78;
	add.s32 	%r558, %r558, 16;
	setp.eq.s32 	%p31, %r558, %r548;
	@%p31 bra 	$L__BB2_16;
	bra.uni 	$L__BB2_15;
$L__BB2_16:
	setp.eq.s32 	%p32, %r7, 0;
	@%p32 bra 	$L__BB2_25;
	and.b32  	%r24, %r281, 7;
	setp.lt.u32 	%p33, %r7, 8;
	@%p33 bra 	$L__BB2_19;
	cvt.u64.u32 	%rd210, %r548;
	mul.wide.u32 	%rd211, %r548, 8;
	add.s64 	%rd212, %rd8, %rd211;
	st.local.u64 	[%rd212], %rd210;
	add.s64 	%rd213, %rd11, %rd211;
	ld.local.f64 	%fd161, [%rd213];
	setp.leu.f64 	%p34, %fd161, 0d0000000000000000;
	selp.u16 	%rs79, 1, 0, %p34;
	add.s64 	%rd214, %rd5, %rd210;
	st.local.u8 	[%rd214], %rs79;
	abs.f64 	%fd162, %fd161;
	add.s64 	%rd215, %rd7, %rd211;
	st.local.f64 	[%rd215], %fd162;
	add.s64 	%rd216, %rd6, %rd210;
	st.local.u8 	[%rd216], %rs79;
	add.s32 	%r363, %r548, 1;
	cvt.u64.u32 	%rd217, %r363;
	st.local.u64 	[%rd212+8], %rd217;
	ld.local.f64 	%fd163, [%rd213+8];
	setp.leu.f64 	%p35, %fd163, 0d0000000000000000;
	selp.u16 	%rs80, 1, 0, %p35;
	st.local.u8 	[%rd214+1], %rs80;
	abs.f64 	%fd164, %fd163;
	st.local.f64 	[%rd215+8], %fd164;
	st.local.u8 	[%rd216+1], %rs80;
	add.s32 	%r364, %r548, 2;
	cvt.u64.u32 	%rd218, %r364;
	st.local.u64 	[%rd212+16], %rd218;
	ld.local.f64 	%fd165, [%rd213+16];
	setp.leu.f64 	%p36, %fd165, 0d0000000000000000;
	selp.u16 	%rs81, 1, 0, %p36;
	st.local.u8 	[%rd214+2], %rs81;
	abs.f64 	%fd166, %fd165;
	st.local.f64 	[%rd215+16], %fd166;
	st.local.u8 	[%rd216+2], %rs81;
	add.s32 	%r365, %r548, 3;
	cvt.u64.u32 	%rd219, %r365;
	st.local.u64 	[%rd212+24], %rd219;
	ld.local.f64 	%fd167, [%rd213+24];
	setp.leu.f64 	%p37, %fd167, 0d0000000000000000;
	selp.u16 	%rs82, 1, 0, %p37;
	st.local.u8 	[%rd214+3], %rs82;
	abs.f64 	%fd168, %fd167;
	st.local.f64 	[%rd215+24], %fd168;
	st.local.u8 	[%rd216+3], %rs82;
	add.s32 	%r366, %r548, 4;
	cvt.u64.u32 	%rd220, %r366;
	st.local.u64 	[%rd212+32], %rd220;
	ld.local.f64 	%fd169, [%rd213+32];
	setp.leu.f64 	%p38, %fd169, 0d0000000000000000;
	selp.u16 	%rs83, 1, 0, %p38;
	st.local.u8 	[%rd214+4], %rs83;
	abs.f64 	%fd170, %fd169;
	st.local.f64 	[%rd215+32], %fd170;
	st.local.u8 	[%rd216+4], %rs83;
	add.s32 	%r367, %r548, 5;
	cvt.u64.u32 	%rd221, %r367;
	st.local.u64 	[%rd212+40], %rd221;
	ld.local.f64 	%fd171, [%rd213+40];
	setp.leu.f64 	%p39, %fd171, 0d0000000000000000;
	selp.u16 	%rs84, 1, 0, %p39;
	st.local.u8 	[%rd214+5], %rs84;
	abs.f64 	%fd172, %fd171;
	st.local.f64 	[%rd215+40], %fd172;
	st.local.u8 	[%rd216+5], %rs84;
	add.s32 	%r368, %r548, 6;
	cvt.u64.u32 	%rd222, %r368;
	st.local.u64 	[%rd212+48], %rd222;
	ld.local.f64 	%fd173, [%rd213+48];
	setp.leu.f64 	%p40, %fd173, 0d0000000000000000;
	selp.u16 	%rs85, 1, 0, %p40;
	st.local.u8 	[%rd214+6], %rs85;
	abs.f64 	%fd174, %fd173;
	st.local.f64 	[%rd215+48], %fd174;
	st.local.u8 	[%rd216+6], %rs85;
	add.s32 	%r369, %r548, 7;
	cvt.u64.u32 	%rd223, %r369;
	st.local.u64 	[%rd212+56], %rd223;
	ld.local.f64 	%fd175, [%rd213+56];
	setp.leu.f64 	%p41, %fd175, 0d0000000000000000;
	selp.u16 	%rs86, 1, 0, %p41;
	st.local.u8 	[%rd214+7], %rs86;
	abs.f64 	%fd176, %fd175;
	st.local.f64 	[%rd215+56], %fd176;
	st.local.u8 	[%rd216+7], %rs86;
	add.s32 	%r548, %r548, 8;
$L__BB2_19:
	setp.eq.s32 	%p42, %r24, 0;
	@%p42 bra 	$L__BB2_25;
	and.b32  	%r27, %r281, 3;
	setp.lt.u32 	%p43, %r24, 4;
	@%p43 bra 	$L__BB2_22;
	cvt.u64.u32 	%rd224, %r548;
	mul.wide.u32 	%rd225, %r548, 8;
	add.s64 	%rd226, %rd8, %rd225;
	st.local.u64 	[%rd226], %rd224;
	add.s64 	%rd227, %rd11, %rd225;
	ld.local.f64 	%fd177, [%rd227];
	setp.leu.f64 	%p44, %fd177, 0d0000000000000000;
	selp.u16 	%rs87, 1, 0, %p44;
	add.s64 	%rd228, %rd5, %rd224;
	st.local.u8 	[%rd228], %rs87;
	abs.f64 	%fd178, %fd177;
	add.s64 	%rd229, %rd7, %rd225;
	st.local.f64 	[%rd229], %fd178;
	add.s64 	%rd230, %rd6, %rd224;
	st.local.u8 	[%rd230], %rs87;
	add.s32 	%r370, %r548, 1;
	cvt.u64.u32 	%rd231, %r370;
	st.local.u64 	[%rd226+8], %rd231;
	ld.local.f64 	%fd179, [%rd227+8];
	setp.leu.f64 	%p45, %fd179, 0d0000000000000000;
	selp.u16 	%rs88, 1, 0, %p45;
	st.local.u8 	[%rd228+1], %rs88;
	abs.f64 	%fd180, %fd179;
	st.local.f64 	[%rd229+8], %fd180;
	st.local.u8 	[%rd230+1], %rs88;
	add.s32 	%r371, %r548, 2;
	cvt.u64.u32 	%rd232, %r371;
	st.local.u64 	[%rd226+16], %rd232;
	ld.local.f64 	%fd181, [%rd227+16];
	setp.leu.f64 	%p46, %fd181, 0d0000000000000000;
	selp.u16 	%rs89, 1, 0, %p46;
	st.local.u8 	[%rd228+2], %rs89;
	abs.f64 	%fd182, %fd181;
	st.local.f64 	[%rd229+16], %fd182;
	st.local.u8 	[%rd230+2], %rs89;
	add.s32 	%r372, %r548, 3;
	cvt.u64.u32 	%rd233, %r372;
	st.local.u64 	[%rd226+24], %rd233;
	ld.local.f64 	%fd183, [%rd227+24];
	setp.leu.f64 	%p47, %fd183, 0d0000000000000000;
	selp.u16 	%rs90, 1, 0, %p47;
	st.local.u8 	[%rd228+3], %rs90;
	abs.f64 	%fd184, %fd183;
	st.local.f64 	[%rd229+24], %fd184;
	st.local.u8 	[%rd230+3], %rs90;
	add.s32 	%r548, %r548, 4;
$L__BB2_22:
	setp.eq.s32 	%p48, %r27, 0;
	@%p48 bra 	$L__BB2_25;
	mov.b32 	%r552, 0;
$L__BB2_24:
	.pragma "nounroll";
	cvt.u64.u32 	%rd234, %r548;
	mul.wide.u32 	%rd235, %r548, 8;
	add.s64 	%rd236, %rd8, %rd235;
	st.local.u64 	[%rd236], %rd234;
	add.s64 	%rd237, %rd11, %rd235;
	ld.local.f64 	%fd185, [%rd237];
	setp.leu.f64 	%p49, %fd185, 0d0000000000000000;
	selp.u16 	%rs91, 1, 0, %p49;
	add.s64 	%rd238, %rd5, %rd234;
	st.local.u8 	[%rd238], %rs91;
	abs.f64 	%fd186, %fd185;
	add.s64 	%rd239, %rd7, %rd235;
	st.local.f64 	[%rd239], %fd186;
	add.s64 	%rd240, %rd6, %rd234;
	st.local.u8 	[%rd240], %rs91;
	add.s32 	%r548, %r548, 1;
	add.s32 	%r552, %r552, 1;
	setp.ne.s32 	%p50, %r552, %r27;
	@%p50 bra 	$L__BB2_24;
$L__BB2_25:
	sub.s32 	%r34, %r281, %r282;
	setp.lt.s32 	%p51, %r34, 1;
	@%p51 bra 	$L__BB2_42;
	add.s32 	%r35, %r7, -1;
	and.b32  	%r36, %r281, 7;
	add.s32 	%r37, %r36, -1;
	and.b32  	%r38, %r281, 2147483632;
	and.b32  	%r39, %r281, 3;
	mov.b32 	%r553, 0;
$L__BB2_27:
	setp.lt.u32 	%p52, %r281, 16;
	mul.lo.s32 	%r41, %r553, %r281;
	mov.b32 	%r556, 0;
	mov.b16 	%rs668, 0;
	@%p52 bra 	$L__BB2_30;
	mov.b32 	%r554, 0;
	mov.b16 	%rs668, 0;
$L__BB2_29:
	.pragma "nounroll";
	cvt.u64.u32 	%rd241, %r554;
	add.s64 	%rd242, %rd6, %rd241;
	ld.local.u8 	%rs95, [%rd242];
	add.s32 	%r377, %r554, %r41;
	cvt.u64.u32 	%rd243, %r377;
	add.s64 	%rd244, %rd2, %rd243;
	ld.global.u8 	%rs96, [%rd244];
	mul.lo.s16 	%rs97, %rs96, %rs95;
	xor.b16  	%rs98, %rs97, %rs668;
	ld.local.u8 	%rs99, [%rd242+1];
	ld.global.u8 	%rs100, [%rd244+1];
	mul.lo.s16 	%rs101, %rs100, %rs99;
	xor.b16  	%rs102, %rs101, %rs98;
	ld.local.u8 	%rs103, [%rd242+2];
	ld.global.u8 	%rs104, [%rd244+2];
	mul.lo.s16 	%rs105, %rs104, %rs103;
	xor.b16  	%rs106, %rs105, %rs102;
	ld.local.u8 	%rs107, [%rd242+3];
	ld.global.u8 	%rs108, [%rd244+3];
	mul.lo.s16 	%rs109, %rs108, %rs107;
	xor.b16  	%rs110, %rs109, %rs106;
	ld.local.u8 	%rs111, [%rd242+4];
	ld.global.u8 	%rs112, [%rd244+4];
	mul.lo.s16 	%rs113, %rs112, %rs111;
	xor.b16  	%rs114, %rs113, %rs110;
	ld.local.u8 	%rs115, [%rd242+5];
	ld.global.u8 	%rs116, [%rd244+5];
	mul.lo.s16 	%rs117, %rs116, %rs115;
	xor.b16  	%rs118, %rs117, %rs114;
	ld.local.u8 	%rs119, [%rd242+6];
	ld.global.u8 	%rs120, [%rd244+6];
	mul.lo.s16 	%rs121, %rs120, %rs119;
	xor.b16  	%rs122, %rs121, %rs118;
	ld.local.u8 	%rs123, [%rd242+7];
	ld.global.u8 	%rs124, [%rd244+7];
	mul.lo.s16 	%rs125, %rs124, %rs123;
	xor.b16  	%rs126, %rs125, %rs122;
	ld.local.u8 	%rs127, [%rd242+8];
	ld.global.u8 	%rs128, [%rd244+8];
	mul.lo.s16 	%rs129, %rs128, %rs127;
	xor.b16  	%rs130, %rs129, %rs126;
	ld.local.u8 	%rs131, [%rd242+9];
	ld.global.u8 	%rs132, [%rd244+9];
	mul.lo.s16 	%rs133, %rs132, %rs131;
	xor.b16  	%rs134, %rs133, %rs130;
	ld.local.u8 	%rs135, [%rd242+10];
	ld.global.u8 	%rs136, [%rd244+10];
	mul.lo.s16 	%rs137, %rs136, %rs135;
	xor.b16  	%rs138, %rs137, %rs134;
	ld.local.u8 	%rs139, [%rd242+11];
	ld.global.u8 	%rs140, [%rd244+11];
	mul.lo.s16 	%rs141, %rs140, %rs139;
	xor.b16  	%rs142, %rs141, %rs138;
	ld.local.u8 	%rs143, [%rd242+12];
	ld.global.u8 	%rs144, [%rd244+12];
	mul.lo.s16 	%rs145, %rs144, %rs143;
	xor.b16  	%rs146, %rs145, %rs142;
	ld.local.u8 	%rs147, [%rd242+13];
	ld.global.u8 	%rs148, [%rd244+13];
	mul.lo.s16 	%rs149, %rs148, %rs147;
	xor.b16  	%rs150, %rs149, %rs146;
	ld.local.u8 	%rs151, [%rd242+14];
	ld.global.u8 	%rs152, [%rd244+14];
	mul.lo.s16 	%rs153, %rs152, %rs151;
	xor.b16  	%rs154, %rs153, %rs150;
	ld.local.u8 	%rs155, [%rd242+15];
	ld.global.u8 	%rs156, [%rd244+15];
	mul.lo.s16 	%rs157, %rs156, %rs155;
	xor.b16  	%rs668, %rs157, %rs154;
	add.s32 	%r554, %r554, 16;
	setp.ne.s32 	%p53, %r554, %r38;
	mov.u32 	%r556, %r38;
	@%p53 bra 	$L__BB2_29;
$L__BB2_30:
	setp.eq.s32 	%p54, %r7, 0;
	@%p54 bra 	$L__BB2_40;
	setp.lt.u32 	%p55, %r35, 7;
	@%p55 bra 	$L__BB2_33;
	cvt.u64.u32 	%rd245, %r556;
	add.s64 	%rd246, %rd6, %rd245;
	ld.local.u8 	%rs159, [%rd246];
	add.s32 	%r378, %r556, %r41;
	cvt.u64.u32 	%rd247, %r378;
	add.s64 	%rd248, %rd2, %rd247;
	ld.global.u8 	%rs160, [%rd248];
	mul.lo.s16 	%rs161, %rs160, %rs159;
	ld.local.u8 	%rs162, [%rd246+1];
	cvt.u64.u32 	%rd249, %r41;
	add.s64 	%rd250, %rd245, %rd249;
	add.s64 	%rd251, %rd2, %rd250;
	ld.global.u8 	%rs163, [%rd251+1];
	mul.lo.s16 	%rs164, %rs163, %rs162;
	xor.b16  	%rs165, %rs161, %rs164;
	ld.local.u8 	%rs166, [%rd246+2];
	ld.global.u8 	%rs167, [%rd251+2];
	mul.lo.s16 	%rs168, %rs167, %rs166;
	xor.b16  	%rs169, %rs165, %rs168;
	ld.local.u8 	%rs170, [%rd246+3];
	ld.global.u8 	%rs171, [%rd251+3];
	mul.lo.s16 	%rs172, %rs171, %rs170;
	xor.b16  	%rs173, %rs169, %rs172;
	ld.local.u8 	%rs174, [%rd246+4];
	ld.global.u8 	%rs175, [%rd251+4];
	mul.lo.s16 	%rs176, %rs175, %rs174;
	xor.b16  	%rs177, %rs173, %rs176;
	ld.local.u8 	%rs178, [%rd246+5];
	ld.global.u8 	%rs179, [%rd251+5];
	mul.lo.s16 	%rs180, %rs179, %rs178;
	xor.b16  	%rs181, %rs177, %rs180;
	ld.local.u8 	%rs182, [%rd246+6];
	ld.global.u8 	%rs183, [%rd251+6];
	mul.lo.s16 	%rs184, %rs183, %rs182;
	xor.b16  	%rs185, %rs181, %rs184;
	ld.local.u8 	%rs186, [%rd246+7];
	ld.global.u8 	%rs187, [%rd251+7];
	mul.lo.s16 	%rs188, %rs187, %rs186;
	xor.b16  	%rs189, %rs185, %rs188;
	xor.b16  	%rs668, %rs189, %rs668;
	add.s32 	%r556, %r556, 8;
$L__BB2_33:
	setp.eq.s32 	%p56, %r36, 0;
	@%p56 bra 	$L__BB2_40;
	setp.lt.u32 	%p57, %r37, 3;
	@%p57 bra 	$L__BB2_36;
	cvt.u64.u32 	%rd252, %r556;
	add.s64 	%rd253, %rd6, %rd252;
	ld.local.u8 	%rs191, [%rd253];
	add.s32 	%r379, %r556, %r41;
	cvt.u64.u32 	%rd254, %r379;
	add.s64 	%rd255, %rd2, %rd254;
	ld.global.u8 	%rs192, [%rd255];
	mul.lo.s16 	%rs193, %rs192, %rs191;
	ld.local.u8 	%rs194, [%rd253+1];
	cvt.u64.u32 	%rd256, %r41;
	add.s64 	%rd257, %rd252, %rd256;
	add.s64 	%rd258, %rd2, %rd257;
	ld.global.u8 	%rs195, [%rd258+1];
	mul.lo.s16 	%rs196, %rs195, %rs194;
	xor.b16  	%rs197, %rs193, %rs196;
	ld.local.u8 	%rs198, [%rd253+2];
	ld.global.u8 	%rs199, [%rd258+2];
	mul.lo.s16 	%rs200, %rs199, %rs198;
	xor.b16  	%rs201, %rs197, %rs200;
	ld.local.u8 	%rs202, [%rd253+3];
	ld.global.u8 	%rs203, [%rd258+3];
	mul.lo.s16 	%rs204, %rs203, %rs202;
	xor.b16  	%rs205, %rs201, %rs204;
	xor.b16  	%rs668, %rs205, %rs668;
	add.s32 	%r556, %r556, 4;
$L__BB2_36:
	setp.eq.s32 	%p58, %r39, 0;
	@%p58 bra 	$L__BB2_40;
	setp.eq.s32 	%p59, %r39, 1;
	cvt.u64.u32 	%rd12, %r556;
	add.s64 	%rd13, %rd6, %rd12;
	ld.local.u8 	%rs206, [%rd13];
	add.s32 	%r380, %r556, %r41;
	cvt.u64.u32 	%rd259, %r380;
	add.s64 	%rd260, %rd2, %rd259;
	ld.global.u8 	%rs207, [%rd260];
	mul.lo.s16 	%rs208, %rs207, %rs206;
	xor.b16  	%rs668, %rs208, %rs668;
	@%p59 bra 	$L__BB2_40;
	setp.eq.s32 	%p60, %r39, 2;
	ld.local.u8 	%rs209, [%rd13+1];
	cvt.u64.u32 	%rd261, %r41;
	add.s64 	%rd262, %rd12, %rd261;
	add.s64 	%rd14, %rd2, %rd262;
	ld.global.u8 	%rs210, [%rd14+1];
	mul.lo.s16 	%rs211, %rs210, %rs209;
	xor.b16  	%rs668, %rs211, %rs668;
	@%p60 bra 	$L__BB2_40;
	ld.local.u8 	%rs212, [%rd13+2];
	ld.global.u8 	%rs213, [%rd14+2];
	mul.lo.s16 	%rs214, %rs213, %rs212;
	xor.b16  	%rs668, %rs214, %rs668;
$L__BB2_40:
	and.b16  	%rs215, %rs668, 255;
	setp.eq.s16 	%p61, %rs215, 1;
	@%p61 bra 	$L__BB2_54;
	add.s32 	%r553, %r553, 1;
	setp.eq.s32 	%p62, %r553, %r34;
	@%p62 bra 	$L__BB2_42;
	bra.uni 	$L__BB2_27;
$L__BB2_42:
	setp.lt.u32 	%p63, %r6, 15;
	mov.b32 	%r647, 0;
	@%p63 bra 	$L__BB2_45;
	and.b32  	%r647, %r281, 2147483632;
	mov.b32 	%r559, 0;
$L__BB2_44:
	.pragma "nounroll";
	mul.wide.u32 	%rd263, %r559, 8;
	add.s64 	%rd264, %rd11, %rd263;
	ld.local.f64 	%fd187, [%rd264];
	add.s64 	%rd265, %rd9, %rd263;
	add.s64 	%rd266, %rd7, %rd263;
	mov.b64 	%rd267, 0;
	st.local.u64 	[%rd266], %rd267;
	ld.local.f64 	%fd188, [%rd264+8];
	st.local.v2.f64 	[%rd265], {%fd187, %fd188};
	st.local.u64 	[%rd266+8], %rd267;
	ld.local.f64 	%fd189, [%rd264+16];
	st.local.u64 	[%rd266+16], %rd267;
	ld.local.f64 	%fd190, [%rd264+24];
	st.local.v2.f64 	[%rd265+16], {%fd189, %fd190};
	st.local.u64 	[%rd266+24], %rd267;
	ld.local.f64 	%fd191, [%rd264+32];
	st.local.u64 	[%rd266+32], %rd267;
	ld.local.f64 	%fd192, [%rd264+40];
	st.local.v2.f64 	[%rd265+32], {%fd191, %fd192};
	st.local.u64 	[%rd266+40], %rd267;
	ld.local.f64 	%fd193, [%rd264+48];
	st.local.u64 	[%rd266+48], %rd267;
	ld.local.f64 	%fd194, [%rd264+56];
	st.local.v2.f64 	[%rd265+48], {%fd193, %fd194};
	st.local.u64 	[%rd266+56], %rd267;
	ld.local.f64 	%fd195, [%rd264+64];
	st.local.u64 	[%rd266+64], %rd267;
	ld.local.f64 	%fd196, [%rd264+72];
	st.local.v2.f64 	[%rd265+64], {%fd195, %fd196};
	st.local.u64 	[%rd266+72], %rd267;
	ld.local.f64 	%fd197, [%rd264+80];
	st.local.u64 	[%rd266+80], %rd267;
	ld.local.f64 	%fd198, [%rd264+88];
	st.local.v2.f64 	[%rd265+80], {%fd197, %fd198};
	st.local.u64 	[%rd266+88], %rd267;
	ld.local.f64 	%fd199, [%rd264+96];
	st.local.u64 	[%rd266+96], %rd267;
	ld.local.f64 	%fd200, [%rd264+104];
	st.local.v2.f64 	[%rd265+96], {%fd199, %fd200};
	st.local.u64 	[%rd266+104], %rd267;
	ld.local.f64 	%fd201, [%rd264+112];
	st.local.u64 	[%rd266+112], %rd267;
	ld.local.f64 	%fd202, [%rd264+120];
	st.local.v2.f64 	[%rd265+112], {%fd201, %fd202};
	st.local.u64 	[%rd266+120], %rd267;
	add.s32 	%r559, %r559, 16;
	setp.eq.s32 	%p64, %r559, %r647;
	@%p64 bra 	$L__BB2_45;
	bra.uni 	$L__BB2_44;
$L__BB2_45:
	setp.eq.s32 	%p65, %r7, 0;
	mov.b32 	%r620, 1;
	@%p65 bra 	$L__BB2_281;
	and.b32  	%r234, %r281, 7;
	setp.lt.u32 	%p66, %r7, 8;
	@%p66 bra 	$L__BB2_48;
	mul.wide.u32 	%rd268, %r647, 8;
	add.s64 	%rd269, %rd11, %rd268;
	ld.local.f64 	%fd203, [%rd269];
	add.s64 	%rd270, %rd9, %rd268;
	st.local.f64 	[%rd270], %fd203;
	add.s64 	%rd271, %rd7, %rd268;
	mov.b64 	%rd272, 0;
	st.local.u64 	[%rd271], %rd272;
	ld.local.f64 	%fd204, [%rd269+8];
	st.local.f64 	[%rd270+8], %fd204;
	st.local.u64 	[%rd271+8], %rd272;
	ld.local.f64 	%fd205, [%rd269+16];
	st.local.f64 	[%rd270+16], %fd205;
	st.local.u64 	[%rd271+16], %rd272;
	ld.local.f64 	%fd206, [%rd269+24];
	st.local.f64 	[%rd270+24], %fd206;
	st.local.u64 	[%rd271+24], %rd272;
	ld.local.f64 	%fd207, [%rd269+32];
	st.local.f64 	[%rd270+32], %fd207;
	st.local.u64 	[%rd271+32], %rd272;
	ld.local.f64 	%fd208, [%rd269+40];
	st.local.f64 	[%rd270+40], %fd208;
	st.local.u64 	[%rd271+40], %rd272;
	ld.local.f64 	%fd209, [%rd269+48];
	st.local.f64 	[%rd270+48], %fd209;
	st.local.u64 	[%rd271+48], %rd272;
	ld.local.f64 	%fd210, [%rd269+56];
	st.local.f64 	[%rd270+56], %fd210;
	st.local.u64 	[%rd271+56], %rd272;
	add.s32 	%r647, %r647, 8;
$L__BB2_48:
	setp.eq.s32 	%p67, %r234, 0;
	@%p67 bra 	$L__BB2_281;
	and.b32  	%r237, %r281, 3;
	setp.lt.u32 	%p68, %r234, 4;
	@%p68 bra 	$L__BB2_51;
	mul.wide.u32 	%rd273, %r647, 8;
	add.s64 	%rd274, %rd11, %rd273;
	ld.local.f64 	%fd211, [%rd274];
	add.s64 	%rd275, %rd9, %rd273;
	st.local.f64 	[%rd275], %fd211;
	add.s64 	%rd276, %rd7, %rd273;
	mov.b64 	%rd277, 0;
	st.local.u64 	[%rd276], %rd277;
	ld.local.f64 	%fd212, [%rd274+8];
	st.local.f64 	[%rd275+8], %fd212;
	st.local.u64 	[%rd276+8], %rd277;
	ld.local.f64 	%fd213, [%rd274+16];
	st.local.f64 	[%rd275+16], %fd213;
	st.local.u64 	[%rd276+16], %rd277;
	ld.local.f64 	%fd214, [%rd274+24];
	st.local.f64 	[%rd275+24], %fd214;
	st.local.u64 	[%rd276+24], %rd277;
	add.s32 	%r647, %r647, 4;
$L__BB2_51:
	setp.eq.s32 	%p69, %r237, 0;
	@%p69 bra 	$L__BB2_281;
	mov.b32 	%r651, 0;
$L__BB2_53:
	.pragma "nounroll";
	mul.wide.u32 	%rd278, %r647, 8;
	add.s64 	%rd279, %rd11, %rd278;
	ld.local.f64 	%fd215, [%rd279];
	add.s64 	%rd280, %rd9, %rd278;
	st.local.f64 	[%rd280], %fd215;
	add.s64 	%rd281, %rd7, %rd278;
	mov.b64 	%rd282, 0;
	st.local.u64 	[%rd281], %rd282;
	add.s32 	%r647, %r647, 1;
	add.s32 	%r651, %r651, 1;
	setp.ne.s32 	%p70, %r651, %r237;
	@%p70 bra 	$L__BB2_53;
	bra.uni 	$L__BB2_281;
$L__BB2_54:
	setp.eq.s32 	%p71, %r281, 1;
	@%p71 bra 	$L__BB2_130;
	add.s32 	%r53, %r281, -2;
	cvt.u16.u32 	%rs15, %r281;
	mov.b32 	%r561, 0;
	mov.b16 	%rs669, 0;
	mov.u16 	%rs670, %rs669;
	mov.u32 	%r560, %r6;
$L__BB2_56:
	sub.s32 	%r389, %r561, %r281;
	setp.gt.s32 	%p72, %r389, -2;
	@%p72 bra 	$L__BB2_129;
	sub.s32 	%r391, %r53, %r561;
	setp.lt.u32 	%p73, %r391, 15;
	mov.b32 	%r563, 0;
	@%p73 bra 	$L__BB2_92;
	and.b32  	%r563, %r560, -16;
	ld.local.f64 	%fd319, [%rd7];
	mov.b32 	%r562, 0;
$L__BB2_59:
	.pragma "nounroll";
	mul.wide.u32 	%rd283, %r562, 8;
	add.s64 	%rd15, %rd7, %rd283;
	ld.local.f64 	%fd320, [%rd15+8];
	setp.geu.f64 	%p74, %fd319, %fd320;
	add.s64 	%rd16, %rd8, %rd283;
	@%p74 bra 	$L__BB2_61;
	st.local.f64 	[%rd15], %fd320;
	st.local.f64 	[%rd15+8], %fd319;
	ld.local.u64 	%rd284, [%rd16];
	ld.local.u64 	%rd285, [%rd16+8];
	st.local.u64 	[%rd16], %rd285;
	st.local.u64 	[%rd16+8], %rd284;
	mov.f64 	%fd320, %fd319;
$L__BB2_61:
	ld.local.f64 	%fd321, [%rd15+16];
	setp.geu.f64 	%p75, %fd320, %fd321;
	@%p75 bra 	$L__BB2_63;
	st.local.f64 	[%rd15+8], %fd321;
	st.local.f64 	[%rd15+16], %fd320;
	ld.local.u64 	%rd286, [%rd16+8];
	ld.local.u64 	%rd287, [%rd16+16];
	st.local.u64 	[%rd16+8], %rd287;
	st.local.u64 	[%rd16+16], %rd286;
	mov.f64 	%fd321, %fd320;
$L__BB2_63:
	ld.local.f64 	%fd322, [%rd15+24];
	setp.geu.f64 	%p76, %fd321, %fd322;
	@%p76 bra 	$L__BB2_65;
	st.local.f64 	[%rd15+16], %fd322;
	st.local.f64 	[%rd15+24], %fd321;
	ld.local.u64 	%rd288, [%rd16+16];
	ld.local.u64 	%rd289, [%rd16+24];
	st.local.u64 	[%rd16+16], %rd289;
	st.local.u64 	[%rd16+24], %rd288;
	mov.f64 	%fd322, %fd321;
$L__BB2_65:
	ld.local.f64 	%fd323, [%rd15+32];
	setp.geu.f64 	%p77, %fd322, %fd323;
	@%p77 bra 	$L__BB2_67;
	st.local.f64 	[%rd15+24], %fd323;
	st.local.f64 	[%rd15+32], %fd322;
	ld.local.u64 	%rd290, [%rd16+24];
	ld.local.u64 	%rd291, [%rd16+32];
	st.local.u64 	[%rd16+24], %rd291;
	st.local.u64 	[%rd16+32], %rd290;
	mov.f64 	%fd323, %fd322;
$L__BB2_67:
	ld.local.f64 	%fd324, [%rd15+40];
	setp.geu.f64 	%p78, %fd323, %fd324;
	@%p78 bra 	$L__BB2_69;
	st.local.f64 	[%rd15+32], %fd324;
	st.local.f64 	[%rd15+40], %fd323;
	ld.local.u64 	%rd292, [%rd16+32];
	ld.local.u64 	%rd293, [%rd16+40];
	st.local.u64 	[%rd16+32], %rd293;
	st.local.u64 	[%rd16+40], %rd292;
	mov.f64 	%fd324, %fd323;
$L__BB2_69:
	ld.local.f64 	%fd325, [%rd15+48];
	setp.geu.f64 	%p79, %fd324, %fd325;
	@%p79 bra 	$L__BB2_71;
	st.local.f64 	[%rd15+40], %fd325;
	st.local.f64 	[%rd15+48], %fd324;
	ld.local.u64 	%rd294, [%rd16+40];
	ld.local.u64 	%rd295, [%rd16+48];
	st.local.u64 	[%rd16+40], %rd295;
	st.local.u64 	[%rd16+48], %rd294;
	mov.f64 	%fd325, %fd324;
$L__BB2_71:
	ld.local.f64 	%fd326, [%rd15+56];
	setp.geu.f64 	%p80, %fd325, %fd326;
	@%p80 bra 	$L__BB2_73;
	st.local.f64 	[%rd15+48], %fd326;
	st.local.f64 	[%rd15+56], %fd325;
	ld.local.u64 	%rd296, [%rd16+48];
	ld.local.u64 	%rd297, [%rd16+56];
	st.local.u64 	[%rd16+48], %rd297;
	st.local.u64 	[%rd16+56], %rd296;
	mov.f64 	%fd326, %fd325;
$L__BB2_73:
	ld.local.f64 	%fd327, [%rd15+64];
	setp.geu.f64 	%p81, %fd326, %fd327;
	@%p81 bra 	$L__BB2_75;
	st.local.f64 	[%rd15+56], %fd327;
	st.local.f64 	[%rd15+64], %fd326;
	ld.local.u64 	%rd298, [%rd16+56];
	ld.local.u64 	%rd299, [%rd16+64];
	st.local.u64 	[%rd16+56], %rd299;
	st.local.u64 	[%rd16+64], %rd298;
	mov.f64 	%fd327, %fd326;
$L__BB2_75:
	ld.local.f64 	%fd328, [%rd15+72];
	setp.geu.f64 	%p82, %fd327, %fd328;
	@%p82 bra 	$L__BB2_77;
	st.local.f64 	[%rd15+64], %fd328;
	st.local.f64 	[%rd15+72], %fd327;
	ld.local.u64 	%rd300, [%rd16+64];
	ld.local.u64 	%rd301, [%rd16+72];
	st.local.u64 	[%rd16+64], %rd301;
	st.local.u64 	[%rd16+72], %rd300;
	mov.f64 	%fd328, %fd327;
$L__BB2_77:
	ld.local.f64 	%fd329, [%rd15+80];
	setp.geu.f64 	%p83, %fd328, %fd329;
	@%p83 bra 	$L__BB2_79;
	st.local.f64 	[%rd15+72], %fd329;
	st.local.f64 	[%rd15+80], %fd328;
	ld.local.u64 	%rd302, [%rd16+72];
	ld.local.u64 	%rd303, [%rd16+80];
	st.local.u64 	[%rd16+72], %rd303;
	st.local.u64 	[%rd16+80], %rd302;
	mov.f64 	%fd329, %fd328;
$L__BB2_79:
	ld.local.f64 	%fd330, [%rd15+88];
	setp.geu.f64 	%p84, %fd329, %fd330;
	@%p84 bra 	$L__BB2_81;
	st.local.f64 	[%rd15+80], %fd330;
	st.local.f64 	[%rd15+88], %fd329;
	ld.local.u64 	%rd304, [%rd16+80];
	ld.local.u64 	%rd305, [%rd16+88];
	st.local.u64 	[%rd16+80], %rd305;
	st.local.u64 	[%rd16+88], %rd304;
	mov.f64 	%fd330, %fd329;
$L__BB2_81:
	ld.local.f64 	%fd331, [%rd15+96];
	setp.geu.f64 	%p85, %fd330, %fd331;
	@%p85 bra 	$L__BB2_83;
	st.local.f64 	[%rd15+88], %fd331;
	st.local.f64 	[%rd15+96], %fd330;
	ld.local.u64 	%rd306, [%rd16+88];
	ld.local.u64 	%rd307, [%rd16+96];
	st.local.u64 	[%rd16+88], %rd307;
	st.local.u64 	[%rd16+96], %rd306;
	mov.f64 	%fd331, %fd330;
$L__BB2_83:
	ld.local.f64 	%fd332, [%rd15+104];
	setp.geu.f64 	%p86, %fd331, %fd332;
	@%p86 bra 	$L__BB2_85;
	st.local.f64 	[%rd15+96], %fd332;
	st.local.f64 	[%rd15+104], %fd331;
	ld.local.u64 	%rd308, [%rd16+96];
	ld.local.u64 	%rd309, [%rd16+104];
	st.local.u64 	[%rd16+96], %rd309;
	st.local.u64 	[%rd16+104], %rd308;
	mov.f64 	%fd332, %fd331;
$L__BB2_85:
	ld.local.f64 	%fd333, [%rd15+112];
	setp.geu.f64 	%p87, %fd332, %fd333;
	@%p87 bra 	$L__BB2_87;
	st.local.f64 	[%rd15+104], %fd333;
	st.local.f64 	[%rd15+112], %fd332;
	ld.local.u64 	%rd310, [%rd16+104];
	ld.local.u64 	%rd311, [%rd16+112];
	st.local.u64 	[%rd16+104], %rd311;
	st.local.u64 	[%rd16+112], %rd310;
	mov.f64 	%fd333, %fd332;
$L__BB2_87:
	ld.local.f64 	%fd334, [%rd15+120];
	setp.geu.f64 	%p88, %fd333, %fd334;
	@%p88 bra 	$L__BB2_89;
	st.local.f64 	[%rd15+112], %fd334;
	st.local.f64 	[%rd15+120], %fd333;
	ld.local.u64 	%rd312, [%rd16+112];
	ld.local.u64 	%rd313, [%rd16+120];
	st.local.u64 	[%rd16+112], %rd313;
	st.local.u64 	[%rd16+120], %rd312;
	mov.f64 	%fd334, %fd333;
$L__BB2_89:
	add.s32 	%r562, %r562, 16;
	ld.local.f64 	%fd319, [%rd15+128];
	setp.geu.f64 	%p89, %fd334, %fd319;
	@%p89 bra 	$L__BB2_91;
	st.local.f64 	[%rd15+120], %fd319;
	st.local.f64 	[%rd15+128], %fd334;
	ld.local.u64 	%rd314, [%rd16+120];
	ld.local.u64 	%rd315, [%rd16+128];
	st.local.u64 	[%rd16+120], %rd315;
	st.local.u64 	[%rd16+128], %rd314;
	mov.f64 	%fd319, %fd334;
$L__BB2_91:
	setp.ne.s32 	%p90, %r562, %r563;
	@%p90 bra 	$L__BB2_59;
$L__BB2_92:
	and.b32  	%r393, %r560, 15;
	setp.eq.s32 	%p91, %r393, 0;
	@%p91 bra 	$L__BB2_129;
	not.b16 	%rs218, %rs670;
	add.s16 	%rs219, %rs218, %rs15;
	cvt.u32.u16 	%r394, %rs219;
	and.b32  	%r72, %r394, 15;
	add.s32 	%r395, %r72, -1;
	setp.lt.u32 	%p92, %r395, 7;
	@%p92 bra 	$L__BB2_110;
	mul.wide.u32 	%rd316, %r563, 8;
	add.s64 	%rd17, %rd7, %rd316;
	ld.local.f64 	%fd35, [%rd17];
	ld.local.f64 	%fd336, [%rd17+8];
	setp.geu.f64 	%p93, %fd35, %fd336;
	add.s64 	%rd18, %rd8, %rd316;
	@%p93 bra 	$L__BB2_96;
	st.local.f64 	[%rd17], %fd336;
	st.local.f64 	[%rd17+8], %fd35;
	ld.local.u64 	%rd317, [%rd18];
	ld.local.u64 	%rd318, [%rd18+8];
	st.local.u64 	[%rd18], %rd318;
	st.local.u64 	[%rd18+8], %rd317;
	mov.f64 	%fd336, %fd35;
$L__BB2_96:
	ld.local.f64 	%fd337, [%rd17+16];
	setp.geu.f64 	%p94, %fd336, %fd337;
	@%p94 bra 	$L__BB2_98;
	st.local.f64 	[%rd17+8], %fd337;
	st.local.f64 	[%rd17+16], %fd336;
	ld.local.u64 	%rd319, [%rd18+8];
	ld.local.u64 	%rd320, [%rd18+16];
	st.local.u64 	[%rd18+8], %rd320;
	st.local.u64 	[%rd18+16], %rd319;
	mov.f64 	%fd337, %fd336;
$L__BB2_98:
	ld.local.f64 	%fd338, [%rd17+24];
	setp.geu.f64 	%p95, %fd337, %fd338;
	@%p95 bra 	$L__BB2_100;
	st.local.f64 	[%rd17+16], %fd338;
	st.local.f64 	[%rd17+24], %fd337;
	ld.local.u64 	%rd321, [%rd18+16];
	ld.local.u64 	%rd322, [%rd18+24];
	st.local.u64 	[%rd18+16], %rd322;
	st.local.u64 	[%rd18+24], %rd321;
	mov.f64 	%fd338, %fd337;
$L__BB2_100:
	ld.local.f64 	%fd339, [%rd17+32];
	setp.geu.f64 	%p96, %fd338, %fd339;
	@%p96 bra 	$L__BB2_102;
	st.local.f64 	[%rd17+24], %fd339;
	st.local.f64 	[%rd17+32], %fd338;
	ld.local.u64 	%rd323, [%rd18+24];
	ld.local.u64 	%rd324, [%rd18+32];
	st.local.u64 	[%rd18+24], %rd324;
	st.local.u64 	[%rd18+32], %rd323;
	mov.f64 	%fd339, %fd338;
$L__BB2_102:
	ld.local.f64 	%fd340, [%rd17+40];
	setp.geu.f64 	%p97, %fd339, %fd340;
	@%p97 bra 	$L__BB2_104;
	st.local.f64 	[%rd17+32], %fd340;
	st.local.f64 	[%rd17+40], %fd339;
	ld.local.u64 	%rd325, [%rd18+32];
	ld.local.u64 	%rd326, [%rd18+40];
	st.local.u64 	[%rd18+32], %rd326;
	st.local.u64 	[%rd18+40], %rd325;
	mov.f64 	%fd340, %fd339;
$L__BB2_104:
	ld.local.f64 	%fd341, [%rd17+48];
	setp.geu.f64 	%p98, %fd340, %fd341;
	@%p98 bra 	$L__BB2_106;
	st.local.f64 	[%rd17+40], %fd341;
	st.local.f64 	[%rd17+48], %fd340;
	ld.local.u64 	%rd327, [%rd18+40];
	ld.local.u64 	%rd328, [%rd18+48];
	st.local.u64 	[%rd18+40], %rd328;
	st.local.u64 	[%rd18+48], %rd327;
	mov.f64 	%fd341, %fd340;
$L__BB2_106:
	ld.local.f64 	%fd342, [%rd17+56];
	setp.geu.f64 	%p99, %fd341, %fd342;
	@%p99 bra 	$L__BB2_108;
	st.local.f64 	[%rd17+48], %fd342;
	st.local.f64 	[%rd17+56], %fd341;
	ld.local.u64 	%rd329, [%rd18+48];
	ld.local.u64 	%rd330, [%rd18+56];
	st.local.u64 	[%rd18+48], %rd330;
	st.local.u64 	[%rd18+56], %rd329;
	mov.f64 	%fd342, %fd341;
$L__BB2_108:
	add.s32 	%r563, %r563, 8;
	ld.local.f64 	%fd50, [%rd17+64];
	setp.geu.f64 	%p100, %fd342, %fd50;
	@%p100 bra 	$L__BB2_110;
	st.local.f64 	[%rd17+56], %fd50;
	st.local.f64 	[%rd17+64], %fd342;
	ld.local.u64 	%rd331, [%rd18+56];
	ld.local.u64 	%rd332, [%rd18+64];
	st.local.u64 	[%rd18+56], %rd332;
	st.local.u64 	[%rd18+64], %rd331;
$L__BB2_110:
	and.b32  	%r396, %r72, 7;
	setp.eq.s32 	%p101, %r396, 0;
	@%p101 bra 	$L__BB2_129;
	not.b16 	%rs220, %rs669;
	add.s16 	%rs221, %rs220, %rs15;
	cvt.u32.u16 	%r397, %rs221;
	and.b32  	%r398, %r397, 7;
	and.b32  	%r75, %r397, 3;
	add.s32 	%r399, %r398, -1;
	setp.lt.u32 	%p102, %r399, 3;
	@%p102 bra 	$L__BB2_120;
	mul.wide.u32 	%rd333, %r563, 8;
	add.s64 	%rd19, %rd7, %rd333;
	ld.local.f64 	%fd51, [%rd19];
	ld.local.f64 	%fd343, [%rd19+8];
	setp.geu.f64 	%p103, %fd51, %fd343;
	add.s64 	%rd20, %rd8, %rd333;
	@%p103 bra 	$L__BB2_114;
	st.local.f64 	[%rd19], %fd343;
	st.local.f64 	[%rd19+8], %fd51;
	ld.local.u64 	%rd334, [%rd20];
	ld.local.u64 	%rd335, [%rd20+8];
	st.local.u64 	[%rd20], %rd335;
	st.local.u64 	[%rd20+8], %rd334;
	mov.f64 	%fd343, %fd51;
$L__BB2_114:
	ld.local.f64 	%fd344, [%rd19+16];
	setp.geu.f64 	%p104, %fd343, %fd344;
	@%p104 bra 	$L__BB2_116;
	st.local.f64 	[%rd19+8], %fd344;
	st.local.f64 	[%rd19+16], %fd343;
	ld.local.u64 	%rd336, [%rd20+8];
	ld.local.u64 	%rd337, [%rd20+16];
	st.local.u64 	[%rd20+8], %rd337;
	st.local.u64 	[%rd20+16], %rd336;
	mov.f64 	%fd344, %fd343;
$L__BB2_116:
	ld.local.f64 	%fd345, [%rd19+24];
	setp.geu.f64 	%p105, %fd344, %fd345;
	@%p105 bra 	$L__BB2_118;
	st.local.f64 	[%rd19+16], %fd345;
	st.local.f64 	[%rd19+24], %fd344;
	ld.local.u64 	%rd338, [%rd20+16];
	ld.local.u64 	%rd339, [%rd20+24];
	st.local.u64 	[%rd20+16], %rd339;
	st.local.u64 	[%rd20+24], %rd338;
	mov.f64 	%fd345, %fd344;
$L__BB2_118:
	add.s32 	%r563, %r563, 4;
	ld.local.f64 	%fd58, [%rd19+32];
	setp.geu.f64 	%p106, %fd345, %fd58;
	@%p106 bra 	$L__BB2_120;
	st.local.f64 	[%rd19+24], %fd58;
	st.local.f64 	[%rd19+32], %fd345;
	ld.local.u64 	%rd340, [%rd20+24];
	ld.local.u64 	%rd341, [%rd20+32];
	st.local.u64 	[%rd20+24], %rd341;
	st.local.u64 	[%rd20+32], %rd340;
$L__BB2_120:
	setp.eq.s32 	%p107, %r75, 0;
	@%p107 bra 	$L__BB2_129;
	mul.wide.u32 	%rd342, %r563, 8;
	add.s64 	%rd21, %rd7, %rd342;
	ld.local.f64 	%fd59, [%rd21];
	ld.local.f64 	%fd346, [%rd21+8];
	setp.geu.f64 	%p108, %fd59, %fd346;
	add.s64 	%rd22, %rd8, %rd342;
	@%p108 bra 	$L__BB2_123;
	st.local.f64 	[%rd21], %fd346;
	st.local.f64 	[%rd21+8], %fd59;
	ld.local.u64 	%rd343, [%rd22];
	ld.local.u64 	%rd344, [%rd22+8];
	st.local.u64 	[%rd22], %rd344;
	st.local.u64 	[%rd22+8], %rd343;
	mov.f64 	%fd346, %fd59;
$L__BB2_123:
	setp.eq.s32 	%p109, %r75, 1;
	@%p109 bra 	$L__BB2_129;
	ld.local.f64 	%fd347, [%rd21+16];
	setp.geu.f64 	%p110, %fd346, %fd347;
	@%p110 bra 	$L__BB2_126;
	st.local.f64 	[%rd21+8], %fd347;
	st.local.f64 	[%rd21+16], %fd346;
	ld.local.u64 	%rd345, [%rd22+8];
	ld.local.u64 	%rd346, [%rd22+16];
	st.local.u64 	[%rd22+8], %rd346;
	st.local.u64 	[%rd22+16], %rd345;
	mov.f64 	%fd347, %fd346;
$L__BB2_126:
	setp.eq.s32 	%p111, %r75, 2;
	@%p111 bra 	$L__BB2_129;
	ld.local.f64 	%fd64, [%rd21+24];
	setp.geu.f64 	%p112, %fd347, %fd64;
	@%p112 bra 	$L__BB2_129;
	st.local.f64 	[%rd21+16], %fd64;
	st.local.f64 	[%rd21+24], %fd347;
	ld.local.u64 	%rd347, [%rd22+16];
	ld.local.u64 	%rd348, [%rd22+24];
	st.local.u64 	[%rd22+16], %rd348;
	st.local.u64 	[%rd22+24], %rd347;
$L__BB2_129:
	add.s32 	%r561, %r561, 1;
	add.s32 	%r560, %r560, -1;
	setp.eq.s32 	%p113, %r561, %r6;
	add.s16 	%rs670, %rs670, 1;
	add.s16 	%rs669, %rs669, 1;
	@%p113 bra 	$L__BB2_130;
	bra.uni 	$L__BB2_56;
$L__BB2_130:
	add.s32 	%r59, %r281, -8;
	max.s32 	%r60, %r281, 1;
	max.s32 	%r61, %r34, 1;
	and.b32  	%r62, %r60, 15;
	add.s32 	%r63, %r62, -1;
	and.b32  	%r64, %r60, 7;
	add.s32 	%r65, %r64, -1;
	and.b32  	%r66, %r60, 3;
	and.b32  	%r67, %r60, 2147483644;
	and.b32  	%r68, %r60, 2147483632;
	mov.b32 	%r620, 1;
	mov.b32 	%r608, 0;
	mov.u32 	%r566, %r281;
$L__BB2_131:
	setp.lt.s32 	%p114, %r281, 4;
	add.s32 	%r83, %r566, -1;
	mov.b32 	%r570, 0;
	@%p114 bra 	$L__BB2_134;
	mov.b32 	%r569, 0;
$L__BB2_133:
	cvt.u64.u32 	%rd349, %r569;
	add.s64 	%rd350, %rd5, %rd349;
	ld.local.u8 	%rs222, [%rd350];
	add.s64 	%rd351, %rd6, %rd349;
	st.local.u8 	[%rd351], %rs222;
	ld.local.u8 	%rs223, [%rd350+1];
	st.local.u8 	[%rd351+1], %rs223;
	ld.local.u8 	%rs224, [%rd350+2];
	st.local.u8 	[%rd351+2], %rs224;
	ld.local.u8 	%rs225, [%rd350+3];
	st.local.u8 	[%rd351+3], %rs225;
	add.s32 	%r569, %r569, 4;
	setp.ne.s32 	%p115, %r569, %r67;
	mov.u32 	%r570, %r67;
	@%p115 bra 	$L__BB2_133;
$L__BB2_134:
	setp.eq.s32 	%p116, %r66, 0;
	@%p116 bra 	$L__BB2_138;
	setp.eq.s32 	%p117, %r66, 1;
	cvt.u64.u32 	%rd352, %r570;
	add.s64 	%rd23, %rd5, %rd352;
	ld.local.u8 	%rs226, [%rd23];
	add.s64 	%rd24, %rd6, %rd352;
	st.local.u8 	[%rd24], %rs226;
	@%p117 bra 	$L__BB2_138;
	setp.eq.s32 	%p118, %r66, 2;
	ld.local.u8 	%rs227, [%rd23+1];
	st.local.u8 	[%rd24+1], %rs227;
	@%p118 bra 	$L__BB2_138;
	ld.local.u8 	%rs228, [%rd23+2];
	st.local.u8 	[%rd24+2], %rs228;
$L__BB2_138:
	mul.wide.s32 	%rd353, %r566, 8;
	add.s64 	%rd354, %rd8, %rd353;
	ld.local.u64 	%rd355, [%rd354+-8];
	add.s64 	%rd356, %rd6, %rd355;
	ld.local.u8 	%rs229, [%rd356];
	sub.s16 	%rs230, 1, %rs229;
	st.local.u8 	[%rd356], %rs230;
	add.s32 	%r620, %r620, 1;
	mov.b32 	%r571, 0;
$L__BB2_139:
	setp.lt.s32 	%p119, %r281, 16;
	mul.lo.s32 	%r91, %r571, %r281;
	mov.b32 	%r574, 0;
	mov.b16 	%rs678, 0;
	@%p119 bra 	$L__BB2_142;
	mov.b32 	%r572, 0;
	mov.b16 	%rs678, 0;
$L__BB2_141:
	.pragma "nounroll";
	cvt.u64.u32 	%rd357, %r572;
	add.s64 	%rd358, %rd6, %rd357;
	ld.local.u8 	%rs234, [%rd358];
	add.s32 	%r407, %r572, %r91;
	cvt.u64.u32 	%rd359, %r407;
	add.s64 	%rd360, %rd2, %rd359;
	ld.global.u8 	%rs235, [%rd360];
	mul.lo.s16 	%rs236, %rs235, %rs234;
	xor.b16  	%rs237, %rs236, %rs678;
	ld.local.u8 	%rs238, [%rd358+1];
	ld.global.u8 	%rs239, [%rd360+1];
	mul.lo.s16 	%rs240, %rs239, %rs238;
	xor.b16  	%rs241, %rs240, %rs237;
	ld.local.u8 	%rs242, [%rd358+2];
	ld.global.u8 	%rs243, [%rd360+2];
	mul.lo.s16 	%rs244, %rs243, %rs242;
	xor.b16  	%rs245, %rs244, %rs241;
	ld.local.u8 	%rs246, [%rd358+3];
	ld.global.u8 	%rs247, [%rd360+3];
	mul.lo.s16 	%rs248, %rs247, %rs246;
	xor.b16  	%rs249, %rs248, %rs245;
	ld.local.u8 	%rs250, [%rd358+4];
	ld.global.u8 	%rs251, [%rd360+4];
	mul.lo.s16 	%rs252, %rs251, %rs250;
	xor.b16  	%rs253, %rs252, %rs249;
	ld.local.u8 	%rs254, [%rd358+5];
	ld.global.u8 	%rs255, [%rd360+5];
	mul.lo.s16 	%rs256, %rs255, %rs254;
	xor.b16  	%rs257, %rs256, %rs253;
	ld.local.u8 	%rs258, [%rd358+6];
	ld.global.u8 	%rs259, [%rd360+6];
	mul.lo.s16 	%rs260, %rs259, %rs258;
	xor.b16  	%rs261, %rs260, %rs257;
	ld.local.u8 	%rs262, [%rd358+7];
	ld.global.u8 	%rs263, [%rd360+7];
	mul.lo.s16 	%rs264, %rs263, %rs262;
	xor.b16  	%rs265, %rs264, %rs261;
	ld.local.u8 	%rs266, [%rd358+8];
	ld.global.u8 	%rs267, [%rd360+8];
	mul.lo.s16 	%rs268, %rs267, %rs266;
	xor.b16  	%rs269, %rs268, %rs265;
	ld.local.u8 	%rs270, [%rd358+9];
	ld.global.u8 	%rs271, [%rd360+9];
	mul.lo.s16 	%rs272, %rs271, %rs270;
	xor.b16  	%rs273, %rs272, %rs269;
	ld.local.u8 	%rs274, [%rd358+10];
	ld.global.u8 	%rs275, [%rd360+10];
	mul.lo.s16 	%rs276, %rs275, %rs274;
	xor.b16  	%rs277, %rs276, %rs273;
	ld.local.u8 	%rs278, [%rd358+11];
	ld.global.u8 	%rs279, [%rd360+11];
	mul.lo.s16 	%rs280, %rs279, %rs278;
	xor.b16  	%rs281, %rs280, %rs277;
	ld.local.u8 	%rs282, [%rd358+12];
	ld.global.u8 	%rs283, [%rd360+12];
	mul.lo.s16 	%rs284, %rs283, %rs282;
	xor.b16  	%rs285, %rs284, %rs281;
	ld.local.u8 	%rs286, [%rd358+13];
	ld.global.u8 	%rs287, [%rd360+13];
	mul.lo.s16 	%rs288, %rs287, %rs286;
	xor.b16  	%rs289, %rs288, %rs285;
	ld.local.u8 	%rs290, [%rd358+14];
	ld.global.u8 	%rs291, [%rd360+14];
	mul.lo.s16 	%rs292, %rs291, %rs290;
	xor.b16  	%rs293, %rs292, %rs289;
	ld.local.u8 	%rs294, [%rd358+15];
	ld.global.u8 	%rs295, [%rd360+15];
	mul.lo.s16 	%rs296, %rs295, %rs294;
	xor.b16  	%rs678, %rs296, %rs293;
	add.s32 	%r572, %r572, 16;
	setp.ne.s32 	%p120, %r572, %r68;
	mov.u32 	%r574, %r68;
	@%p120 bra 	$L__BB2_141;
$L__BB2_142:
	setp.eq.s32 	%p121, %r62, 0;
	@%p121 bra 	$L__BB2_152;
	setp.lt.u32 	%p122, %r63, 7;
	@%p122 bra 	$L__BB2_145;
	cvt.u64.u32 	%rd361, %r574;
	add.s64 	%rd362, %rd6, %rd361;
	ld.local.u8 	%rs298, [%rd362];
	add.s32 	%r408, %r574, %r91;
	cvt.u64.u32 	%rd363, %r408;
	add.s64 	%rd364, %rd2, %rd363;
	ld.global.u8 	%rs299, [%rd364];
	mul.lo.s16 	%rs300, %rs299, %rs298;
	ld.local.u8 	%rs301, [%rd362+1];
	cvt.u64.u32 	%rd365, %r91;
	add.s64 	%rd366, %rd361, %rd365;
	add.s64 	%rd367, %rd2, %rd366;
	ld.global.u8 	%rs302, [%rd367+1];
	mul.lo.s16 	%rs303, %rs302, %rs301;
	xor.b16  	%rs304, %rs300, %rs303;
	ld.local.u8 	%rs305, [%rd362+2];
	ld.global.u8 	%rs306, [%rd367+2];
	mul.lo.s16 	%rs307, %rs306, %rs305;
	xor.b16  	%rs308, %rs304, %rs307;
	ld.local.u8 	%rs309, [%rd362+3];
	ld.global.u8 	%rs310, [%rd367+3];
	mul.lo.s16 	%rs311, %rs310, %rs309;
	xor.b16  	%rs312, %rs308, %rs311;
	ld.local.u8 	%rs313, [%rd362+4];
	ld.global.u8 	%rs314, [%rd367+4];
	mul.lo.s16 	%rs315, %rs314, %rs313;
	xor.b16  	%rs316, %rs312, %rs315;
	ld.local.u8 	%rs317, [%rd362+5];
	ld.global.u8 	%rs318, [%rd367+5];
	mul.lo.s16 	%rs319, %rs318, %rs317;
	xor.b16  	%rs320, %rs316, %rs319;
	ld.local.u8 	%rs321, [%rd362+6];
	ld.global.u8 	%rs322, [%rd367+6];
	mul.lo.s16 	%rs323, %rs322, %rs321;
	xor.b16  	%rs324, %rs320, %rs323;
	ld.local.u8 	%rs325, [%rd362+7];
	ld.global.u8 	%rs326, [%rd367+7];
	mul.lo.s16 	%rs327, %rs326, %rs325;
	xor.b16  	%rs328, %rs324, %rs327;
	xor.b16  	%rs678, %rs328, %rs678;
	add.s32 	%r574, %r574, 8;
$L__BB2_145:
	setp.eq.s32 	%p123, %r64, 0;
	@%p123 bra 	$L__BB2_152;
	setp.lt.u32 	%p124, %r65, 3;
	@%p124 bra 	$L__BB2_148;
	cvt.u64.u32 	%rd368, %r574;
	add.s64 	%rd369, %rd6, %rd368;
	ld.local.u8 	%rs330, [%rd369];
	add.s32 	%r409, %r574, %r91;
	cvt.u64.u32 	%rd370, %r409;
	add.s64 	%rd371, %rd2, %rd370;
	ld.global.u8 	%rs331, [%rd371];
	mul.lo.s16 	%rs332, %rs331, %rs330;
	ld.local.u8 	%rs333, [%rd369+1];
	cvt.u64.u32 	%rd372, %r91;
	add.s64 	%rd373, %rd368, %rd372;
	add.s64 	%rd374, %rd2, %rd373;
	ld.global.u8 	%rs334, [%rd374+1];
	mul.lo.s16 	%rs335, %rs334, %rs333;
	xor.b16  	%rs336, %rs332, %rs335;
	ld.local.u8 	%rs337, [%rd369+2];
	ld.global.u8 	%rs338, [%rd374+2];
	mul.lo.s16 	%rs339, %rs338, %rs337;
	xor.b16  	%rs340, %rs336, %rs339;
	ld.local.u8 	%rs341, [%rd369+3];
	ld.global.u8 	%rs342, [%rd374+3];
	mul.lo.s16 	%rs343, %rs342, %rs341;
	xor.b16  	%rs344, %rs340, %rs343;
	xor.b16  	%rs678, %rs344, %rs678;
	add.s32 	%r574, %r574, 4;
$L__BB2_148:
	setp.eq.s32 	%p125, %r66, 0;
	@%p125 bra 	$L__BB2_152;
	setp.eq.s32 	%p126, %r66, 1;
	cvt.u64.u32 	%rd25, %r574;
	add.s64 	%rd26, %rd6, %rd25;
	ld.local.u8 	%rs345, [%rd26];
	add.s32 	%r410, %r574, %r91;
	cvt.u64.u32 	%rd375, %r410;
	add.s64 	%rd376, %rd2, %rd375;
	ld.global.u8 	%rs346, [%rd376];
	mul.lo.s16 	%rs347, %rs346, %rs345;
	xor.b16  	%rs678, %rs347, %rs678;
	@%p126 bra 	$L__BB2_152;
	setp.eq.s32 	%p127, %r66, 2;
	ld.local.u8 	%rs348, [%rd26+1];
	cvt.u64.u32 	%rd377, %r91;
	add.s64 	%rd378, %rd25, %rd377;
	add.s64 	%rd27, %rd2, %rd378;
	ld.global.u8 	%rs349, [%rd27+1];
	mul.lo.s16 	%rs350, %rs349, %rs348;
	xor.b16  	%rs678, %rs350, %rs678;
	@%p127 bra 	$L__BB2_152;
	ld.local.u8 	%rs351, [%rd26+2];
	ld.global.u8 	%rs352, [%rd27+2];
	mul.lo.s16 	%rs353, %rs352, %rs351;
	xor.b16  	%rs678, %rs353, %rs678;
$L__BB2_152:
	and.b16  	%rs354, %rs678, 255;
	setp.ne.s16 	%p128, %rs354, 1;
	add.s32 	%r571, %r571, 1;
	setp.ne.s32 	%p129, %r571, %r61;
	and.pred  	%p130, %p128, %p129;
	@%p130 bra 	$L__BB2_139;
	setp.eq.s16 	%p131, %rs354, 1;
	setp.gt.s32 	%p132, %r608, 15;
	or.pred  	%p133, %p131, %p132;
	@%p133 bra 	$L__BB2_162;
	setp.lt.s32 	%p134, %r281, 4;
	add.s64 	%rd380, %rd7, %rd353;
	ld.local.f64 	%fd216, [%rd380+-8];
	mul.wide.s32 	%rd381, %r608, 8;
	add.s64 	%rd382, %rd9, %rd381;
	st.local.f64 	[%rd382], %fd216;
	mul.lo.s32 	%r100, %r608, %r281;
	mov.b32 	%r577, 0;
	@%p134 bra 	$L__BB2_157;
	mov.b32 	%r576, 0;
$L__BB2_156:
	cvt.u64.u32 	%rd383, %r576;
	add.s64 	%rd384, %rd6, %rd383;
	ld.local.u8 	%rs356, [%rd384];
	add.s32 	%r414, %r576, %r100;
	cvt.s64.s32 	%rd385, %r414;
	add.s64 	%rd386, %rd10, %rd385;
	st.local.u8 	[%rd386], %rs356;
	ld.local.u8 	%rs357, [%rd384+1];
	st.local.u8 	[%rd386+1], %rs357;
	ld.local.u8 	%rs358, [%rd384+2];
	st.local.u8 	[%rd386+2], %rs358;
	ld.local.u8 	%rs359, [%rd384+3];
	st.local.u8 	[%rd386+3], %rs359;
	add.s32 	%r576, %r576, 4;
	setp.ne.s32 	%p135, %r576, %r67;
	mov.u32 	%r577, %r67;
	@%p135 bra 	$L__BB2_156;
$L__BB2_157:
	setp.eq.s32 	%p136, %r66, 0;
	@%p136 bra 	$L__BB2_161;
	setp.eq.s32 	%p137, %r66, 1;
	cvt.u64.u32 	%rd387, %r577;
	add.s64 	%rd28, %rd6, %rd387;
	ld.local.u8 	%rs360, [%rd28];
	add.s32 	%r415, %r577, %r100;
	cvt.s64.s32 	%rd388, %r415;
	add.s64 	%rd29, %rd10, %rd388;
	st.local.u8 	[%rd29], %rs360;
	@%p137 bra 	$L__BB2_161;
	setp.eq.s32 	%p138, %r66, 2;
	ld.local.u8 	%rs361, [%rd28+1];
	st.local.u8 	[%rd29+1], %rs361;
	@%p138 bra 	$L__BB2_161;
	ld.local.u8 	%rs362, [%rd28+2];
	st.local.u8 	[%rd29+2], %rs362;
$L__BB2_161:
	add.s32 	%r608, %r608, 1;
$L__BB2_162:
	setp.gt.s32 	%p139, %r83, %r59;
	setp.gt.s32 	%p140, %r566, 1;
	and.pred  	%p141, %p139, %p140;
	setp.lt.s32 	%p142, %r608, 8;
	and.pred  	%p143, %p141, %p142;
	mov.u32 	%r566, %r83;
	@%p143 bra 	$L__BB2_131;
	add.s32 	%r84, %r281, -6;
	setp.gt.s32 	%p144, %r608, 11;
	@%p144 bra 	$L__BB2_167;
	max.s32 	%r85, %r59, 0;
	mov.u32 	%r585, %r281;
$L__BB2_165:
	mov.u32 	%r115, %r585;
	add.s32 	%r585, %r115, -1;
	add.s32 	%r588, %r115, -2;
	setp.lt.s32 	%p145, %r588, %r59;
	setp.lt.s32 	%p146, %r115, 2;
	or.pred  	%p147, %p145, %p146;
	@%p147 bra 	$L__BB2_166;
	bra.uni 	$L__BB2_169;
$L__BB2_166:
	setp.gt.s32 	%p176, %r115, 1;
	setp.gt.s32 	%p177, %r585, %r84;
	and.pred  	%p178, %p177, %p176;
	setp.lt.s32 	%p179, %r608, 12;
	and.pred  	%p180, %p178, %p179;
	@%p180 bra 	$L__BB2_165;
$L__BB2_167:
	setp.gt.s32 	%p181, %r608, 13;
	@%p181 bra 	$L__BB2_239;
	max.s32 	%r110, %r59, 0;
	max.s32 	%r111, %r84, 0;
	max.s32 	%r430, %r281, 4;
	add.s32 	%r112, %r430, -3;
	mov.u32 	%r603, %r281;
	bra.uni 	$L__BB2_203;
$L__BB2_169:
	mul.wide.u32 	%rd389, %r585, 8;
	add.s64 	%rd390, %rd8, %rd389;
	ld.local.u64 	%rd391, [%rd390];
	add.s64 	%rd30, %rd6, %rd391;
	add.s64 	%rd31, %rd7, %rd389;
$L__BB2_170:
	setp.lt.s32 	%p148, %r281, 4;
	mov.b32 	%r590, 0;
	@%p148 bra 	$L__BB2_173;
	mov.b32 	%r589, 0;
$L__BB2_172:
	cvt.u64.u32 	%rd392, %r589;
	add.s64 	%rd393, %rd5, %rd392;
	ld.local.u8 	%rs363, [%rd393];
	add.s64 	%rd394, %rd6, %rd392;
	st.local.u8 	[%rd394], %rs363;
	ld.local.u8 	%rs364, [%rd393+1];
	st.local.u8 	[%rd394+1], %rs364;
	ld.local.u8 	%rs365, [%rd393+2];
	st.local.u8 	[%rd394+2], %rs365;
	ld.local.u8 	%rs366, [%rd393+3];
	st.local.u8 	[%rd394+3], %rs366;
	add.s32 	%r589, %r589, 4;
	setp.ne.s32 	%p149, %r589, %r67;
	mov.u32 	%r590, %r67;
	@%p149 bra 	$L__BB2_172;
$L__BB2_173:
	setp.eq.s32 	%p150, %r66, 0;
	@%p150 bra 	$L__BB2_177;
	setp.eq.s32 	%p151, %r66, 1;
	cvt.u64.u32 	%rd395, %r590;
	add.s64 	%rd32, %rd5, %rd395;
	ld.local.u8 	%rs367, [%rd32];
	add.s64 	%rd33, %rd6, %rd395;
	st.local.u8 	[%rd33], %rs367;
	@%p151 bra 	$L__BB2_177;
	setp.eq.s32 	%p152, %r66, 2;
	ld.local.u8 	%rs368, [%rd32+1];
	st.local.u8 	[%rd33+1], %rs368;
	@%p152 bra 	$L__BB2_177;
	ld.local.u8 	%rs369, [%rd32+2];
	st.local.u8 	[%rd33+2], %rs369;
$L__BB2_177:
	ld.local.u8 	%rs370, [%rd30];
	sub.s16 	%rs371, 1, %rs370;
	st.local.u8 	[%rd30], %rs371;
	mul.wide.u32 	%rd396, %r588, 8;
	add.s64 	%rd397, %rd8, %rd396;
	ld.local.u64 	%rd398, [%rd397];
	add.s64 	%rd399, %rd6, %rd398;
	ld.local.u8 	%rs372, [%rd399];
	sub.s16 	%rs373, 1, %rs372;
	st.local.u8 	[%rd399], %rs373;
	add.s32 	%r620, %r620, 1;
	mov.b32 	%r591, 0;
$L__BB2_178:
	setp.lt.s32 	%p153, %r281, 16;
	mul.lo.s32 	%r126, %r591, %r281;
	mov.b32 	%r594, 0;
	mov.b16 	%rs686, 0;
	@%p153 bra 	$L__BB2_181;
	mov.b32 	%r592, 0;
	mov.b16 	%rs686, 0;
$L__BB2_180:
	.pragma "nounroll";
	cvt.u64.u32 	%rd400, %r592;
	add.s64 	%rd401, %rd6, %rd400;
	ld.local.u8 	%rs377, [%rd401];
	add.s32 	%r421, %r592, %r126;
	cvt.u64.u32 	%rd402, %r421;
	add.s64 	%rd403, %rd2, %rd402;
	ld.global.u8 	%rs378, [%rd403];
	mul.lo.s16 	%rs379, %rs378, %rs377;
	xor.b16  	%rs380, %rs379, %rs686;
	ld.local.u8 	%rs381, [%rd401+1];
	ld.global.u8 	%rs382, [%rd403+1];
	mul.lo.s16 	%rs383, %rs382, %rs381;
	xor.b16  	%rs384, %rs383, %rs380;
	ld.local.u8 	%rs385, [%rd401+2];
	ld.global.u8 	%rs386, [%rd403+2];
	mul.lo.s16 	%rs387, %rs386, %rs385;
	xor.b16  	%rs388, %rs387, %rs384;
	ld.local.u8 	%rs389, [%rd401+3];
	ld.global.u8 	%rs390, [%rd403+3];
	mul.lo.s16 	%rs391, %rs390, %rs389;
	xor.b16  	%rs392, %rs391, %rs388;
	ld.local.u8 	%rs393, [%rd401+4];
	ld.global.u8 	%rs394, [%rd403+4];
	mul.lo.s16 	%rs395, %rs394, %rs393;
	xor.b16  	%rs396, %rs395, %rs392;
	ld.local.u8 	%rs397, [%rd401+5];
	ld.global.u8 	%rs398, [%rd403+5];
	mul.lo.s16 	%rs399, %rs398, %rs397;
	xor.b16  	%rs400, %rs399, %rs396;
	ld.local.u8 	%rs401, [%rd401+6];
	ld.global.u8 	%rs402, [%rd403+6];
	mul.lo.s16 	%rs403, %rs402, %rs401;
	xor.b16  	%rs404, %rs403, %rs400;
	ld.local.u8 	%rs405, [%rd401+7];
	ld.global.u8 	%rs406, [%rd403+7];
	mul.lo.s16 	%rs407, %rs406, %rs405;
	xor.b16  	%rs408, %rs407, %rs404;
	ld.local.u8 	%rs409, [%rd401+8];
	ld.global.u8 	%rs410, [%rd403+8];
	mul.lo.s16 	%rs411, %rs410, %rs409;
	xor.b16  	%rs412, %rs411, %rs408;
	ld.local.u8 	%rs413, [%rd401+9];
	ld.global.u8 	%rs414, [%rd403+9];
	mul.lo.s16 	%rs415, %rs414, %rs413;
	xor.b16  	%rs416, %rs415, %rs412;
	ld.local.u8 	%rs417, [%rd401+10];
	ld.global.u8 	%rs418, [%rd403+10];
	mul.lo.s16 	%rs419, %rs418, %rs417;
	xor.b16  	%rs420, %rs419, %rs416;
	ld.local.u8 	%rs421, [%rd401+11];
	ld.global.u8 	%rs422, [%rd403+11];
	mul.lo.s16 	%rs423, %rs422, %rs421;
	xor.b16  	%rs424, %rs423, %rs420;
	ld.local.u8 	%rs425, [%rd401+12];
	ld.global.u8 	%rs426, [%rd403+12];
	mul.lo.s16 	%rs427, %rs426, %rs425;
	xor.b16  	%rs428, %rs427, %rs424;
	ld.local.u8 	%rs429, [%rd401+13];
	ld.global.u8 	%rs430, [%rd403+13];
	mul.lo.s16 	%rs431, %rs430, %rs429;
	xor.b16  	%rs432, %rs431, %rs428;
	ld.local.u8 	%rs433, [%rd401+14];
	ld.global.u8 	%rs434, [%rd403+14];
	mul.lo.s16 	%rs435, %rs434, %rs433;
	xor.b16  	%rs436, %rs435, %rs432;
	ld.local.u8 	%rs437, [%rd401+15];
	ld.global.u8 	%rs438, [%rd403+15];
	mul.lo.s16 	%rs439, %rs438, %rs437;
	xor.b16  	%rs686, %rs439, %rs436;
	add.s32 	%r592, %r592, 16;
	setp.ne.s32 	%p154, %r592, %r68;
	mov.u32 	%r594, %r68;
	@%p154 bra 	$L__BB2_180;
$L__BB2_181:
	setp.eq.s32 	%p155, %r62, 0;
	@%p155 bra 	$L__BB2_191;
	setp.lt.u32 	%p156, %r63, 7;
	@%p156 bra 	$L__BB2_184;
	cvt.u64.u32 	%rd404, %r594;
	add.s64 	%rd405, %rd6, %rd404;
	ld.local.u8 	%rs441, [%rd405];
	add.s32 	%r422, %r594, %r126;
	cvt.u64.u32 	%rd406, %r422;
	add.s64 	%rd407, %rd2, %rd406;
	ld.global.u8 	%rs442, [%rd407];
	mul.lo.s16 	%rs443, %rs442, %rs441;
	ld.local.u8 	%rs444, [%rd405+1];
	cvt.u64.u32 	%rd408, %r126;
	add.s64 	%rd409, %rd404, %rd408;
	add.s64 	%rd410, %rd2, %rd409;
	ld.global.u8 	%rs445, [%rd410+1];
	mul.lo.s16 	%rs446, %rs445, %rs444;
	xor.b16  	%rs447, %rs443, %rs446;
	ld.local.u8 	%rs448, [%rd405+2];
	ld.global.u8 	%rs449, [%rd410+2];
	mul.lo.s16 	%rs450, %rs449, %rs448;
	xor.b16  	%rs451, %rs447, %rs450;
	ld.local.u8 	%rs452, [%rd405+3];
	ld.global.u8 	%rs453, [%rd410+3];
	mul.lo.s16 	%rs454, %rs453, %rs452;
	xor.b16  	%rs455, %rs451, %rs454;
	ld.local.u8 	%rs456, [%rd405+4];
	ld.global.u8 	%rs457, [%rd410+4];
	mul.lo.s16 	%rs458, %rs457, %rs456;
	xor.b16  	%rs459, %rs455, %rs458;
	ld.local.u8 	%rs460, [%rd405+5];
	ld.global.u8 	%rs461, [%rd410+5];
	mul.lo.s16 	%rs462, %rs461, %rs460;
	xor.b16  	%rs463, %rs459, %rs462;
	ld.local.u8 	%rs464, [%rd405+6];
	ld.global.u8 	%rs465, [%rd410+6];
	mul.lo.s16 	%rs466, %rs465, %rs464;
	xor.b16  	%rs467, %rs463, %rs466;
	ld.local.u8 	%rs468, [%rd405+7];
	ld.global.u8 	%rs469, [%rd410+7];
	mul.lo.s16 	%rs470, %rs469, %rs468;
	xor.b16  	%rs471, %rs467, %rs470;
	xor.b16  	%rs686, %rs471, %rs686;
	add.s32 	%r594, %r594, 8;
$L__BB2_184:
	setp.eq.s32 	%p157, %r64, 0;
	@%p157 bra 	$L__BB2_191;
	setp.lt.u32 	%p158, %r65, 3;
	@%p158 bra 	$L__BB2_187;
	cvt.u64.u32 	%rd411, %r594;
	add.s64 	%rd412, %rd6, %rd411;
	ld.local.u8 	%rs473, [%rd412];
	add.s32 	%r423, %r594, %r126;
	cvt.u64.u32 	%rd413, %r423;
	add.s64 	%rd414, %rd2, %rd413;
	ld.global.u8 	%rs474, [%rd414];
	mul.lo.s16 	%rs475, %rs474, %rs473;
	ld.local.u8 	%rs476, [%rd412+1];
	cvt.u64.u32 	%rd415, %r126;
	add.s64 	%rd416, %rd411, %rd415;
	add.s64 	%rd417, %rd2, %rd416;
	ld.global.u8 	%rs477, [%rd417+1];
	mul.lo.s16 	%rs478, %rs477, %rs476;
	xor.b16  	%rs479, %rs475, %rs478;
	ld.local.u8 	%rs480, [%rd412+2];
	ld.global.u8 	%rs481, [%rd417+2];
	mul.lo.s16 	%rs482, %rs481, %rs480;
	xor.b16  	%rs483, %rs479, %rs482;
	ld.local.u8 	%rs484, [%rd412+3];
	ld.global.u8 	%rs485, [%rd417+3];
	mul.lo.s16 	%rs486, %rs485, %rs484;
	xor.b16  	%rs487, %rs483, %rs486;
	xor.b16  	%rs686, %rs487, %rs686;
	add.s32 	%r594, %r594, 4;
$L__BB2_187:
	setp.eq.s32 	%p159, %r66, 0;
	@%p159 bra 	$L__BB2_191;
	setp.eq.s32 	%p160, %r66, 1;
	cvt.u64.u32 	%rd34, %r594;
	add.s64 	%rd35, %rd6, %rd34;
	ld.local.u8 	%rs488, [%rd35];
	add.s32 	%r424, %r594, %r126;
	cvt.u64.u32 	%rd418, %r424;
	add.s64 	%rd419, %rd2, %rd418;
	ld.global.u8 	%rs489, [%rd419];
	mul.lo.s16 	%rs490, %rs489, %rs488;
	xor.b16  	%rs686, %rs490, %rs686;
	@%p160 bra 	$L__BB2_191;
	setp.eq.s32 	%p161, %r66, 2;
	ld.local.u8 	%rs491, [%rd35+1];
	cvt.u64.u32 	%rd420, %r126;
	add.s64 	%rd421, %rd34, %rd420;
	add.s64 	%rd36, %rd2, %rd421;
	ld.global.u8 	%rs492, [%rd36+1];
	mul.lo.s16 	%rs493, %rs492, %rs491;
	xor.b16  	%rs686, %rs493, %rs686;
	@%p161 bra 	$L__BB2_191;
	ld.local.u8 	%rs494, [%rd35+2];
	ld.global.u8 	%rs495, [%rd36+2];
	mul.lo.s16 	%rs496, %rs495, %rs494;
	xor.b16  	%rs686, %rs496, %rs686;
$L__BB2_191:
	and.b16  	%rs497, %rs686, 255;
	setp.ne.s16 	%p162, %rs497, 1;
	add.s32 	%r591, %r591, 1;
	setp.ne.s32 	%p163, %r591, %r61;
	and.pred  	%p164, %p162, %p163;
	@%p164 bra 	$L__BB2_178;
	setp.eq.s16 	%p165, %rs497, 1;
	setp.gt.s32 	%p166, %r608, 15;
	or.pred  	%p167, %p165, %p166;
	@%p167 bra 	$L__BB2_201;
	setp.lt.s32 	%p168, %r281, 4;
	ld.local.f64 	%fd217, [%rd31];
	add.s64 	%rd423, %rd7, %rd396;
	ld.local.f64 	%fd218, [%rd423];
	add.f64 	%fd219, %fd217, %fd218;
	mul.wide.s32 	%rd424, %r608, 8;
	add.s64 	%rd425, %rd9, %rd424;
	st.local.f64 	[%rd425], %fd219;
	mul.lo.s32 	%r135, %r608, %r281;
	mov.b32 	%r597, 0;
	@%p168 bra 	$L__BB2_196;
	mov.b32 	%r596, 0;
$L__BB2_195:
	cvt.u64.u32 	%rd426, %r596;
	add.s64 	%rd427, %rd6, %rd426;
	ld.local.u8 	%rs499, [%rd427];
	add.s32 	%r428, %r596, %r135;
	cvt.s64.s32 	%rd428, %r428;
	add.s64 	%rd429, %rd10, %rd428;
	st.local.u8 	[%rd429], %rs499;
	ld.local.u8 	%rs500, [%rd427+1];
	st.local.u8 	[%rd429+1], %rs500;
	ld.local.u8 	%rs501, [%rd427+2];
	st.local.u8 	[%rd429+2], %rs501;
	ld.local.u8 	%rs502, [%rd427+3];
	st.local.u8 	[%rd429+3], %rs502;
	add.s32 	%r596, %r596, 4;
	setp.ne.s32 	%p169, %r596, %r67;
	mov.u32 	%r597, %r67;
	@%p169 bra 	$L__BB2_195;
$L__BB2_196:
	setp.eq.s32 	%p170, %r66, 0;
	@%p170 bra 	$L__BB2_200;
	setp.eq.s32 	%p171, %r66, 1;
	cvt.u64.u32 	%rd430, %r597;
	add.s64 	%rd37, %rd6, %rd430;
	ld.local.u8 	%rs503, [%rd37];
	add.s32 	%r429, %r597, %r135;
	cvt.s64.s32 	%rd431, %r429;
	add.s64 	%rd38, %rd10, %rd431;
	st.local.u8 	[%rd38], %rs503;
	@%p171 bra 	$L__BB2_200;
	setp.eq.s32 	%p172, %r66, 2;
	ld.local.u8 	%rs504, [%rd37+1];
	st.local.u8 	[%rd38+1], %rs504;
	@%p172 bra 	$L__BB2_200;
	ld.local.u8 	%rs505, [%rd37+2];
	st.local.u8 	[%rd38+2], %rs505;
$L__BB2_200:
	add.s32 	%r608, %r608, 1;
$L__BB2_201:
	add.s32 	%r141, %r588, -1;
	setp.gt.s32 	%p173, %r588, %r85;
	setp.lt.s32 	%p174, %r608, 12;
	and.pred  	%p175, %p173, %p174;
	mov.u32 	%r588, %r141;
	@%p175 bra 	$L__BB2_170;
	bra.uni 	$L__BB2_166;
$L__BB2_202:
	add.s32 	%r603, %r147, -1;
	setp.le.s32 	%p219, %r147, %r112;
	setp.gt.s32 	%p220, %r608, 13;
	or.pred  	%p221, %p219, %p220;
	@%p221 bra 	$L__BB2_239;
$L__BB2_203:
	mov.u32 	%r147, %r603;
	add.s32 	%r606, %r147, -2;
	setp.lt.s32 	%p182, %r606, %r84;
	setp.lt.s32 	%p183, %r147, 2;
	or.pred  	%p184, %p182, %p183;
	@%p184 bra 	$L__BB2_202;
$L__BB2_204:
	setp.le.s32 	%p185, %r606, %r110;
	@%p185 bra 	$L__BB2_238;
	add.s32 	%r431, %r147, -1;
	mul.wide.u32 	%rd432, %r431, 8;
	add.s64 	%rd433, %rd8, %rd432;
	ld.local.u64 	%rd434, [%rd433];
	add.s64 	%rd39, %rd6, %rd434;
	mul.wide.u32 	%rd435, %r606, 8;
	add.s64 	%rd436, %rd8, %rd435;
	ld.local.u64 	%rd437, [%rd436];
	add.s64 	%rd40, %rd6, %rd437;
	add.s64 	%rd468, %rd7, %rd435;
	mov.u32 	%r607, %r606;
$L__BB2_206:
	setp.lt.s32 	%p186, %r281, 4;
	mov.b32 	%r611, 0;
	@%p186 bra 	$L__BB2_209;
	and.b32  	%r433, %r60, 2147483644;
	neg.s32 	%r610, %r433;
	add.s64 	%rd549, %rd5, 1;
	add.s64 	%rd548, %rd6, 3;
$L__BB2_208:
	ld.local.u8 	%rs506, [%rd549+-1];
	st.local.u8 	[%rd548+-3], %rs506;
	ld.local.u8 	%rs507, [%rd549];
	st.local.u8 	[%rd548+-2], %rs507;
	ld.local.u8 	%rs508, [%rd549+1];
	st.local.u8 	[%rd548+-1], %rs508;
	ld.local.u8 	%rs509, [%rd549+2];
	st.local.u8 	[%rd548], %rs509;
	add.s32 	%r610, %r610, 4;
	add.s64 	%rd549, %rd549, 4;
	add.s64 	%rd548, %rd548, 4;
	setp.ne.s32 	%p187, %r610, 0;
	mov.u32 	%r611, %r67;
	@%p187 bra 	$L__BB2_208;
$L__BB2_209:
	setp.eq.s32 	%p188, %r66, 0;
	@%p188 bra 	$L__BB2_213;
	setp.eq.s32 	%p189, %r66, 1;
	cvt.u64.u32 	%rd438, %r611;
	add.s64 	%rd47, %rd5, %rd438;
	ld.local.u8 	%rs510, [%rd47];
	add.s64 	%rd48, %rd6, %rd438;
	st.local.u8 	[%rd48], %rs510;
	@%p189 bra 	$L__BB2_213;
	setp.eq.s32 	%p190, %r66, 2;
	ld.local.u8 	%rs511, [%rd47+1];
	st.local.u8 	[%rd48+1], %rs511;
	@%p190 bra 	$L__BB2_213;
	ld.local.u8 	%rs512, [%rd47+2];
	st.local.u8 	[%rd48+2], %rs512;
$L__BB2_213:
	ld.local.u8 	%rs513, [%rd39];
	sub.s16 	%rs514, 1, %rs513;
	st.local.u8 	[%rd39], %rs514;
	ld.local.u8 	%rs515, [%rd40];
	sub.s16 	%rs516, 1, %rs515;
	st.local.u8 	[%rd40], %rs516;
	mul.wide.s32 	%rd439, %r607, 8;
	add.s64 	%rd440, %rd8, %rd439;
	ld.local.u64 	%rd441, [%rd440+-8];
	add.s64 	%rd442, %rd6, %rd441;
	ld.local.u8 	%rs517, [%rd442];
	sub.s16 	%rs518, 1, %rs517;
	st.local.u8 	[%rd442], %rs518;
	add.s32 	%r620, %r620, 1;
	mov.b32 	%r612, 0;
$L__BB2_214:
	setp.lt.s32 	%p191, %r281, 16;
	mul.lo.s32 	%r161, %r612, %r281;
	mov.b16 	%rs694, 0;
	mov.b32 	%r615, 0;
	@%p191 bra 	$L__BB2_217;
	mov.b16 	%rs694, 0;
	mov.b32 	%r613, 0;
$L__BB2_216:
	.pragma "nounroll";
	cvt.u64.u32 	%rd443, %r613;
	add.s64 	%rd444, %rd6, %rd443;
	ld.local.u8 	%rs522, [%rd444];
	add.s32 	%r437, %r613, %r161;
	cvt.u64.u32 	%rd445, %r437;
	add.s64 	%rd446, %rd2, %rd445;
	ld.global.u8 	%rs523, [%rd446];
	mul.lo.s16 	%rs524, %rs523, %rs522;
	xor.b16  	%rs525, %rs524, %rs694;
	ld.local.u8 	%rs526, [%rd444+1];
	ld.global.u8 	%rs527, [%rd446+1];
	mul.lo.s16 	%rs528, %rs527, %rs526;
	xor.b16  	%rs529, %rs528, %rs525;
	ld.local.u8 	%rs530, [%rd444+2];
	ld.global.u8 	%rs531, [%rd446+2];
	mul.lo.s16 	%rs532, %rs531, %rs530;
	xor.b16  	%rs533, %rs532, %rs529;
	ld.local.u8 	%rs534, [%rd444+3];
	ld.global.u8 	%rs535, [%rd446+3];
	mul.lo.s16 	%rs536, %rs535, %rs534;
	xor.b16  	%rs537, %rs536, %rs533;
	ld.local.u8 	%rs538, [%rd444+4];
	ld.global.u8 	%rs539, [%rd446+4];
	mul.lo.s16 	%rs540, %rs539, %rs538;
	xor.b16  	%rs541, %rs540, %rs537;
	ld.local.u8 	%rs542, [%rd444+5];
	ld.global.u8 	%rs543, [%rd446+5];
	mul.lo.s16 	%rs544, %rs543, %rs542;
	xor.b16  	%rs545, %rs544, %rs541;
	ld.local.u8 	%rs546, [%rd444+6];
	ld.global.u8 	%rs547, [%rd446+6];
	mul.lo.s16 	%rs548, %rs547, %rs546;
	xor.b16  	%rs549, %rs548, %rs545;
	ld.local.u8 	%rs550, [%rd444+7];
	ld.global.u8 	%rs551, [%rd446+7];
	mul.lo.s16 	%rs552, %rs551, %rs550;
	xor.b16  	%rs553, %rs552, %rs549;
	ld.local.u8 	%rs554, [%rd444+8];
	ld.global.u8 	%rs555, [%rd446+8];
	mul.lo.s16 	%rs556, %rs555, %rs554;
	xor.b16  	%rs557, %rs556, %rs553;
	ld.local.u8 	%rs558, [%rd444+9];
	ld.global.u8 	%rs559, [%rd446+9];
	mul.lo.s16 	%rs560, %rs559, %rs558;
	xor.b16  	%rs561, %rs560, %rs557;
	ld.local.u8 	%rs562, [%rd444+10];
	ld.global.u8 	%rs563, [%rd446+10];
	mul.lo.s16 	%rs564, %rs563, %rs562;
	xor.b16  	%rs565, %rs564, %rs561;
	ld.local.u8 	%rs566, [%rd444+11];
	ld.global.u8 	%rs567, [%rd446+11];
	mul.lo.s16 	%rs568, %rs567, %rs566;
	xor.b16  	%rs569, %rs568, %rs565;
	ld.local.u8 	%rs570, [%rd444+12];
	ld.global.u8 	%rs571, [%rd446+12];
	mul.lo.s16 	%rs572, %rs571, %rs570;
	xor.b16  	%rs573, %rs572, %rs569;
	ld.local.u8 	%rs574, [%rd444+13];
	ld.global.u8 	%rs575, [%rd446+13];
	mul.lo.s16 	%rs576, %rs575, %rs574;
	xor.b16  	%rs577, %rs576, %rs573;
	ld.local.u8 	%rs578, [%rd444+14];
	ld.global.u8 	%rs579, [%rd446+14];
	mul.lo.s16 	%rs580, %rs579, %rs578;
	xor.b16  	%rs581, %rs580, %rs577;
	ld.local.u8 	%rs582, [%rd444+15];
	ld.global.u8 	%rs583, [%rd446+15];
	mul.lo.s16 	%rs584, %rs583, %rs582;
	xor.b16  	%rs694, %rs584, %rs581;
	add.s32 	%r613, %r613, 16;
	setp.ne.s32 	%p192, %r613, %r68;
	mov.u32 	%r615, %r68;
	@%p192 bra 	$L__BB2_216;
$L__BB2_217:
	setp.eq.s32 	%p193, %r62, 0;
	@%p193 bra 	$L__BB2_227;
	setp.lt.u32 	%p194, %r63, 7;
	@%p194 bra 	$L__BB2_220;
	cvt.u64.u32 	%rd447, %r615;
	add.s64 	%rd448, %rd6, %rd447;
	ld.local.u8 	%rs586, [%rd448];
	add.s32 	%r438, %r615, %r161;
	cvt.u64.u32 	%rd449, %r438;
	add.s64 	%rd450, %rd2, %rd449;
	ld.global.u8 	%rs587, [%rd450];
	mul.lo.s16 	%rs588, %rs587, %rs586;
	ld.local.u8 	%rs589, [%rd448+1];
	cvt.u64.u32 	%rd451, %r161;
	add.s64 	%rd452, %rd447, %rd451;
	add.s64 	%rd453, %rd2, %rd452;
	ld.global.u8 	%rs590, [%rd453+1];
	mul.lo.s16 	%rs591, %rs590, %rs589;
	xor.b16  	%rs592, %rs588, %rs591;
	ld.local.u8 	%rs593, [%rd448+2];
	ld.global.u8 	%rs594, [%rd453+2];
	mul.lo.s16 	%rs595, %rs594, %rs593;
	xor.b16  	%rs596, %rs592, %rs595;
	ld.local.u8 	%rs597, [%rd448+3];
	ld.global.u8 	%rs598, [%rd453+3];
	mul.lo.s16 	%rs599, %rs598, %rs597;
	xor.b16  	%rs600, %rs596, %rs599;
	ld.local.u8 	%rs601, [%rd448+4];
	ld.global.u8 	%rs602, [%rd453+4];
	mul.lo.s16 	%rs603, %rs602, %rs601;
	xor.b16  	%rs604, %rs600, %rs603;
	ld.local.u8 	%rs605, [%rd448+5];
	ld.global.u8 	%rs606, [%rd453+5];
	mul.lo.s16 	%rs607, %rs606, %rs605;
	xor.b16  	%rs608, %rs604, %rs607;
	ld.local.u8 	%rs609, [%rd448+6];
	ld.global.u8 	%rs610, [%rd453+6];
	mul.lo.s16 	%rs611, %rs610, %rs609;
	xor.b16  	%rs612, %rs608, %rs611;
	ld.local.u8 	%rs613, [%rd448+7];
	ld.global.u8 	%rs614, [%rd453+7];
	mul.lo.s16 	%rs615, %rs614, %rs613;
	xor.b16  	%rs616, %rs612, %rs615;
	xor.b16  	%rs694, %rs616, %rs694;
	add.s32 	%r615, %r615, 8;
$L__BB2_220:
	setp.eq.s32 	%p195, %r64, 0;
	@%p195 bra 	$L__BB2_227;
	setp.lt.u32 	%p196, %r65, 3;
	@%p196 bra 	$L__BB2_223;
	cvt.u64.u32 	%rd454, %r615;
	add.s64 	%rd455, %rd6, %rd454;
	ld.local.u8 	%rs618, [%rd455];
	add.s32 	%r439, %r615, %r161;
	cvt.u64.u32 	%rd456, %r439;
	add.s64 	%rd457, %rd2, %rd456;
	ld.global.u8 	%rs619, [%rd457];
	mul.lo.s16 	%rs620, %rs619, %rs618;
	ld.local.u8 	%rs621, [%rd455+1];
	cvt.u64.u32 	%rd458, %r161;
	add.s64 	%rd459, %rd454, %rd458;
	add.s64 	%rd460, %rd2, %rd459;
	ld.global.u8 	%rs622, [%rd460+1];
	mul.lo.s16 	%rs623, %rs622, %rs621;
	xor.b16  	%rs624, %rs620, %rs623;
	ld.local.u8 	%rs625, [%rd455+2];
	ld.global.u8 	%rs626, [%rd460+2];
	mul.lo.s16 	%rs627, %rs626, %rs625;
	xor.b16  	%rs628, %rs624, %rs627;
	ld.local.u8 	%rs629, [%rd455+3];
	ld.global.u8 	%rs630, [%rd460+3];
	mul.lo.s16 	%rs631, %rs630, %rs629;
	xor.b16  	%rs632, %rs628, %rs631;
	xor.b16  	%rs694, %rs632, %rs694;
	add.s32 	%r615, %r615, 4;
$L__BB2_223:
	@%p188 bra 	$L__BB2_227;
	setp.eq.s32 	%p198, %r66, 1;
	cvt.u64.u32 	%rd49, %r615;
	add.s64 	%rd50, %rd6, %rd49;
	ld.local.u8 	%rs633, [%rd50];
	add.s32 	%r440, %r615, %r161;
	cvt.u64.u32 	%rd461, %r440;
	add.s64 	%rd462, %rd2, %rd461;
	ld.global.u8 	%rs634, [%rd462];
	mul.lo.s16 	%rs635, %rs634, %rs633;
	xor.b16  	%rs694, %rs635, %rs694;
	@%p198 bra 	$L__BB2_227;
	setp.eq.s32 	%p199, %r66, 2;
	ld.local.u8 	%rs636, [%rd50+1];
	cvt.u64.u32 	%rd463, %r161;
	add.s64 	%rd464, %rd49, %rd463;
	add.s64 	%rd51, %rd2, %rd464;
	ld.global.u8 	%rs637, [%rd51+1];
	mul.lo.s16 	%rs638, %rs637, %rs636;
	xor.b16  	%rs694, %rs638, %rs694;
	@%p199 bra 	$L__BB2_227;
	ld.local.u8 	%rs639, [%rd50+2];
	ld.global.u8 	%rs640, [%rd51+2];
	mul.lo.s16 	%rs641, %rs640, %rs639;
	xor.b16  	%rs694, %rs641, %rs694;
$L__BB2_227:
	and.b16  	%rs642, %rs694, 255;
	setp.ne.s16 	%p200, %rs642, 1;
	add.s32 	%r612, %r612, 1;
	setp.ne.s32 	%p201, %r612, %r61;
	and.pred  	%p202, %p200, %p201;
	@%p202 bra 	$L__BB2_214;
	setp.eq.s16 	%p203, %rs642, 1;
	setp.gt.s32 	%p204, %r608, 15;
	or.pred  	%p205, %p203, %p204;
	@%p205 bra 	$L__BB2_237;
	add.s32 	%r443, %r147, -1;
	mul.wide.u32 	%rd465, %r443, 8;
	add.s64 	%rd466, %rd7, %rd465;
	ld.local.f64 	%fd220, [%rd466];
	ld.local.f64 	%fd221, [%rd468];
	add.f64 	%fd222, %fd220, %fd221;
	mul.wide.s32 	%rd469, %r607, 8;
	add.s64 	%rd470, %rd7, %rd469;
	ld.local.f64 	%fd223, [%rd470+-8];
	add.f64 	%fd224, %fd222, %fd223;
	mul.wide.s32 	%rd471, %r608, 8;
	add.s64 	%rd472, %rd9, %rd471;
	st.local.f64 	[%rd472], %fd224;
	mul.lo.s32 	%r170, %r608, %r281;
	mov.b32 	%r618, 0;
	@%p186 bra 	$L__BB2_232;
	mov.b32 	%r617, 0;
$L__BB2_231:
	cvt.u64.u32 	%rd473, %r617;
	add.s64 	%rd474, %rd6, %rd473;
	ld.local.u8 	%rs644, [%rd474];
	add.s32 	%r445, %r617, %r170;
	cvt.s64.s32 	%rd475, %r445;
	add.s64 	%rd476, %rd10, %rd475;
	st.local.u8 	[%rd476], %rs644;
	ld.local.u8 	%rs645, [%rd474+1];
	st.local.u8 	[%rd476+1], %rs645;
	ld.local.u8 	%rs646, [%rd474+2];
	st.local.u8 	[%rd476+2], %rs646;
	ld.local.u8 	%rs647, [%rd474+3];
	st.local.u8 	[%rd476+3], %rs647;
	add.s32 	%r617, %r617, 4;
	setp.ne.s32 	%p207, %r617, %r67;
	mov.u32 	%r618, %r67;
	@%p207 bra 	$L__BB2_231;
$L__BB2_232:
	@%p188 bra 	$L__BB2_236;
	setp.eq.s32 	%p209, %r66, 1;
	cvt.u64.u32 	%rd477, %r618;
	add.s64 	%rd52, %rd6, %rd477;
	ld.local.u8 	%rs648, [%rd52];
	add.s32 	%r446, %r618, %r170;
	cvt.s64.s32 	%rd478, %r446;
	add.s64 	%rd53, %rd10, %rd478;
	st.local.u8 	[%rd53], %rs648;
	@%p209 bra 	$L__BB2_236;
	setp.eq.s32 	%p210, %r66, 2;
	ld.local.u8 	%rs649, [%rd52+1];
	st.local.u8 	[%rd53+1], %rs649;
	@%p210 bra 	$L__BB2_236;
	ld.local.u8 	%rs650, [%rd52+2];
	st.local.u8 	[%rd53+2], %rs650;
$L__BB2_236:
	add.s32 	%r608, %r608, 1;
$L__BB2_237:
	add.s32 	%r176, %r607, -1;
	setp.gt.s32 	%p211, %r176, %r59;
	setp.gt.s32 	%p212, %r607, 1;
	and.pred  	%p213, %p211, %p212;
	setp.lt.s32 	%p214, %r608, 14;
	and.pred  	%p215, %p213, %p214;
	mov.u32 	%r607, %r176;
	@%p215 bra 	$L__BB2_206;
$L__BB2_238:
	add.s32 	%r179, %r606, -1;
	setp.gt.s32 	%p216, %r606, %r111;
	setp.lt.s32 	%p217, %r608, 14;
	and.pred  	%p218, %p216, %p217;
	mov.u32 	%r606, %r179;
	@%p218 bra 	$L__BB2_204;
	bra.uni 	$L__BB2_202;
$L__BB2_239:
	setp.gt.s32 	%p222, %r608, 0;
	@%p222 bra 	$L__BB2_246;
	setp.lt.s32 	%p223, %r281, 4;
	mov.b32 	%r645, 0;
	@%p223 bra 	$L__BB2_243;
	and.b32  	%r448, %r60, 2147483644;
	neg.s32 	%r641, %r448;
	add.s64 	%rd558, %rd11, 16;
	add.s64 	%rd557, %rd9, 16;
	add.s64 	%rd556, %rd7, 16;
$L__BB2_242:
	ld.local.f64 	%fd225, [%rd558+-16];
	mov.b64 	%rd479, 0;
	st.local.u64 	[%rd556+-16], %rd479;
	ld.local.f64 	%fd226, [%rd558+-8];
	st.local.v2.f64 	[%rd557+-16], {%fd225, %fd226};
	st.local.u64 	[%rd556+-8], %rd479;
	ld.local.f64 	%fd227, [%rd558];
	st.local.u64 	[%rd556], %rd479;
	ld.local.f64 	%fd228, [%rd558+8];
	st.local.v2.f64 	[%rd557], {%fd227, %fd228};
	st.local.u64 	[%rd556+8], %rd479;
	add.s32 	%r641, %r641, 4;
	add.s64 	%rd558, %rd558, 32;
	add.s64 	%rd557, %rd557, 32;
	add.s64 	%rd556, %rd556, 32;
	setp.eq.s32 	%p224, %r641, 0;
	mov.u32 	%r645, %r67;
	@%p224 bra 	$L__BB2_243;
	bra.uni 	$L__BB2_242;
$L__BB2_243:
	setp.eq.s32 	%p225, %r66, 0;
	@%p225 bra 	$L__BB2_281;
	mul.wide.u32 	%rd480, %r645, 8;
	add.s64 	%rd565, %rd7, %rd480;
	add.s64 	%rd564, %rd9, %rd480;
	add.s64 	%rd563, %rd11, %rd480;
	neg.s32 	%r646, %r66;
$L__BB2_245:
	.pragma "nounroll";
	ld.local.f64 	%fd229, [%rd563];
	st.local.f64 	[%rd564], %fd229;
	mov.b64 	%rd481, 0;
	st.local.u64 	[%rd565], %rd481;
	add.s64 	%rd565, %rd565, 8;
	add.s64 	%rd564, %rd564, 8;
	add.s64 	%rd563, %rd563, 8;
	add.s32 	%r646, %r646, 1;
	setp.eq.s32 	%p226, %r646, 0;
	@%p226 bra 	$L__BB2_281;
	bra.uni 	$L__BB2_245;
$L__BB2_246:
	setp.eq.s32 	%p227, %r608, 1;
	mov.b32 	%r636, 0;
	@%p227 bra 	$L__BB2_260;
	ld.local.f64 	%fd349, [%rd9];
	add.s32 	%r183, %r608, -1;
	add.s32 	%r453, %r608, -2;
	and.b32  	%r184, %r183, 15;
	setp.lt.u32 	%p228, %r453, 15;
	mov.b32 	%r636, 0;
	mov.b32 	%r628, 1;
	@%p228 bra 	$L__BB2_251;
	and.b32  	%r185, %r183, -16;
	add.s64 	%rd551, %rd9, 64;
	mov.b32 	%r637, 0;
	mov.u32 	%r636, %r637;
$L__BB2_249:
	.pragma "nounroll";
	add.s32 	%r455, %r637, 1;
	ld.local.f64 	%fd230, [%rd551+-56];
	setp.lt.f64 	%p229, %fd230, %fd349;
	selp.b32 	%r456, %r455, %r636, %p229;
	selp.f64 	%fd231, %fd230, %fd349, %p229;
	ld.local.v2.f64 	{%fd232, %fd233}, [%rd551+-48];
	setp.lt.f64 	%p230, %fd232, %fd231;
	add.s32 	%r457, %r637, 2;
	selp.b32 	%r458, %r457, %r456, %p230;
	selp.f64 	%fd234, %fd232, %fd231, %p230;
	setp.lt.f64 	%p231, %fd233, %fd234;
	add.s32 	%r459, %r637, 3;
	selp.b32 	%r460, %r459, %r458, %p231;
	selp.f64 	%fd235, %fd233, %fd234, %p231;
	ld.local.v2.f64 	{%fd236, %fd237}, [%rd551+-32];
	setp.lt.f64 	%p232, %fd236, %fd235;
	add.s32 	%r461, %r637, 4;
	selp.b32 	%r462, %r461, %r460, %p232;
	selp.f64 	%fd238, %fd236, %fd235, %p232;
	setp.lt.f64 	%p233, %fd237, %fd238;
	add.s32 	%r463, %r637, 5;
	selp.b32 	%r464, %r463, %r462, %p233;
	selp.f64 	%fd239, %fd237, %fd238, %p233;
	ld.local.v2.f64 	{%fd240, %fd241}, [%rd551+-16];
	setp.lt.f64 	%p234, %fd240, %fd239;
	add.s32 	%r465, %r637, 6;
	selp.b32 	%r466, %r465, %r464, %p234;
	selp.f64 	%fd242, %fd240, %fd239, %p234;
	setp.lt.f64 	%p235, %fd241, %fd242;
	add.s32 	%r467, %r637, 7;
	selp.b32 	%r468, %r467, %r466, %p235;
	selp.f64 	%fd243, %fd241, %fd242, %p235;
	ld.local.v2.f64 	{%fd244, %fd245}, [%rd551];
	setp.lt.f64 	%p236, %fd244, %fd243;
	add.s32 	%r469, %r637, 8;
	selp.b32 	%r470, %r469, %r468, %p236;
	selp.f64 	%fd246, %fd244, %fd243, %p236;
	setp.lt.f64 	%p237, %fd245, %fd246;
	add.s32 	%r471, %r637, 9;
	selp.b32 	%r472, %r471, %r470, %p237;
	selp.f64 	%fd247, %fd245, %fd246, %p237;
	ld.local.v2.f64 	{%fd248, %fd249}, [%rd551+16];
	setp.lt.f64 	%p238, %fd248, %fd247;
	add.s32 	%r473, %r637, 10;
	selp.b32 	%r474, %r473, %r472, %p238;
	selp.f64 	%fd250, %fd248, %fd247, %p238;
	setp.lt.f64 	%p239, %fd249, %fd250;
	add.s32 	%r475, %r637, 11;
	selp.b32 	%r476, %r475, %r474, %p239;
	selp.f64 	%fd251, %fd249, %fd250, %p239;
	ld.local.v2.f64 	{%fd252, %fd253}, [%rd551+32];
	setp.lt.f64 	%p240, %fd252, %fd251;
	add.s32 	%r477, %r637, 12;
	selp.b32 	%r478, %r477, %r476, %p240;
	selp.f64 	%fd254, %fd252, %fd251, %p240;
	setp.lt.f64 	%p241, %fd253, %fd254;
	add.s32 	%r479, %r637, 13;
	selp.b32 	%r480, %r479, %r478, %p241;
	selp.f64 	%fd255, %fd253, %fd254, %p241;
	ld.local.v2.f64 	{%fd256, %fd257}, [%rd551+48];
	setp.lt.f64 	%p242, %fd256, %fd255;
	add.s32 	%r481, %r637, 14;
	selp.b32 	%r482, %r481, %r480, %p242;
	selp.f64 	%fd258, %fd256, %fd255, %p242;
	setp.lt.f64 	%p243, %fd257, %fd258;
	add.s32 	%r483, %r637, 15;
	selp.b32 	%r484, %r483, %r482, %p243;
	selp.f64 	%fd259, %fd257, %fd258, %p243;
	ld.local.f64 	%fd260, [%rd551+64];
	setp.lt.f64 	%p244, %fd260, %fd259;
	add.s32 	%r637, %r637, 16;
	selp.b32 	%r636, %r637, %r484, %p244;
	selp.f64 	%fd349, %fd260, %fd259, %p244;
	add.s64 	%rd551, %rd551, 128;
	setp.eq.s32 	%p245, %r637, %r185;
	@%p245 bra 	$L__BB2_250;
	bra.uni 	$L__BB2_249;
$L__BB2_250:
	add.s32 	%r628, %r637, 1;
$L__BB2_251:
	setp.eq.s32 	%p246, %r184, 0;
	@%p246 bra 	$L__BB2_260;
	and.b32  	%r190, %r183, 7;
	setp.lt.u32 	%p247, %r184, 8;
	@%p247 bra 	$L__BB2_254;
	mul.wide.u32 	%rd482, %r628, 8;
	add.s64 	%rd483, %rd9, %rd482;
	ld.local.f64 	%fd261, [%rd483];
	setp.lt.f64 	%p248, %fd261, %fd349;
	selp.b32 	%r486, %r628, %r636, %p248;
	selp.f64 	%fd262, %fd261, %fd349, %p248;
	add.s32 	%r487, %r628, 1;
	ld.local.f64 	%fd263, [%rd483+8];
	setp.lt.f64 	%p249, %fd263, %fd262;
	selp.b32 	%r488, %r487, %r486, %p249;
	selp.f64 	%fd264, %fd263, %fd262, %p249;
	add.s32 	%r489, %r628, 2;
	ld.local.f64 	%fd265, [%rd483+16];
	setp.lt.f64 	%p250, %fd265, %fd264;
	selp.b32 	%r490, %r489, %r488, %p250;
	selp.f64 	%fd266, %fd265, %fd264, %p250;
	add.s32 	%r491, %r628, 3;
	ld.local.f64 	%fd267, [%rd483+24];
	setp.lt.f64 	%p251, %fd267, %fd266;
	selp.b32 	%r492, %r491, %r490, %p251;
	selp.f64 	%fd268, %fd267, %fd266, %p251;
	add.s32 	%r493, %r628, 4;
	ld.local.f64 	%fd269, [%rd483+32];
	setp.lt.f64 	%p252, %fd269, %fd268;
	selp.b32 	%r494, %r493, %r492, %p252;
	selp.f64 	%fd270, %fd269, %fd268, %p252;
	add.s32 	%r495, %r628, 5;
	ld.local.f64 	%fd271, [%rd483+40];
	setp.lt.f64 	%p253, %fd271, %fd270;
	selp.b32 	%r496, %r495, %r494, %p253;
	selp.f64 	%fd272, %fd271, %fd270, %p253;
	add.s32 	%r497, %r628, 6;
	ld.local.f64 	%fd273, [%rd483+48];
	setp.lt.f64 	%p254, %fd273, %fd272;
	selp.b32 	%r498, %r497, %r496, %p254;
	selp.f64 	%fd274, %fd273, %fd272, %p254;
	add.s32 	%r499, %r628, 7;
	ld.local.f64 	%fd275, [%rd483+56];
	setp.lt.f64 	%p255, %fd275, %fd274;
	selp.b32 	%r636, %r499, %r498, %p255;
	selp.f64 	%fd349, %fd275, %fd274, %p255;
	add.s32 	%r628, %r628, 8;
$L__BB2_254:
	setp.eq.s32 	%p256, %r190, 0;
	@%p256 bra 	$L__BB2_260;
	and.b32  	%r196, %r183, 3;
	setp.lt.u32 	%p257, %r190, 4;
	@%p257 bra 	$L__BB2_257;
	mul.wide.u32 	%rd484, %r628, 8;
	add.s64 	%rd485, %rd9, %rd484;
	ld.local.f64 	%fd276, [%rd485];
	setp.lt.f64 	%p258, %fd276, %fd349;
	selp.b32 	%r501, %r628, %r636, %p258;
	selp.f64 	%fd277, %fd276, %fd349, %p258;
	add.s32 	%r502, %r628, 1;
	ld.local.f64 	%fd278, [%rd485+8];
	setp.lt.f64 	%p259, %fd278, %fd277;
	selp.b32 	%r503, %r502, %r501, %p259;
	selp.f64 	%fd279, %fd278, %fd277, %p259;
	add.s32 	%r504, %r628, 2;
	ld.local.f64 	%fd280, [%rd485+16];
	setp.lt.f64 	%p260, %fd280, %fd279;
	selp.b32 	%r505, %r504, %r503, %p260;
	selp.f64 	%fd281, %fd280, %fd279, %p260;
	add.s32 	%r506, %r628, 3;
	ld.local.f64 	%fd282, [%rd485+24];
	setp.lt.f64 	%p261, %fd282, %fd281;
	selp.b32 	%r636, %r506, %r505, %p261;
	selp.f64 	%fd349, %fd282, %fd281, %p261;
	add.s32 	%r628, %r628, 4;
$L__BB2_257:
	setp.eq.s32 	%p262, %r196, 0;
	@%p262 bra 	$L__BB2_260;
	mul.wide.u32 	%rd486, %r628, 8;
	add.s64 	%rd550, %rd9, %rd486;
	neg.s32 	%r633, %r196;
$L__BB2_259:
	.pragma "nounroll";
	ld.local.f64 	%fd283, [%rd550];
	setp.lt.f64 	%p263, %fd283, %fd349;
	selp.b32 	%r636, %r628, %r636, %p263;
	selp.f64 	%fd349, %fd283, %fd349, %p263;
	add.s32 	%r628, %r628, 1;
	add.s64 	%rd550, %rd550, 8;
	add.s32 	%r633, %r633, 1;
	setp.ne.s32 	%p264, %r633, 0;
	@%p264 bra 	$L__BB2_259;
$L__BB2_260:
	setp.lt.s32 	%p265, %r281, 4;
	mul.lo.s32 	%r210, %r636, %r281;
	mov.b32 	%r642, 0;
	@%p265 bra 	$L__BB2_275;
	and.b32  	%r508, %r60, 2147483644;
	neg.s32 	%r640, %r508;
	add.s64 	%rd61, %rd10, 1;
	add.s64 	%rd555, %rd5, 1;
	add.s64 	%rd554, %rd11, 16;
	add.s64 	%rd553, %rd7, 16;
	add.s64 	%rd552, %rd9, 16;
	mov.u32 	%r639, %r210;
$L__BB2_262:
	cvt.s64.s32 	%rd487, %r639;
	add.s64 	%rd72, %rd61, %rd487;
	ld.local.u8 	%rs651, [%rd72+-1];
	ld.local.u8 	%rs652, [%rd555+-1];
	setp.ne.s16 	%p266, %rs651, %rs652;
	@%p266 bra 	$L__BB2_264;
	ld.local.f64 	%fd353, [%rd554+-16];
	st.local.f64 	[%rd552+-16], %fd353;
	mov.f64 	%fd354, %fd353;
	bra.uni 	$L__BB2_265;
$L__BB2_264:
	ld.local.f64 	%fd353, [%rd554+-16];
	neg.f64 	%fd354, %fd353;
	st.local.f64 	[%rd552+-16], %fd354;
$L__BB2_265:
	sub.f64 	%fd284, %fd354, %fd353;
	st.local.f64 	[%rd553+-16], %fd284;
	ld.local.u8 	%rs653, [%rd72];
	ld.local.u8 	%rs654, [%rd555];
	setp.eq.s16 	%p267, %rs653, %rs654;
	@%p267 bra 	$L__BB2_267;
	ld.local.f64 	%fd355, [%rd554+-8];
	neg.f64 	%fd356, %fd355;
	st.local.f64 	[%rd552+-8], %fd356;
	bra.uni 	$L__BB2_268;
$L__BB2_267:
	ld.local.f64 	%fd355, [%rd554+-8];
	st.local.f64 	[%rd552+-8], %fd355;
	mov.f64 	%fd356, %fd355;
$L__BB2_268:
	sub.f64 	%fd285, %fd356, %fd355;
	st.local.f64 	[%rd553+-8], %fd285;
	ld.local.u8 	%rs655, [%rd72+1];
	ld.local.u8 	%rs656, [%rd555+1];
	setp.eq.s16 	%p268, %rs655, %rs656;
	@%p268 bra 	$L__BB2_270;
	ld.local.f64 	%fd357, [%rd554];
	neg.f64 	%fd358, %fd357;
	st.local.f64 	[%rd552], %fd358;
	bra.uni 	$L__BB2_271;
$L__BB2_270:
	ld.local.f64 	%fd357, [%rd554];
	st.local.f64 	[%rd552], %fd357;
	mov.f64 	%fd358, %fd357;
$L__BB2_271:
	sub.f64 	%fd286, %fd358, %fd357;
	st.local.f64 	[%rd553], %fd286;
	ld.local.u8 	%rs657, [%rd72+2];
	ld.local.u8 	%rs658, [%rd555+2];
	setp.eq.s16 	%p269, %rs657, %rs658;
	@%p269 bra 	$L__BB2_273;
	ld.local.f64 	%fd359, [%rd554+8];
	neg.f64 	%fd360, %fd359;
	st.local.f64 	[%rd552+8], %fd360;
	bra.uni 	$L__BB2_274;
$L__BB2_273:
	ld.local.f64 	%fd359, [%rd554+8];
	st.local.f64 	[%rd552+8], %fd359;
	mov.f64 	%fd360, %fd359;
$L__BB2_274:
	sub.f64 	%fd287, %fd360, %fd359;
	st.local.f64 	[%rd553+8], %fd287;
	add.s32 	%r640, %r640, 4;
	add.s32 	%r639, %r639, 4;
	add.s64 	%rd555, %rd555, 4;
	add.s64 	%rd554, %rd554, 32;
	add.s64 	%rd553, %rd553, 32;
	add.s64 	%rd552, %rd552, 32;
	setp.eq.s32 	%p270, %r640, 0;
	mov.u32 	%r642, %r67;
	@%p270 bra 	$L__BB2_275;
	bra.uni 	$L__BB2_262;
$L__BB2_275:
	setp.eq.s32 	%p271, %r66, 0;
	@%p271 bra 	$L__BB2_281;
	cvt.u64.u32 	%rd488, %r642;
	mul.wide.u32 	%rd489, %r642, 8;
	add.s64 	%rd562, %rd7, %rd489;
	add.s64 	%rd561, %rd9, %rd489;
	add.s64 	%rd560, %rd11, %rd489;
	add.s64 	%rd559, %rd5, %rd488;
	add.s32 	%r644, %r642, %r210;
	neg.s32 	%r643, %r66;
$L__BB2_277:
	.pragma "nounroll";
	cvt.s64.s32 	%rd490, %r644;
	add.s64 	%rd491, %rd10, %rd490;
	ld.local.u8 	%rs659, [%rd491];
	ld.local.u8 	%rs660, [%rd559];
	setp.eq.s16 	%p272, %rs659, %rs660;
	@%p272 bra 	$L__BB2_279;
	ld.local.f64 	%fd361, [%rd560];
	neg.f64 	%fd362, %fd361;
	st.local.f64 	[%rd561], %fd362;
	bra.uni 	$L__BB2_280;
$L__BB2_279:
	ld.local.f64 	%fd361, [%rd560];
	st.local.f64 	[%rd561], %fd361;
	mov.f64 	%fd362, %fd361;
$L__BB2_280:
	sub.f64 	%fd288, %fd362, %fd361;
	st.local.f64 	[%rd562], %fd288;
	add.s64 	%rd562, %rd562, 8;
	add.s64 	%rd561, %rd561, 8;
	add.s64 	%rd560, %rd560, 8;
	add.s64 	%rd559, %rd559, 1;
	add.s32 	%r644, %r644, 1;
	add.s32 	%r643, %r643, 1;
	setp.eq.s32 	%p273, %r643, 0;
	@%p273 bra 	$L__BB2_281;
	bra.uni 	$L__BB2_277;
$L__BB2_281:
	and.b32  	%r245, %r281, 7;
	setp.lt.u32 	%p274, %r6, 7;
	mov.b32 	%r663, 0;
	@%p274 bra 	$L__BB2_284;
	and.b32  	%r663, %r281, 2147483640;
	neg.s32 	%r661, %r663;
	mul.lo.s32 	%r510, %r281, %r281;
	mad.lo.s32 	%r511, %r1, %r510, %r3;
	mad.lo.s32 	%r660, %r281, %r511, %r2;
	shl.b32 	%r249, %r510, 3;
	add.s32 	%r512, %r4, 7;
	mad.lo.s32 	%r513, %r281, %r512, %r3;
	mad.lo.s32 	%r659, %r281, %r513, %r2;
	add.s32 	%r514, %r4, 6;
	mad.lo.s32 	%r515, %r281, %r514, %r3;
	mad.lo.s32 	%r658, %r281, %r515, %r2;
	add.s32 	%r516, %r4, 5;
	mad.lo.s32 	%r517, %r281, %r516, %r3;
	mad.lo.s32 	%r657, %r281, %r517, %r2;
	add.s32 	%r518, %r4, 4;
	mad.lo.s32 	%r519, %r281, %r518, %r3;
	mad.lo.s32 	%r656, %r281, %r519, %r2;
	add.s32 	%r520, %r4, 3;
	mad.lo.s32 	%r521, %r281, %r520, %r3;
	mad.lo.s32 	%r655, %r281, %r521, %r2;
	add.s32 	%r522, %r4, 2;
	mad.lo.s32 	%r523, %r281, %r522, %r3;
	mad.lo.s32 	%r654, %r281, %r523, %r2;
	add.s64 	%rd567, %rd7, 32;
	mad.lo.s32 	%r524, %r281, %r4, %r281;
	add.s32 	%r525, %r3, %r524;
	mad.lo.s32 	%r653, %r281, %r525, %r2;
	add.s64 	%rd566, %rd9, 32;
$L__BB2_283:
	.pragma "nounroll";
	ld.local.v2.f64 	{%fd289, %fd290}, [%rd566+-32];
	mul.wide.s32 	%rd492, %r660, 8;
	add.s64 	%rd493, %rd4, %rd492;
	st.global.f64 	[%rd493], %fd289;
	ld.local.f64 	%fd291, [%rd567+-32];
	add.s64 	%rd494, %rd3, %rd492;
	st.global.f64 	[%rd494], %fd291;
	mul.wide.s32 	%rd495, %r653, 8;
	add.s64 	%rd496, %rd4, %rd495;
	st.global.f64 	[%rd496], %fd290;
	ld.local.f64 	%fd292, [%rd567+-24];
	add.s64 	%rd497, %rd3, %rd495;
	st.global.f64 	[%rd497], %fd292;
	ld.local.v2.f64 	{%fd293, %fd294}, [%rd566+-16];
	mul.wide.s32 	%rd498, %r654, 8;
	add.s64 	%rd499, %rd4, %rd498;
	st.global.f64 	[%rd499], %fd293;
	ld.local.f64 	%fd295, [%rd567+-16];
	add.s64 	%rd500, %rd3, %rd498;
	st.global.f64 	[%rd500], %fd295;
	mul.wide.s32 	%rd501, %r655, 8;
	add.s64 	%rd502, %rd4, %rd501;
	st.global.f64 	[%rd502], %fd294;
	ld.local.f64 	%fd296, [%rd567+-8];
	add.s64 	%rd503, %rd3, %rd501;
	st.global.f64 	[%rd503], %fd296;
	ld.local.v2.f64 	{%fd297, %fd298}, [%rd566];
	mul.wide.s32 	%rd504, %r656, 8;
	add.s64 	%rd505, %rd4, %rd504;
	st.global.f64 	[%rd505], %fd297;
	ld.local.f64 	%fd299, [%rd567];
	add.s64 	%rd506, %rd3, %rd504;
	st.global.f64 	[%rd506], %fd299;
	mul.wide.s32 	%rd507, %r657, 8;
	add.s64 	%rd508, %rd4, %rd507;
	st.global.f64 	[%rd508], %fd298;
	ld.local.f64 	%fd300, [%rd567+8];
	add.s64 	%rd509, %rd3, %rd507;
	st.global.f64 	[%rd509], %fd300;
	ld.local.v2.f64 	{%fd301, %fd302}, [%rd566+16];
	mul.wide.s32 	%rd510, %r658, 8;
	add.s64 	%rd511, %rd4, %rd510;
	st.global.f64 	[%rd511], %fd301;
	ld.local.f64 	%fd303, [%rd567+16];
	add.s64 	%rd512, %rd3, %rd510;
	st.global.f64 	[%rd512], %fd303;
	mul.wide.s32 	%rd513, %r659, 8;
	add.s64 	%rd514, %rd4, %rd513;
	st.global.f64 	[%rd514], %fd302;
	ld.local.f64 	%fd304, [%rd567+24];
	add.s64 	%rd515, %rd3, %rd513;
	st.global.f64 	[%rd515], %fd304;
	add.s32 	%r661, %r661, 8;
	add.s32 	%r660, %r660, %r249;
	add.s32 	%r659, %r659, %r249;
	add.s32 	%r658, %r658, %r249;
	add.s32 	%r657, %r657, %r249;
	add.s32 	%r656, %r656, %r249;
	add.s32 	%r655, %r655, %r249;
	add.s32 	%r654, %r654, %r249;
	add.s64 	%rd567, %rd567, 64;
	add.s32 	%r653, %r653, %r249;
	add.s64 	%rd566, %rd566, 64;
	setp.ne.s32 	%p275, %r661, 0;
	@%p275 bra 	$L__BB2_283;
$L__BB2_284:
	setp.eq.s32 	%p276, %r245, 0;
	@%p276 bra 	$L__BB2_292;
	and.b32  	%r276, %r281, 3;
	setp.lt.u32 	%p277, %r245, 4;
	@%p277 bra 	$L__BB2_287;
	mad.lo.s32 	%r526, %r663, %r281, %r3;
	mad.lo.s32 	%r527, %r526, %r281, %r5;
	mul.wide.u32 	%rd516, %r663, 8;
	add.s64 	%rd517, %rd9, %rd516;
	ld.local.f64 	%fd305, [%rd517];
	mul.wide.s32 	%rd518, %r527, 8;
	add.s64 	%rd519, %rd4, %rd518;
	st.global.f64 	[%rd519], %fd305;
	add.s64 	%rd520, %rd7, %rd516;
	ld.local.f64 	%fd306, [%rd520];
	add.s64 	%rd521, %rd3, %rd518;
	st.global.f64 	[%rd521], %fd306;
	add.s32 	%r528, %r526, %r281;
	mad.lo.s32 	%r529, %r528, %r281, %r5;
	ld.local.f64 	%fd307, [%rd517+8];
	mul.wide.s32 	%rd522, %r529, 8;
	add.s64 	%rd523, %rd4, %rd522;
	st.global.f64 	[%rd523], %fd307;
	ld.local.f64 	%fd308, [%rd520+8];
	add.s64 	%rd524, %rd3, %rd522;
	st.global.f64 	[%rd524], %fd308;
	add.s32 	%r530, %r528, %r281;
	mad.lo.s32 	%r531, %r530, %r281, %r5;
	ld.local.f64 	%fd309, [%rd517+16];
	mul.wide.s32 	%rd525, %r531, 8;
	add.s64 	%rd526, %rd4, %rd525;
	st.global.f64 	[%rd526], %fd309;
	ld.local.f64 	%fd310, [%rd520+16];
	add.s64 	%rd527, %rd3, %rd525;
	st.global.f64 	[%rd527], %fd310;
	add.s32 	%r532, %r530, %r281;
	mad.lo.s32 	%r533, %r532, %r281, %r5;
	ld.local.f64 	%fd311, [%rd517+24];
	mul.wide.s32 	%rd528, %r533, 8;
	add.s64 	%rd529, %rd4, %rd528;
	st.global.f64 	[%rd529], %fd311;
	ld.local.f64 	%fd312, [%rd520+24];
	add.s64 	%rd530, %rd3, %rd528;
	st.global.f64 	[%rd530], %fd312;
	add.s32 	%r663, %r663, 4;
$L__BB2_287:
	setp.eq.s32 	%p278, %r276, 0;
	@%p278 bra 	$L__BB2_292;
	setp.eq.s32 	%p279, %r276, 1;
	@%p279 bra 	$L__BB2_290;
	mad.lo.s32 	%r534, %r663, %r281, %r3;
	mad.lo.s32 	%r535, %r534, %r281, %r5;
	mul.wide.u32 	%rd531, %r663, 8;
	add.s64 	%rd532, %rd9, %rd531;
	ld.local.f64 	%fd313, [%rd532];
	mul.wide.s32 	%rd533, %r535, 8;
	add.s64 	%rd534, %rd4, %rd533;
	st.global.f64 	[%rd534], %fd313;
	add.s64 	%rd535, %rd7, %rd531;
	ld.local.f64 	%fd314, [%rd535];
	add.s64 	%rd536, %rd3, %rd533;
	st.global.f64 	[%rd536], %fd314;
	add.s32 	%r536, %r534, %r281;
	mad.lo.s32 	%r537, %r536, %r281, %r5;
	ld.local.f64 	%fd315, [%rd532+8];
	mul.wide.s32 	%rd537, %r537, 8;
	add.s64 	%rd538, %rd4, %rd537;
	st.global.f64 	[%rd538], %fd315;
	ld.local.f64 	%fd316, [%rd535+8];
	add.s64 	%rd539, %rd3, %rd537;
	st.global.f64 	[%rd539], %fd316;
	add.s32 	%r663, %r663, 2;
$L__BB2_290:
	and.b32  	%r538, %r281, 1;
	setp.eq.b32 	%p280, %r538, 1;
	not.pred 	%p281, %p280;
	@%p281 bra 	$L__BB2_292;
	mad.lo.s32 	%r539, %r663, %r281, %r3;
	mad.lo.s32 	%r540, %r539, %r281, %r5;
	mul.wide.u32 	%rd540, %r663, 8;
	add.s64 	%rd541, %rd9, %rd540;
	ld.local.f64 	%fd317, [%rd541];
	mul.wide.s32 	%rd542, %r540, 8;
	add.s64 	%rd543, %rd4, %rd542;
	st.global.f64 	[%rd543], %fd317;
	add.s64 	%rd544, %rd7, %rd540;
	ld.local.f64 	%fd318, [%rd544];
	add.s64 	%rd545, %rd3, %rd542;
	st.global.f64 	[%rd545], %fd318;
$L__BB2_292:
	ld.param.u64 	%rd547, [_Z22improved_slices_kernelPdS_S_PhiiidiPii_param_9];
	cvta.to.global.u64 	%rd546, %rd547;
	atom.global.add.u32 	%r541, [%rd546], %r620;
$L__BB2_293:
	ret;

}
	// .globl	_Z31proper_early_termination_kernelPdPiiiS0_i
.visible .entry _Z31proper_early_termination_kernelPdPiiiS0_i(
	.param .u64 .ptr .align 1 _Z31proper_early_termination_kernelPdPiiiS0_i_param_0,
	.param .u64 .ptr .align 1 _Z31proper_early_termination_kernelPdPiiiS0_i_param_1,
	.param .u32 _Z31proper_early_termination_kernelPdPiiiS0_i_param_2,
	.param .u32 _Z31proper_early_termination_kernelPdPiiiS0_i_param_3,
	.param .u64 .ptr .align 1 _Z31proper_early_termination_kernelPdPiiiS0_i_param_4,
	.param .u32 _Z31proper_early_termination_kernelPdPiiiS0_i_param_5
)
{
	.reg .pred 	%p<90>;
	.reg .b32 	%r<459>;
	.reg .b64 	%rd<56>;
	.reg .b64 	%fd<30>;

	ld.param.u64 	%rd7, [_Z31proper_early_termination_kernelPdPiiiS0_i_param_0];
	ld.param.u64 	%rd8, [_Z31proper_early_termination_kernelPdPiiiS0_i_param_1];
	ld.param.u32 	%r117, [_Z31proper_early_termination_kernelPdPiiiS0_i_param_2];
	ld.param.u32 	%r118, [_Z31proper_early_termination_kernelPdPiiiS0_i_param_3];
	ld.param.u64 	%rd6, [_Z31proper_early_termination_kernelPdPiiiS0_i_param_4];
	ld.param.u32 	%r119, [_Z31proper_early_termination_kernelPdPiiiS0_i_param_5];
	cvta.to.global.u64 	%rd1, %rd7;
	cvta.to.global.u64 	%rd2, %rd8;
	mov.u32 	%r1, %ctaid.x;
	setp.ge.s32 	%p1, %r1, %r119;
	@%p1 bra 	$L__BB3_67;
	mul.lo.s32 	%r120, %r117, %r117;
	mul.lo.s32 	%r2, %r120, %r117;
	mul.lo.s32 	%r3, %r2, %r1;
	setp.lt.s32 	%p2, %r2, 1;
	@%p2 bra 	$L__BB3_14;
	and.b32  	%r4, %r2, 15;
	setp.lt.u32 	%p3, %r2, 16;
	mov.b32 	%r413, 0;
	@%p3 bra 	$L__BB3_5;
	and.b32  	%r413, %r2, 2147483632;
	mov.b32 	%r418, 0;
	mov.u32 	%r126, shared_mem;
$L__BB3_4:
	.pragma "nounroll";
	add.s32 	%r123, %r418, %r3;
	mul.wide.s32 	%rd9, %r123, 8;
	add.s64 	%rd10, %rd1, %rd9;
	ld.global.f64 	%fd1, [%rd10];
	setp.leu.f64 	%p4, %fd1, 0d0000000000000000;
	selp.u32 	%r124, 1, 0, %p4;
	shl.b32 	%r125, %r418, 2;
	add.s32 	%r127, %r126, %r125;
	ld.global.f64 	%fd2, [%rd10+8];
	setp.leu.f64 	%p5, %fd2, 0d0000000000000000;
	selp.u32 	%r128, 1, 0, %p5;
	ld.global.f64 	%fd3, [%rd10+16];
	setp.leu.f64 	%p6, %fd3, 0d0000000000000000;
	selp.u32 	%r129, 1, 0, %p6;
	ld.global.f64 	%fd4, [%rd10+24];
	setp.leu.f64 	%p7, %fd4, 0d0000000000000000;
	selp.u32 	%r130, 1, 0, %p7;
	st.shared.v4.u32 	[%r127], {%r124, %r128, %r129, %r130};
	ld.global.f64 	%fd5, [%rd10+32];
	setp.leu.f64 	%p8, %fd5, 0d0000000000000000;
	selp.u32 	%r131, 1, 0, %p8;
	ld.global.f64 	%fd6, [%rd10+40];
	setp.leu.f64 	%p9, %fd6, 0d0000000000000000;
	selp.u32 	%r132, 1, 0, %p9;
	ld.global.f64 	%fd7, [%rd10+48];
	setp.leu.f64 	%p10, %fd7, 0d0000000000000000;
	selp.u32 	%r133, 1, 0, %p10;
	ld.global.f64 	%fd8, [%rd10+56];
	setp.leu.f64 	%p11, %fd8, 0d0000000000000000;
	selp.u32 	%r134, 1, 0, %p11;
	st.shared.v4.u32 	[%r127+16], {%r131, %r132, %r133, %r134};
	ld.global.f64 	%fd9, [%rd10+64];
	setp.leu.f64 	%p12, %fd9, 0d0000000000000000;
	selp.u32 	%r135, 1, 0, %p12;
	ld.global.f64 	%fd10, [%rd10+72];
	setp.leu.f64 	%p13, %fd10, 0d0000000000000000;
	selp.u32 	%r136, 1, 0, %p13;
	ld.global.f64 	%fd11, [%rd10+80];
	setp.leu.f64 	%p14, %fd11, 0d0000000000000000;
	selp.u32 	%r137, 1, 0, %p14;
	ld.global.f64 	%fd12, [%rd10+88];
	setp.leu.f64 	%p15, %fd12, 0d0000000000000000;
	selp.u32 	%r138, 1, 0, %p15;
	st.shared.v4.u32 	[%r127+32], {%r135, %r136, %r137, %r138};
	ld.global.f64 	%fd13, [%rd10+96];
	setp.leu.f64 	%p16, %fd13, 0d0000000000000000;
	selp.u32 	%r139, 1, 0, %p16;
	ld.global.f64 	%fd14, [%rd10+104];
	setp.leu.f64 	%p17, %fd14, 0d0000000000000000;
	selp.u32 	%r140, 1, 0, %p17;
	ld.global.f64 	%fd15, [%rd10+112];
	setp.leu.f64 	%p18, %fd15, 0d0000000000000000;
	selp.u32 	%r141, 1, 0, %p18;
	ld.global.f64 	%fd16, [%rd10+120];
	setp.leu.f64 	%p19, %fd16, 0d0000000000000000;
	selp.u32 	%r142, 1, 0, %p19;
	st.shared.v4.u32 	[%r127+48], {%r139, %r140, %r141, %r142};
	add.s32 	%r418, %r418, 16;
	setp.eq.s32 	%p20, %r418, %r413;
	@%p20 bra 	$L__BB3_5;
	bra.uni 	$L__BB3_4;
$L__BB3_5:
	setp.eq.s32 	%p21, %r4, 0;
	@%p21 bra 	$L__BB3_14;
	and.b32  	%r7, %r2, 7;
	setp.lt.u32 	%p22, %r4, 8;
	@%p22 bra 	$L__BB3_8;
	add.s32 	%r143, %r413, %r3;
	mul.wide.s32 	%rd11, %r143, 8;
	add.s64 	%rd12, %rd1, %rd11;
	ld.global.f64 	%fd17, [%rd12];
	setp.leu.f64 	%p23, %fd17, 0d0000000000000000;
	selp.u32 	%r144, 1, 0, %p23;
	shl.b32 	%r145, %r413, 2;
	mov.u32 	%r146, shared_mem;
	add.s32 	%r147, %r146, %r145;
	st.shared.u32 	[%r147], %r144;
	ld.global.f64 	%fd18, [%rd12+8];
	setp.leu.f64 	%p24, %fd18, 0d0000000000000000;
	selp.u32 	%r148, 1, 0, %p24;
	st.shared.u32 	[%r147+4], %r148;
	ld.global.f64 	%fd19, [%rd12+16];
	setp.leu.f64 	%p25, %fd19, 0d0000000000000000;
	selp.u32 	%r149, 1, 0, %p25;
	st.shared.u32 	[%r147+8], %r149;
	ld.global.f64 	%fd20, [%rd12+24];
	setp.leu.f64 	%p26, %fd20, 0d0000000000000000;
	selp.u32 	%r150, 1, 0, %p26;
	st.shared.u32 	[%r147+12], %r150;
	ld.global.f64 	%fd21, [%rd12+32];
	setp.leu.f64 	%p27, %fd21, 0d0000000000000000;
	selp.u32 	%r151, 1, 0, %p27;
	st.shared.u32 	[%r147+16], %r151;
	ld.global.f64 	%fd22, [%rd12+40];
	setp.leu.f64 	%p28, %fd22, 0d0000000000000000;
	selp.u32 	%r152, 1, 0, %p28;
	st.shared.u32 	[%r147+20], %r152;
	ld.global.f64 	%fd23, [%rd12+48];
	setp.leu.f64 	%p29, %fd23, 0d0000000000000000;
	selp.u32 	%r153, 1, 0, %p29;
	st.shared.u32 	[%r147+24], %r153;
	ld.global.f64 	%fd24, [%rd12+56];
	setp.leu.f64 	%p30, %fd24, 0d0000000000000000;
	selp.u32 	%r154, 1, 0, %p30;
	st.shared.u32 	[%r147+28], %r154;
	add.s32 	%r413, %r413, 8;
$L__BB3_8:
	setp.eq.s32 	%p31, %r7, 0;
	@%p31 bra 	$L__BB3_14;
	and.b32  	%r10, %r2, 3;
	setp.lt.u32 	%p32, %r7, 4;
	@%p32 bra 	$L__BB3_11;
	add.s32 	%r155, %r413, %r3;
	mul.wide.s32 	%rd13, %r155, 8;
	add.s64 	%rd14, %rd1, %rd13;
	ld.global.f64 	%fd25, [%rd14];
	setp.leu.f64 	%p33, %fd25, 0d0000000000000000;
	selp.u32 	%r156, 1, 0, %p33;
	shl.b32 	%r157, %r413, 2;
	mov.u32 	%r158, shared_mem;
	add.s32 	%r159, %r158, %r157;
	st.shared.u32 	[%r159], %r156;
	ld.global.f64 	%fd26, [%rd14+8];
	setp.leu.f64 	%p34, %fd26, 0d0000000000000000;
	selp.u32 	%r160, 1, 0, %p34;
	st.shared.u32 	[%r159+4], %r160;
	ld.global.f64 	%fd27, [%rd14+16];
	setp.leu.f64 	%p35, %fd27, 0d0000000000000000;
	selp.u32 	%r161, 1, 0, %p35;
	st.shared.u32 	[%r159+8], %r161;
	ld.global.f64 	%fd28, [%rd14+24];
	setp.leu.f64 	%p36, %fd28, 0d0000000000000000;
	selp.u32 	%r162, 1, 0, %p36;
	st.shared.u32 	[%r159+12], %r162;
	add.s32 	%r413, %r413, 4;
$L__BB3_11:
	setp.eq.s32 	%p37, %r10, 0;
	@%p37 bra 	$L__BB3_14;
	mov.b32 	%r417, 0;
	mov.u32 	%r167, shared_mem;
$L__BB3_13:
	.pragma "nounroll";
	add.s32 	%r164, %r413, %r3;
	mul.wide.s32 	%rd15, %r164, 8;
	add.s64 	%rd16, %rd1, %rd15;
	ld.global.f64 	%fd29, [%rd16];
	setp.leu.f64 	%p38, %fd29, 0d0000000000000000;
	selp.u32 	%r165, 1, 0, %p38;
	shl.b32 	%r166, %r413, 2;
	add.s32 	%r168, %r167, %r166;
	st.shared.u32 	[%r168], %r165;
	add.s32 	%r413, %r413, 1;
	add.s32 	%r417, %r417, 1;
	setp.ne.s32 	%p39, %r417, %r10;
	@%p39 bra 	$L__BB3_13;
$L__BB3_14:
	shl.b32 	%r169, %r2, 2;
	mov.u32 	%r170, shared_mem;
	add.s32 	%r17, %r170, %r169;
	setp.lt.s32 	%p40, %r118, 1;
	@%p40 bra 	$L__BB3_30;
	add.s32 	%r18, %r118, -1;
	and.b32  	%r19, %r118, 7;
	add.s32 	%r20, %r19, -1;
	and.b32  	%r21, %r118, 3;
	and.b32  	%r22, %r118, 2147483640;
	and.b32  	%r23, %r118, 1;
	mov.b32 	%r419, 0;
$L__BB3_16:
	mul.lo.s32 	%r27, %r419, %r117;
	mov.b32 	%r435, 0;
$L__BB3_17:
	setp.lt.u32 	%p41, %r18, 7;
	add.s32 	%r174, %r435, %r27;
	mul.lo.s32 	%r66, %r174, %r117;
	mov.b32 	%r438, 0;
	@%p41 bra 	$L__BB3_20;
	mov.b32 	%r436, 0;
$L__BB3_19:
	.pragma "nounroll";
	add.s32 	%r176, %r436, %r66;
	shl.b32 	%r177, %r176, 2;
	add.s32 	%r179, %r170, %r177;
	ld.shared.u32 	%r180, [%r179];
	add.s32 	%r181, %r17, %r177;
	st.shared.u32 	[%r181], %r180;
	ld.shared.u32 	%r182, [%r179+4];
	st.shared.u32 	[%r181+4], %r182;
	ld.shared.u32 	%r183, [%r179+8];
	st.shared.u32 	[%r181+8], %r183;
	ld.shared.u32 	%r184, [%r179+12];
	st.shared.u32 	[%r181+12], %r184;
	ld.shared.u32 	%r185, [%r179+16];
	st.shared.u32 	[%r181+16], %r185;
	ld.shared.u32 	%r186, [%r179+20];
	st.shared.u32 	[%r181+20], %r186;
	ld.shared.u32 	%r187, [%r179+24];
	st.shared.u32 	[%r181+24], %r187;
	ld.shared.u32 	%r188, [%r179+28];
	st.shared.u32 	[%r181+28], %r188;
	add.s32 	%r436, %r436, 8;
	setp.ne.s32 	%p42, %r436, %r22;
	mov.u32 	%r438, %r22;
	@%p42 bra 	$L__BB3_19;
$L__BB3_20:
	setp.eq.s32 	%p43, %r19, 0;
	@%p43 bra 	$L__BB3_28;
	setp.lt.u32 	%p44, %r20, 3;
	@%p44 bra 	$L__BB3_23;
	add.s32 	%r189, %r438, %r66;
	shl.b32 	%r190, %r189, 2;
	add.s32 	%r192, %r170, %r190;
	ld.shared.u32 	%r193, [%r192];
	add.s32 	%r194, %r17, %r190;
	st.shared.u32 	[%r194], %r193;
	ld.shared.u32 	%r195, [%r192+4];
	st.shared.u32 	[%r194+4], %r195;
	ld.shared.u32 	%r196, [%r192+8];
	st.shared.u32 	[%r194+8], %r196;
	ld.shared.u32 	%r197, [%r192+12];
	st.shared.u32 	[%r194+12], %r197;
	add.s32 	%r438, %r438, 4;
$L__BB3_23:
	setp.eq.s32 	%p45, %r21, 0;
	@%p45 bra 	$L__BB3_28;
	setp.eq.s32 	%p46, %r21, 1;
	@%p46 bra 	$L__BB3_26;
	add.s32 	%r198, %r438, %r66;
	shl.b32 	%r199, %r198, 2;
	add.s32 	%r201, %r170, %r199;
	ld.shared.u32 	%r202, [%r201];
	add.s32 	%r203, %r17, %r199;
	st.shared.u32 	[%r203], %r202;
	ld.shared.u32 	%r204, [%r201+4];
	st.shared.u32 	[%r203+4], %r204;
	add.s32 	%r438, %r438, 2;
$L__BB3_26:
	setp.eq.s32 	%p47, %r23, 0;
	@%p47 bra 	$L__BB3_28;
	add.s32 	%r205, %r438, %r66;
	shl.b32 	%r206, %r205, 2;
	add.s32 	%r208, %r170, %r206;
	ld.shared.u32 	%r209, [%r208];
	add.s32 	%r210, %r17, %r206;
	st.shared.u32 	[%r210], %r209;
$L__BB3_28:
	add.s32 	%r435, %r435, 1;
	setp.ne.s32 	%p48, %r435, %r118;
	@%p48 bra 	$L__BB3_17;
	add.s32 	%r419, %r419, 1;
	setp.eq.s32 	%p49, %r419, %r118;
	@%p49 bra 	$L__BB3_30;
	bra.uni 	$L__BB3_16;
$L__BB3_30:
	setp.lt.s32 	%p50, %r118, 1;
	setp.ge.s32 	%p51, %r118, %r117;
	mov.b32 	%r458, 1;
	or.pred  	%p52, %p50, %p51;
	@%p52 bra 	$L__BB3_66;
	add.s32 	%r28, %r118, -1;
	and.b32  	%r29, %r118, 15;
	add.s32 	%r30, %r29, -1;
	and.b32  	%r31, %r118, 7;
	add.s32 	%r32, %r31, -1;
	and.b32  	%r33, %r118, 2147483632;
	and.b32  	%r34, %r118, 3;
	mov.b32 	%r420, 0;
	mul.wide.s32 	%rd4, %r117, 4;
$L__BB3_32:
	mul.lo.s32 	%r36, %r420, %r117;
	mov.b32 	%r421, 0;
$L__BB3_33:
	add.s32 	%r214, %r421, %r36;
	mul.lo.s32 	%r38, %r214, %r117;
	mov.u32 	%r422, %r118;
$L__BB3_34:
	setp.lt.u32 	%p53, %r28, 15;
	mov.b32 	%r429, 0;
	mov.u32 	%r434, %r429;
	@%p53 bra 	$L__BB3_37;
	mov.b32 	%r423, 0;
	mov.u32 	%r434, %r423;
$L__BB3_36:
	.pragma "nounroll";
	add.s32 	%r218, %r423, %r38;
	shl.b32 	%r219, %r218, 2;
	add.s32 	%r220, %r17, %r219;
	ld.shared.u32 	%r221, [%r220];
	mad.lo.s32 	%r222, %r423, %r117, %r422;
	mul.wide.s32 	%rd17, %r222, 4;
	add.s64 	%rd18, %rd2, %rd17;
	ld.global.u32 	%r223, [%rd18];
	mad.lo.s32 	%r224, %r223, %r221, %r434;
	ld.shared.u32 	%r225, [%r220+4];
	mul.wide.s32 	%rd19, %r117, 4;
	add.s64 	%rd20, %rd18, %rd19;
	ld.global.u32 	%r226, [%rd20];
	mad.lo.s32 	%r227, %r226, %r225, %r224;
	ld.shared.u32 	%r228, [%r220+8];
	add.s64 	%rd21, %rd20, %rd19;
	ld.global.u32 	%r229, [%rd21];
	mad.lo.s32 	%r230, %r229, %r228, %r227;
	ld.shared.u32 	%r231, [%r220+12];
	add.s64 	%rd22, %rd21, %rd19;
	ld.global.u32 	%r232, [%rd22];
	mad.lo.s32 	%r233, %r232, %r231, %r230;
	ld.shared.u32 	%r234, [%r220+16];
	add.s64 	%rd23, %rd22, %rd19;
	ld.global.u32 	%r235, [%rd23];
	mad.lo.s32 	%r236, %r235, %r234, %r233;
	ld.shared.u32 	%r237, [%r220+20];
	add.s64 	%rd24, %rd23, %rd19;
	ld.global.u32 	%r238, [%rd24];
	mad.lo.s32 	%r239, %r238, %r237, %r236;
	ld.shared.u32 	%r240, [%r220+24];
	add.s64 	%rd25, %rd24, %rd19;
	ld.global.u32 	%r241, [%rd25];
	mad.lo.s32 	%r242, %r241, %r240, %r239;
	ld.shared.u32 	%r243, [%r220+28];
	add.s64 	%rd26, %rd25, %rd19;
	ld.global.u32 	%r244, [%rd26];
	mad.lo.s32 	%r245, %r244, %r243, %r242;
	ld.shared.u32 	%r246, [%r220+32];
	add.s64 	%rd27, %rd26, %rd19;
	ld.global.u32 	%r247, [%rd27];
	mad.lo.s32 	%r248, %r247, %r246, %r245;
	ld.shared.u32 	%r249, [%r220+36];
	add.s64 	%rd28, %rd27, %rd19;
	ld.global.u32 	%r250, [%rd28];
	mad.lo.s32 	%r251, %r250, %r249, %r248;
	ld.shared.u32 	%r252, [%r220+40];
	add.s64 	%rd29, %rd28, %rd19;
	ld.global.u32 	%r253, [%rd29];
	mad.lo.s32 	%r254, %r253, %r252, %r251;
	ld.shared.u32 	%r255, [%r220+44];
	add.s64 	%rd30, %rd29, %rd19;
	ld.global.u32 	%r256, [%rd30];
	mad.lo.s32 	%r257, %r256, %r255, %r254;
	ld.shared.u32 	%r258, [%r220+48];
	add.s64 	%rd31, %rd30, %rd19;
	ld.global.u32 	%r259, [%rd31];
	mad.lo.s32 	%r260, %r259, %r258, %r257;
	ld.shared.u32 	%r261, [%r220+52];
	add.s64 	%rd32, %rd31, %rd19;
	ld.global.u32 	%r262, [%rd32];
	mad.lo.s32 	%r263, %r262, %r261, %r260;
	ld.shared.u32 	%r264, [%r220+56];
	add.s64 	%rd33, %rd32, %rd19;
	ld.global.u32 	%r265, [%rd33];
	mad.lo.s32 	%r266, %r265, %r264, %r263;
	ld.shared.u32 	%r267, [%r220+60];
	add.s64 	%rd34, %rd33, %rd19;
	ld.global.u32 	%r268, [%rd34];
	mad.lo.s32 	%r434, %r268, %r267, %r266;
	add.s32 	%r423, %r423, 16;
	setp.ne.s32 	%p54, %r423, %r33;
	mov.u32 	%r429, %r33;
	@%p54 bra 	$L__BB3_36;
$L__BB3_37:
	setp.eq.s32 	%p55, %r29, 0;
	@%p55 bra 	$L__BB3_47;
	setp.lt.u32 	%p56, %r30, 7;
	@%p56 bra 	$L__BB3_40;
	add.s32 	%r270, %r429, %r38;
	shl.b32 	%r271, %r270, 2;
	add.s32 	%r272, %r17, %r271;
	ld.shared.u32 	%r273, [%r272];
	mad.lo.s32 	%r274, %r429, %r117, %r422;
	mul.wide.s32 	%rd35, %r274, 4;
	add.s64 	%rd36, %rd2, %rd35;
	ld.global.u32 	%r275, [%rd36];
	mad.lo.s32 	%r276, %r275, %r273, %r434;
	ld.shared.u32 	%r277, [%r272+4];
	mul.wide.s32 	%rd37, %r117, 4;
	add.s64 	%rd38, %rd36, %rd37;
	ld.global.u32 	%r278, [%rd38];
	mad.lo.s32 	%r279, %r278, %r277, %r276;
	ld.shared.u32 	%r280, [%r272+8];
	add.s64 	%rd39, %rd38, %rd37;
	ld.global.u32 	%r281, [%rd39];
	mad.lo.s32 	%r282, %r281, %r280, %r279;
	ld.shared.u32 	%r283, [%r272+12];
	add.s64 	%rd40, %rd39, %rd37;
	ld.global.u32 	%r284, [%rd40];
	mad.lo.s32 	%r285, %r284, %r283, %r282;
	ld.shared.u32 	%r286, [%r272+16];
	add.s64 	%rd41, %rd40, %rd37;
	ld.global.u32 	%r287, [%rd41];
	mad.lo.s32 	%r288, %r287, %r286, %r285;
	ld.shared.u32 	%r289, [%r272+20];
	add.s64 	%rd42, %rd41, %rd37;
	ld.global.u32 	%r290, [%rd42];
	mad.lo.s32 	%r291, %r290, %r289, %r288;
	ld.shared.u32 	%r292, [%r272+24];
	add.s64 	%rd43, %rd42, %rd37;
	ld.global.u32 	%r293, [%rd43];
	mad.lo.s32 	%r294, %r293, %r292, %r291;
	ld.shared.u32 	%r295, [%r272+28];
	add.s64 	%rd44, %rd43, %rd37;
	ld.global.u32 	%r296, [%rd44];
	mad.lo.s32 	%r434, %r296, %r295, %r294;
	add.s32 	%r429, %r429, 8;
$L__BB3_40:
	setp.eq.s32 	%p57, %r31, 0;
	@%p57 bra 	$L__BB3_47;
	setp.lt.u32 	%p58, %r32, 3;
	@%p58 bra 	$L__BB3_43;
	add.s32 	%r298, %r429, %r38;
	shl.b32 	%r299, %r298, 2;
	add.s32 	%r300, %r17, %r299;
	ld.shared.u32 	%r301, [%r300];
	mad.lo.s32 	%r302, %r429, %r117, %r422;
	mul.wide.s32 	%rd45, %r302, 4;
	add.s64 	%rd46, %rd2, %rd45;
	ld.global.u32 	%r303, [%rd46];
	mad.lo.s32 	%r304, %r303, %r301, %r434;
	ld.shared.u32 	%r305, [%r300+4];
	add.s64 	%rd48, %rd46, %rd4;
	ld.global.u32 	%r306, [%rd48];
	mad.lo.s32 	%r307, %r306, %r305, %r304;
	ld.shared.u32 	%r308, [%r300+8];
	add.s64 	%rd49, %rd48, %rd4;
	ld.global.u32 	%r309, [%rd49];
	mad.lo.s32 	%r310, %r309, %r308, %r307;
	ld.shared.u32 	%r311, [%r300+12];
	add.s64 	%rd50, %rd49, %rd4;
	ld.global.u32 	%r312, [%rd50];
	mad.lo.s32 	%r434, %r312, %r311, %r310;
	add.s32 	%r429, %r429, 4;
$L__BB3_43:
	setp.eq.s32 	%p59, %r34, 0;
	@%p59 bra 	$L__BB3_47;
	setp.eq.s32 	%p60, %r34, 1;
	add.s32 	%r313, %r429, %r38;
	shl.b32 	%r314, %r313, 2;
	add.s32 	%r57, %r17, %r314;
	ld.shared.u32 	%r315, [%r57];
	mad.lo.s32 	%r316, %r429, %r117, %r422;
	mul.wide.s32 	%rd51, %r316, 4;
	add.s64 	%rd3, %rd2, %rd51;
	ld.global.u32 	%r317, [%rd3];
	mad.lo.s32 	%r434, %r317, %r315, %r434;
	@%p60 bra 	$L__BB3_47;
	setp.eq.s32 	%p61, %r34, 2;
	ld.shared.u32 	%r318, [%r57+4];
	add.s64 	%rd5, %rd3, %rd4;
	ld.global.u32 	%r319, [%rd5];
	mad.lo.s32 	%r434, %r319, %r318, %r434;
	@%p61 bra 	$L__BB3_47;
	ld.shared.u32 	%r320, [%r57+8];
	add.s64 	%rd52, %rd5, %rd4;
	ld.global.u32 	%r321, [%rd52];
	mad.lo.s32 	%r434, %r321, %r320, %r434;
$L__BB3_47:
	shr.u32 	%r322, %r434, 31;
	add.s32 	%r323, %r434, %r322;
	and.b32  	%r324, %r323, -2;
	sub.s32 	%r325, %r434, %r324;
	add.s32 	%r326, %r422, %r38;
	shl.b32 	%r327, %r326, 2;
	add.s32 	%r328, %r17, %r327;
	st.shared.u32 	[%r328], %r325;
	add.s32 	%r422, %r422, 1;
	setp.ne.s32 	%p62, %r422, %r117;
	@%p62 bra 	$L__BB3_34;
	add.s32 	%r421, %r421, 1;
	setp.ne.s32 	%p63, %r421, %r118;
	@%p63 bra 	$L__BB3_33;
	add.s32 	%r420, %r420, 1;
	setp.eq.s32 	%p64, %r420, %r118;
	@%p64 bra 	$L__BB3_50;
	bra.uni 	$L__BB3_32;
$L__BB3_50:
	sub.s32 	%r330, %r117, %r118;
	and.b32  	%r76, %r330, 7;
	add.s32 	%r77, %r76, -1;
	and.b32  	%r78, %r330, 3;
	sub.s32 	%r79, %r118, %r117;
	and.b32  	%r80, %r330, 1;
	and.b32  	%r331, %r330, -8;
	neg.s32 	%r81, %r331;
	shl.b32 	%r82, %r2, 2;
	mov.b32 	%r440, 0;
	mov.u32 	%r457, %r440;
$L__BB3_51:
	mul.lo.s32 	%r85, %r440, %r117;
	mov.b32 	%r442, 0;
$L__BB3_52:
	setp.gt.u32 	%p65, %r79, -8;
	add.s32 	%r334, %r442, %r85;
	mul.lo.s32 	%r88, %r334, %r117;
	mov.u32 	%r449, %r118;
	@%p65 bra 	$L__BB3_55;
	add.s32 	%r335, %r118, %r88;
	shl.b32 	%r336, %r335, 2;
	mov.u32 	%r337, shared_mem;
	add.s32 	%r338, %r337, %r336;
	add.s32 	%r444, %r338, 16;
	mov.u32 	%r445, %r81;
	mov.u32 	%r449, %r118;
$L__BB3_54:
	.pragma "nounroll";
	add.s32 	%r339, %r444, %r82;
	ld.shared.u32 	%r340, [%r339+-16];
	ld.shared.u32 	%r341, [%r444+-16];
	setp.ne.s32 	%p66, %r340, %r341;
	selp.u32 	%r342, 1, 0, %p66;
	add.s32 	%r343, %r457, %r342;
	ld.shared.u32 	%r344, [%r339+-12];
	ld.shared.u32 	%r345, [%r444+-12];
	setp.ne.s32 	%p67, %r344, %r345;
	selp.u32 	%r346, 1, 0, %p67;
	add.s32 	%r347, %r343, %r346;
	ld.shared.u32 	%r348, [%r339+-8];
	ld.shared.u32 	%r349, [%r444+-8];
	setp.ne.s32 	%p68, %r348, %r349;
	selp.u32 	%r350, 1, 0, %p68;
	add.s32 	%r351, %r347, %r350;
	ld.shared.u32 	%r352, [%r339+-4];
	ld.shared.u32 	%r353, [%r444+-4];
	setp.ne.s32 	%p69, %r352, %r353;
	selp.u32 	%r354, 1, 0, %p69;
	add.s32 	%r355, %r351, %r354;
	ld.shared.u32 	%r356, [%r339];
	ld.shared.u32 	%r357, [%r444];
	setp.ne.s32 	%p70, %r356, %r357;
	selp.u32 	%r358, 1, 0, %p70;
	add.s32 	%r359, %r355, %r358;
	ld.shared.u32 	%r360, [%r339+4];
	ld.shared.u32 	%r361, [%r444+4];
	setp.ne.s32 	%p71, %r360, %r361;
	selp.u32 	%r362, 1, 0, %p71;
	add.s32 	%r363, %r359, %r362;
	ld.shared.u32 	%r364, [%r339+8];
	ld.shared.u32 	%r365, [%r444+8];
	setp.ne.s32 	%p72, %r364, %r365;
	selp.u32 	%r366, 1, 0, %p72;
	add.s32 	%r367, %r363, %r366;
	ld.shared.u32 	%r368, [%r339+12];
	ld.shared.u32 	%r369, [%r444+12];
	setp.ne.s32 	%p73, %r368, %r369;
	selp.u32 	%r370, 1, 0, %p73;
	add.s32 	%r457, %r367, %r370;
	add.s32 	%r449, %r449, 8;
	add.s32 	%r445, %r445, 8;
	add.s32 	%r444, %r444, 32;
	setp.eq.s32 	%p74, %r445, 0;
	@%p74 bra 	$L__BB3_55;
	bra.uni 	$L__BB3_54;
$L__BB3_55:
	setp.eq.s32 	%p75, %r76, 0;
	@%p75 bra 	$L__BB3_63;
	setp.lt.u32 	%p76, %r77, 3;
	@%p76 bra 	$L__BB3_58;
	add.s32 	%r372, %r449, %r88;
	shl.b32 	%r373, %r372, 2;
	add.s32 	%r374, %r17, %r373;
	ld.shared.u32 	%r375, [%r374];
	mov.u32 	%r376, shared_mem;
	add.s32 	%r377, %r376, %r373;
	ld.shared.u32 	%r378, [%r377];
	setp.ne.s32 	%p77, %r375, %r378;
	selp.u32 	%r379, 1, 0, %p77;
	add.s32 	%r380, %r457, %r379;
	ld.shared.u32 	%r381, [%r374+4];
	ld.shared.u32 	%r382, [%r377+4];
	setp.ne.s32 	%p78, %r381, %r382;
	selp.u32 	%r383, 1, 0, %p78;
	add.s32 	%r384, %r380, %r383;
	ld.shared.u32 	%r385, [%r374+8];
	ld.shared.u32 	%r386, [%r377+8];
	setp.ne.s32 	%p79, %r385, %r386;
	selp.u32 	%r387, 1, 0, %p79;
	add.s32 	%r388, %r384, %r387;
	ld.shared.u32 	%r389, [%r374+12];
	ld.shared.u32 	%r390, [%r377+12];
	setp.ne.s32 	%p80, %r389, %r390;
	selp.u32 	%r391, 1, 0, %p80;
	add.s32 	%r457, %r388, %r391;
	add.s32 	%r449, %r449, 4;
$L__BB3_58:
	setp.eq.s32 	%p81, %r78, 0;
	@%p81 bra 	$L__BB3_63;
	setp.eq.s32 	%p82, %r78, 1;
	@%p82 bra 	$L__BB3_61;
	add.s32 	%r393, %r449, %r88;
	shl.b32 	%r394, %r393, 2;
	add.s32 	%r395, %r17, %r394;
	ld.shared.u32 	%r396, [%r395];
	mov.u32 	%r397, shared_mem;
	add.s32 	%r398, %r397, %r394;
	ld.shared.u32 	%r399, [%r398];
	setp.ne.s32 	%p83, %r396, %r399;
	selp.u32 	%r400, 1, 0, %p83;
	add.s32 	%r401, %r457, %r400;
	ld.shared.u32 	%r402, [%r395+4];
	ld.shared.u32 	%r403, [%r398+4];
	setp.ne.s32 	%p84, %r402, %r403;
	selp.u32 	%r404, 1, 0, %p84;
	add.s32 	%r457, %r401, %r404;
	add.s32 	%r449, %r449, 2;
$L__BB3_61:
	setp.eq.s32 	%p85, %r80, 0;
	@%p85 bra 	$L__BB3_63;
	add.s32 	%r405, %r449, %r88;
	shl.b32 	%r406, %r405, 2;
	add.s32 	%r407, %r17, %r406;
	ld.shared.u32 	%r408, [%r407];
	mov.u32 	%r409, shared_mem;
	add.s32 	%r410, %r409, %r406;
	ld.shared.u32 	%r411, [%r410];
	setp.ne.s32 	%p86, %r408, %r411;
	selp.u32 	%r412, 1, 0, %p86;
	add.s32 	%r457, %r457, %r412;
$L__BB3_63:
	add.s32 	%r442, %r442, 1;
	setp.ne.s32 	%p87, %r442, %r118;
	@%p87 bra 	$L__BB3_52;
	add.s32 	%r440, %r440, 1;
	setp.ne.s32 	%p88, %r440, %r118;
	@%p88 bra 	$L__BB3_51;
	setp.lt.s32 	%p89, %r457, 3;
	selp.u32 	%r458, 1, 0, %p89;
$L__BB3_66:
	cvta.to.global.u64 	%rd53, %rd6;
	mul.wide.u32 	%rd54, %r1, 4;
	add.s64 	%rd55, %rd53, %rd54;
	st.global.u32 	[%rd55], %r458;
$L__BB3_67:
	ret;

}


// ===== COMPILED SASS (sm_100) =====

	.target	sm_100

	.elftype	@"ET_EXEC"


//--------------------- .note.nv.tkinfo           --------------------------
	.section	.note.nv.tkinfo,"",@"SHT_NOTE"
	.sectionflags	@"SHF_NOTE_NV_TKINFO"
	.tkinfo
        /*0018*/ 	.word	0x00000002
        /*0030*/ 	.string	""
        /*0030*/ 	.string	"ptxas"
        /*0030*/ 	.string	"Cuda compilation tools, release 13.0, V13.0.88"
        /*0030*/ 	.string	"Build cuda_13.0.r13.0/compiler.36424714_0"
        /*0030*/ 	.string	"-arch sm_100 -m 64 "



//--------------------- .note.nv.cuinfo           --------------------------
	.section	.note.nv.cuinfo,"",@"SHT_NOTE"
	.sectionflags	@"SHF_NOTE_NV_CUINFO"
        /*0018*/ 	.short	0x0002
        /*001a*/ 	.short	0x0064
        /*001c*/ 	.short	0x0082
	.zero		2


//--------------------- .nv.info                  --------------------------
	.section	.nv.info,"",@"SHT_CUDA_INFO"
	.align	4


	//----- nvinfo : EIATTR_REGCOUNT
	.align		4
        /*0000*/ 	.byte	0x04, 0x2f
        /*0002*/ 	.short	(.L_1 - .L_0)
	.align		4
.L_0:
        /*0004*/ 	.word	index@(_Z23improved_columns_kernelPdS_S_PhiiidiPii)
        /*0008*/ 	.word	0x0000002c


	//----- nvinfo : EIATTR_FRAME_SIZE
	.align		4
.L_1:
        /*000c*/ 	.byte	0x04, 0x11
        /*000e*/ 	.short	(.L_3 - .L_2)
	.align		4
.L_2:
        /*0010*/ 	.word	index@(_Z23improved_columns_kernelPdS_S_PhiiidiPii)
        /*0014*/ 	.word	0x00000300


	//----- nvinfo : EIATTR_REGCOUNT
	.align		4
.L_3:
        /*0018*/ 	.byte	0x04, 0x2f
        /*001a*/ 	.short	(.L_5 - .L_4)
	.align		4
.L_4:
        /*001c*/ 	.word	index@(_Z20improved_rows_kernelPdS_S_PhiiidiPii)
        /*0020*/ 	.word	0x0000002c


	//----- nvinfo : EIATTR_FRAME_SIZE
	.align		4
.L_5:
        /*0024*/ 	.byte	0x04, 0x11
        /*0026*/ 	.short	(.L_7 - .L_6)
	.align		4
.L_6:
        /*0028*/ 	.word	index@(_Z20improved_rows_kernelPdS_S_PhiiidiPii)
        /*002c*/ 	.word	0x00000300


	//----- nvinfo : EIATTR_REGCOUNT
	.align		4
.L_7:
        /*0030*/ 	.byte	0x04, 0x2f
        /*0032*/ 	.short	(.L_9 - .L_8)
	.align		4
.L_8:
        /*0034*/ 	.word	index@(_Z22improved_slices_kernelPdS_S_PhiiidiPii)
        /*0038*/ 	.word	0x0000002a


	//----- nvinfo : EIATTR_FRAME_SIZE
	.align		4
.L_9:
        /*003c*/ 	.byte	0x04, 0x11
        /*003e*/ 	.short	(.L_11 - .L_10)
	.align		4
.L_10:
        /*0040*/ 	.word	index@(_Z22improved_slices_kernelPdS_S_PhiiidiPii)
        /*0044*/ 	.word	0x00000300


	//----- nvinfo : EIATTR_REGCOUNT
	.align		4
.L_11:
        /*0048*/ 	.byte	0x04, 0x2f
        /*004a*/ 	.short	(.L_13 - .L_12)
	.align		4
.L_12:
        /*004c*/ 	.word	index@(_Z31proper_early_termination_kernelPdPiiiS0_i)
        /*0050*/ 	.word	0x00000020


	//----- nvinfo : EIATTR_FRAME_SIZE
	.align		4
.L_13:
        /*0054*/ 	.byte	0x04, 0x11
        /*0056*/ 	.short	(.L_15 - .L_14)
	.align		4
.L_14:
        /*0058*/ 	.word	index@(_Z31proper_early_termination_kernelPdPiiiS0_i)
        /*005c*/ 	.word	0x00000000


	//----- nvinfo : EIATTR_MIN_STACK_SIZE
	.align		4
.L_15:
        /*0060*/ 	.byte	0x04, 0x12
        /*0062*/ 	.short	(.L_17 - .L_16)
	.align		4
.L_16:
        /*0064*/ 	.word	index@(_Z31proper_early_termination_kernelPdPiiiS0_i)
        /*0068*/ 	.word	0x00000000


	//----- nvinfo : EIATTR_MIN_STACK_SIZE
	.align		4
.L_17:
        /*006c*/ 	.byte	0x04, 0x12
        /*006e*/ 	.short	(.L_19 - .L_18)
	.align		4
.L_18:
        /*0070*/ 	.word	index@(_Z22improved_slices_kernelPdS_S_PhiiidiPii)
        /*0074*/ 	.word	0x00000300


	//----- nvinfo : EIATTR_MIN_STACK_SIZE
	.align		4
.L_19:
        /*0078*/ 	.byte	0x04, 0x12
        /*007a*/ 	.short	(.L_21 - .L_20)
	.align		4
.L_20:
        /*007c*/ 	.word	index@(_Z20improved_rows_kernelPdS_S_PhiiidiPii)
        /*0080*/ 	.word	0x00000300


	//----- nvinfo : EIATTR_MIN_STACK_SIZE
	.align		4
.L_21:
        /*0084*/ 	.byte	0x04, 0x12
        /*0086*/ 	.short	(.L_23 - .L_22)
	.align		4
.L_22:
        /*0088*/ 	.word	index@(_Z23improved_columns_kernelPdS_S_PhiiidiPii)
        /*008c*/ 	.word	0x00000300
.L_23:


//--------------------- .nv.compat                --------------------------
	.section	.nv.compat,"",@"SHT_CUDA_COMPAT_INFO"
	.align	4
        /*0000*/ 	.byte	0x02, 0x09, 0x00, 0x00, 0x02, 0x02, 0x01, 0x00, 0x02, 0x05, 0x05, 0x00, 0x03, 0x07, 0x01, 0x01
        /*0010*/ 	.byte	0x02, 0x03, 0x00, 0x00, 0x02, 0x06, 0x01, 0x00, 0x04, 0x0b, 0x08, 0x00, 0x01, 0x00, 0x00, 0x00
        /*0020*/ 	.byte	0x00, 0x00, 0x00, 0x00


//--------------------- .nv.info._Z31proper_early_termination_kernelPdPiiiS0_i --------------------------
	.section	.nv.info._Z31proper_early_termination_kernelPdPiiiS0_i,"",@"SHT_CUDA_INFO"
	.sectionflags	@""
	.align	4


	//----- nvinfo : EIATTR_CUDA_API_VERSION
	.align		4
        /*0000*/ 	.byte	0x04, 0x37
        /*0002*/ 	.short	(.L_25 - .L_24)
.L_24:
        /*0004*/ 	.word	0x00000082


	//----- nvinfo : EIATTR_KPARAM_INFO
	.align		4
.L_25:
        /*0008*/ 	.byte	0x04, 0x17
        /*000a*/ 	.short	(.L_27 - .L_26)
.L_26:
        /*000c*/ 	.word	0x00000000
        /*0010*/ 	.short	0x0005
        /*0012*/ 	.short	0x0020
        /*0014*/ 	.byte	0x00, 0xf0, 0x11, 0x00


	//----- nvinfo : EIATTR_KPARAM_INFO
	.align		4
.L_27:
        /*0018*/ 	.byte	0x04, 0x17
        /*001a*/ 	.short	(.L_29 - .L_28)
.L_28:
        /*001c*/ 	.word	0x00000000
        /*0020*/ 	.short	0x0004
        /*0022*/ 	.short	0x0018
        /*0024*/ 	.byte	0x00, 0xf5, 0x21, 0x00


	//----- nvinfo : EIATTR_KPARAM_INFO
	.align		4
.L_29:
        /*0028*/ 	.byte	0x04, 0x17
        /*002a*/ 	.short	(.L_31 - .L_30)
.L_30:
        /*002c*/ 	.word	0x00000000
        /*0030*/ 	.short	0x0003
        /*0032*/ 	.short	0x0014
        /*0034*/ 	.byte	0x00, 0xf0, 0x11, 0x00


	//----- nvinfo : EIATTR_KPARAM_INFO
	.align		4
.L_31:
        /*0038*/ 	.byte	0x04, 0x17
        /*003a*/ 	.short	(.L_33 - .L_32)
.L_32:
        /*003c*/ 	.word	0x00000000
        /*0040*/ 	.short	0x0002
        /*0042*/ 	.short	0x0010
        /*0044*/ 	.byte	0x00, 0xf0, 0x11, 0x00


	//----- nvinfo : EIATTR_KPARAM_INFO
	.align		4
.L_33:
        /*0048*/ 	.byte	0x04, 0x17
        /*004a*/ 	.short	(.L_35 - .L_34)
.L_34:
        /*004c*/ 	.word	0x00000000
        /*0050*/ 	.short	0x0001
        /*0052*/ 	.short	0x0008
        /*0054*/ 	.byte	0x00, 0xf5, 0x21, 0x00


	//----- nvinfo : EIATTR_KPARAM_INFO
	.align		4
.L_35:
        /*0058*/ 	.byte	0x04, 0x17
        /*005a*/ 	.short	(.L_37 - .L_36)
.L_36:
        /*005c*/ 	.word	0x00000000
        /*0060*/ 	.short	0x0000
        /*0062*/ 	.short	0x0000
        /*0064*/ 	.byte	0x00, 0xf5, 0x21, 0x00


	//----- nvinfo : EIATTR_SPARSE_MMA_MASK
	.align		4
.L_37:
        /*0068*/ 	.byte	0x03, 0x50
        /*006a*/ 	.short	0x0000


	//----- nvinfo : EIATTR_MAXREG_COUNT
	.align		4
        /*006c*/ 	.byte	0x03, 0x1b
        /*006e*/ 	.short	0x00ff


	//----- nvinfo : EIATTR_MERCURY_ISA_VERSION
	.align		4
        /*0070*/ 	.byte	0x03, 0x5f
        /*0072*/ 	.short	0x0101


	//----- nvinfo : EIATTR_VRC_CTA_INIT_COUNT
	.align		4
        /*0074*/ 	.byte	0x02, 0x4a
	.zero		1
	.zero		1


	//----- nvinfo : EIATTR_EXIT_INSTR_OFFSETS
	.align		4
        /*0078*/ 	.byte	0x04, 0x1c
        /*007a*/ 	.short	(.L_39 - .L_38)


	//   ....[0]....
.L_38:
        /*007c*/ 	.word	0x00000040


	//   ....[1]....
        /*0080*/ 	.word	0x000025f0


	//----- nvinfo : EIATTR_CBANK_PARAM_SIZE
	.align		4
.L_39:
        /*0084*/ 	.byte	0x03, 0x19
        /*0086*/ 	.short	0x0024


	//----- nvinfo : EIATTR_PARAM_CBANK
	.align		4
        /*0088*/ 	.byte	0x04, 0x0a
        /*008a*/ 	.short	(.L_41 - .L_40)
	.align		4
.L_40:
        /*008c*/ 	.word	index@(.nv.constant0._Z31proper_early_termination_kernelPdPiiiS0_i)
        /*0090*/ 	.short	0x0380
        /*0092*/ 	.short	0x0024


	//----- nvinfo : EIATTR_SW_WAR
	.align		4
.L_41:
        /*0094*/ 	.byte	0x04, 0x36
        /*0096*/ 	.short	(.L_43 - .L_42)
.L_42:
        /*0098*/ 	.word	0x00000008
.L_43:


//--------------------- .nv.info._Z22improved_slices_kernelPdS_S_PhiiidiPii --------------------------
	.section	.nv.info._Z22improved_slices_kernelPdS_S_PhiiidiPii,"",@"SHT_CUDA_INFO"
	.sectionflags	@""
	.align	4


	//----- nvinfo : EIATTR_CUDA_API_VERSION
	.align		4
        /*0000*/ 	.byte	0x04, 0x37
        /*0002*/ 	.short	(.L_45 - .L_44)
.L_44:
        /*0004*/ 	.word	0x00000082


	//----- nvinfo : EIATTR_KPARAM_INFO
	.align		4
.L_45:
        /*0008*/ 	.byte	0x04, 0x17
        /*000a*/ 	.short	(.L_47 - .L_46)
.L_46:
        /*000c*/ 	.word	0x00000000
        /*0010*/ 	.short	0x000a
        /*0012*/ 	.short	0x0048
        /*0014*/ 	.byte	0x00, 0xf0, 0x11, 0x00


	//----- nvinfo : EIATTR_KPARAM_INFO
	.align		4
.L_47:
        /*0018*/ 	.byte	0x04, 0x17
        /*001a*/ 	.short	(.L_49 - .L_48)
.L_48:
        /*001c*/ 	.word	0x00000000
        /*0020*/ 	.short	0x0009
        /*0022*/ 	.short	0x0040
        /*0024*/ 	.byte	0x00, 0xf5, 0x21, 0x00


	//----- nvinfo : EIATTR_KPARAM_INFO
	.align		4
.L_49:
        /*0028*/ 	.byte	0x04, 0x17
        /*002a*/ 	.short	(.L_51 - .L_50)
.L_50:
        /*002c*/ 	.word	0x00000000
        /*0030*/ 	.short	0x0008
        /*0032*/ 	.short	0x0038
        /*0034*/ 	.byte	0x00, 0xf0, 0x11, 0x00


	//----- nvinfo : EIATTR_KPARAM_INFO
	.align		4
.L_51:
        /*0038*/ 	.byte	0x04, 0x17
        /*003a*/ 	.short	(.L_53 - .L_52)
.L_52:
        /*003c*/ 	.word	0x00000000
        /*0040*/ 	.short	0x0007
        /*0042*/ 	.short	0x0030
        /*0044*/ 	.byte	0x00, 0xf0, 0x21, 0x00


	//----- nvinfo : EIATTR_KPARAM_INFO
	.align		4
.L_53:
        /*0048*/ 	.byte	0x04, 0x17
        /*004a*/ 	.short	(.L_55 - .L_54)
.L_54:
        /*004c*/ 	.word	0x00000000
        /*0050*/ 	.short	0x0006
        /*0052*/ 	.short	0x0028
        /*0054*/ 	.byte	0x00, 0xf0, 0x11, 0x00


	//----- nvinfo : EIATTR_KPARAM_INFO
	.align		4
.L_55:
        /*0058*/ 	.byte	0x04, 0x17
        /*005a*/ 	.short	(.L_57 - .L_56)
.L_56:
        /*005c*/ 	.word	0x00000000
        /*0060*/ 	.short	0x0005
        /*0062*/ 	.short	0x0024
        /*0064*/ 	.byte	0x00, 0xf0, 0x11, 0x00


	//----- nvinfo : EIATTR_KPARAM_INFO
	.align		4
.L_57:
        /*0068*/ 	.byte	0x04, 0x17
        /*006a*/ 	.short	(.L_59 - .L_58)
.L_58:
        /*006c*/ 	.word	0x00000000
        /*0070*/ 	.short	0x0004
        /*0072*/ 	.short	0x0020
        /*0074*/ 	.byte	0x00, 0xf0, 0x11, 0x00


	//----- nvinfo : EIATTR_KPARAM_INFO
	.align		4
.L_59:
        /*0078*/ 	.byte	0x04, 0x17
        /*007a*/ 	.short	(.L_61 - .L_60)
.L_60:
        /*007c*/ 	.word	0x00000000
        /*0080*/ 	.short	0x0003
        /*0082*/ 	.short	0x0018
        /*0084*/ 	.byte	0x00, 0xf5, 0x21, 0x00


	//----- nvinfo : EIATTR_KPARAM_INFO
	.align		4
.L_61:
        /*0088*/ 	.byte	0x04, 0x17
        /*008a*/ 	.short	(.L_63 - .L_62)
.L_62:
        /*008c*/ 	.word	0x00000000
        /*0090*/ 	.short	0x0002
        /*0092*/ 	.short	0x0010
        /*0094*/ 	.byte	0x00, 0xf5, 0x21, 0x00


	//----- nvinfo : EIATTR_KPARAM_INFO
	.align		4
.L_63:
        /*0098*/ 	.byte	0x04, 0x17
        /*009a*/ 	.short	(.L_65 - .L_64)
.L_64:
        /*009c*/ 	.word	0x00000000
        /*00a0*/ 	.short	0x0001
        /*00a2*/ 	.short	0x0008
        /*00a4*/ 	.byte	0x00, 0xf5, 0x21, 0x00


	//----- nvinfo : EIATTR_KPARAM_INFO
	.align		4
.L_65:
        /*00a8*/ 	.byte	0x04, 0x17
        /*00aa*/ 	.short	(.L_67 - .L_66)
.L_66:
        /*00ac*/ 	.word	0x00000000
        /*00b0*/ 	.short	0x0000
        /*00b2*/ 	.short	0x0000
        /*00b4*/ 	.byte	0x00, 0xf5, 0x21, 0x00


	//----- nvinfo : EIATTR_SPARSE_MMA_MASK
	.align		4
.L_67:
        /*00b8*/ 	.byte	0x03, 0x50
        /*00ba*/ 	.short	0x0000


	//----- nvinfo : EIATTR_MAXREG_COUNT
	.align		4
        /*00bc*/ 	.byte	0x03, 0x1b
        /*00be*/ 	.short	0x00ff


	//----- nvinfo : EIATTR_MERCURY_ISA_VERSION
	.align		4
        /*00c0*/ 	.byte	0x03, 0x5f
        /*00c2*/ 	.short	0x0101


	//----- nvinfo : EIATTR_INT_WARP_WIDE_INSTR_OFFSETS
	.align		4
        /*00c4*/ 	.byte	0x04, 0x31
        /*00c6*/ 	.short	(.L_69 - .L_68)


	//   ....[0]....
.L_68:
        /*00c8*/ 	.word	0x0000c800


	//   ....[1]....
        /*00cc*/ 	.word	0x0000c820


	//----- nvinfo : EIATTR_VRC_CTA_INIT_COUNT
	.align		4
.L_69:
        /*00d0*/ 	.byte	0x02, 0x4a
	.zero		1
	.zero		1


	//----- nvinfo : EIATTR_EXIT_INSTR_OFFSETS
	.align		4
        /*00d4*/ 	.byte	0x04, 0x1c
        /*00d6*/ 	.short	(.L_71 - .L_70)


	//   ....[0]....
.L_70:
        /*00d8*/ 	.word	0x000000c0


	//   ....[1]....
        /*00dc*/ 	.word	0x0000c870


	//----- nvinfo : EIATTR_CRS_STACK_SIZE
	.align		4
.L_71:
        /*00e0*/ 	.byte	0x04, 0x1e
        /*00e2*/ 	.short	(.L_73 - .L_72)
.L_72:
        /*00e4*/ 	.word	0x00000000


	//----- nvinfo : EIATTR_CBANK_PARAM_SIZE
	.align		4
.L_73:
        /*00e8*/ 	.byte	0x03, 0x19
        /*00ea*/ 	.short	0x004c


	//----- nvinfo : EIATTR_PARAM_CBANK
	.align		4
        /*00ec*/ 	.byte	0x04, 0x0a
        /*00ee*/ 	.short	(.L_75 - .L_74)
	.align		4
.L_74:
        /*00f0*/ 	.word	index@(.nv.constant0._Z22improved_slices_kernelPdS_S_PhiiidiPii)
        /*00f4*/ 	.short	0x0380
        /*00f6*/ 	.short	0x004c


	//----- nvinfo : EIATTR_SW_WAR
	.align		4
.L_75:
        /*00f8*/ 	.byte	0x04, 0x36
        /*00fa*/ 	.short	(.L_77 - .L_76)
.L_76:
        /*00fc*/ 	.word	0x00000008
.L_77:


//--------------------- .nv.info._Z20improved_rows_kernelPdS_S_PhiiidiPii --------------------------
	.section	.nv.info._Z20improved_rows_kernelPdS_S_PhiiidiPii,"",@"SHT_CUDA_INFO"
	.sectionflags	@""
	.align	4


	//----- nvinfo : EIATTR_CUDA_API_VERSION
	.align		4
        /*0000*/ 	.byte	0x04, 0x37
        /*0002*/ 	.short	(.L_79 - .L_78)
.L_78:
        /*0004*/ 	.word	0x00000082


	//----- nvinfo : EIATTR_KPARAM_INFO
	.align		4
.L_79:
        /*0008*/ 	.byte	0x04, 0x17
        /*000a*/ 	.short	(.L_81 - .L_80)
.L_80:
        /*000c*/ 	.word	0x00000000
        /*0010*/ 	.short	0x000a
        /*0012*/ 	.short	0x0048
        /*0014*/ 	.byte	0x00, 0xf0, 0x11, 0x00


	//----- nvinfo : EIATTR_KPARAM_INFO
	.align		4
.L_81:
        /*0018*/ 	.byte	0x04, 0x17
        /*001a*/ 	.short	(.L_83 - .L_82)
.L_82:
        /*001c*/ 	.word	0x00000000
        /*0020*/ 	.short	0x0009
        /*0022*/ 	.short	0x0040
        /*0024*/ 	.byte	0x00, 0xf5, 0x21, 0x00


	//----- nvinfo : EIATTR_KPARAM_INFO
	.align		4
.L_83:
        /*0028*/ 	.byte	0x04, 0x17
        /*002a*/ 	.short	(.L_85 - .L_84)
.L_84:
        /*002c*/ 	.word	0x00000000
        /*0030*/ 	.short	0x0008
        /*0032*/ 	.short	0x0038
        /*0034*/ 	.byte	0x00, 0xf0, 0x11, 0x00


	//----- nvinfo : EIATTR_KPARAM_INFO
	.align		4
.L_85:
        /*0038*/ 	.byte	0x04, 0x17
        /*003a*/ 	.short	(.L_87 - .L_86)
.L_86:
        /*003c*/ 	.word	0x00000000
        /*0040*/ 	.short	0x0007
        /*0042*/ 	.short	0x0030
        /*0044*/ 	.byte	0x00, 0xf0, 0x21, 0x00


	//----- nvinfo : EIATTR_KPARAM_INFO
	.align		4
.L_87:
        /*0048*/ 	.byte	0x04, 0x17
        /*004a*/ 	.short	(.L_89 - .L_88)
.L_88:
        /*004c*/ 	.word	0x00000000
        /*0050*/ 	.short	0x0006
        /*0052*/ 	.short	0x0028
        /*0054*/ 	.byte	0x00, 0xf0, 0x11, 0x00


	//----- nvinfo : EIATTR_KPARAM_INFO
	.align		4
.L_89:
        /*0058*/ 	.byte	0x04, 0x17
        /*005a*/ 	.short	(.L_91 - .L_90)
.L_90:
        /*005c*/ 	.word	0x00000000
        /*0060*/ 	.short	0x0005
        /*0062*/ 	.short	0x0024
        /*0064*/ 	.byte	0x00, 0xf0, 0x11, 0x00


	//----- nvinfo : EIATTR_KPARAM_INFO
	.align		4
.L_91:
        /*0068*/ 	.byte	0x04, 0x17
        /*006a*/ 	.short	(.L_93 - .L_92)
.L_92:
        /*006c*/ 	.word	0x00000000
        /*0070*/ 	.short	0x0004
        /*0072*/ 	.short	0x0020
        /*0074*/ 	.byte	0x00, 0xf0, 0x11, 0x00


	//----- nvinfo : EIATTR_KPARAM_INFO
	.align		4
.L_93:
        /*0078*/ 	.byte	0x04, 0x17
        /*007a*/ 	.short	(.L_95 - .L_94)
.L_94:
        /*007c*/ 	.word	0x00000000
        /*0080*/ 	.short	0x0003
        /*0082*/ 	.short	0x0018
        /*0084*/ 	.byte	0x00, 0xf5, 0x21, 0x00


	//----- nvinfo : EIATTR_KPARAM_INFO
	.align		4
.L_95:
        /*0088*/ 	.byte	0x04, 0x17
        /*008a*/ 	.short	(.L_97 - .L_96)
.L_96:
        /*008c*/ 	.word	0x00000000
        /*0090*/ 	.short	0x0002
        /*0092*/ 	.short	0x0010
        /*0094*/ 	.byte	0x00, 0xf5, 0x21, 0x00


	//----- nvinfo : EIATTR_KPARAM_INFO
	.align		4
.L_97:
        /*0098*/ 	.byte	0x04, 0x17
        /*009a*/ 	.short	(.L_99 - .L_98)
.L_98:
        /*009c*/ 	.word	0x00000000
        /*00a0*/ 	.short	0x0001
        /*00a2*/ 	.short	0x0008
        /*00a4*/ 	.byte	0x00, 0xf5, 0x21, 0x00


	//----- nvinfo : EIATTR_KPARAM_INFO
	.align		4
.L_99:
        /*00a8*/ 	.byte	0x04, 0x17
        /*00aa*/ 	.short	(.L_101 - .L_100)
.L_100:
        /*00ac*/ 	.word	0x00000000
        /*00b0*/ 	.short	0x0000
        /*00b2*/ 	.short	0x0000
        /*00b4*/ 	.byte	0x00, 0xf5, 0x21, 0x00


	//----- nvinfo : EIATTR_SPARSE_MMA_MASK
	.align		4
.L_101:
        /*00b8*/ 	.byte	0x03, 0x50
        /*00ba*/ 	.short	0x0000


	//----- nvinfo : EIATTR_MAXREG_COUNT
	.align		4
        /*00bc*/ 	.byte	0x03, 0x1b
        /*00be*/ 	.short	0x00ff


	//----- nvinfo : EIATTR_MERCURY_ISA_VERSION
	.align		4
        /*00c0*/ 	.byte	0x03, 0x5f
        /*00c2*/ 	.short	0x0101


	//----- nvinfo : EIATTR_INT_WARP_WIDE_INSTR_OFFSETS
	.align		4
        /*00c4*/ 	.byte	0x04, 0x31
        /*00c6*/ 	.short	(.L_103 - .L_102)


	//   ....[0]....
.L_102:
        /*00c8*/ 	.word	0x0000c3c0


	//   ....[1]....
        /*00cc*/ 	.word	0x0000c3e0


	//----- nvinfo : EIATTR_VRC_CTA_INIT_COUNT
	.align		4
.L_103:
        /*00d0*/ 	.byte	0x02, 0x4a
	.zero		1
	.zero		1


	//----- nvinfo : EIATTR_EXIT_INSTR_OFFSETS
	.align		4
        /*00d4*/ 	.byte	0x04, 0x1c
        /*00d6*/ 	.short	(.L_105 - .L_104)


	//   ....[0]....
.L_104:
        /*00d8*/ 	.word	0x000000d0


	//   ....[1]....
        /*00dc*/ 	.word	0x0000c430


	//----- nvinfo : EIATTR_CRS_STACK_SIZE
	.align		4
.L_105:
        /*00e0*/ 	.byte	0x04, 0x1e
        /*00e2*/ 	.short	(.L_107 - .L_106)
.L_106:
        /*00e4*/ 	.word	0x00000000


	//----- nvinfo : EIATTR_CBANK_PARAM_SIZE
	.align		4
.L_107:
        /*00e8*/ 	.byte	0x03, 0x19
        /*00ea*/ 	.short	0x004c


	//----- nvinfo : EIATTR_PARAM_CBANK
	.align		4
        /*00ec*/ 	.byte	0x04, 0x0a
        /*00ee*/ 	.short	(.L_109 - .L_108)
	.align		4
.L_108:
        /*00f0*/ 	.word	index@(.nv.constant0._Z20improved_rows_kernelPdS_S_PhiiidiPii)
        /*00f4*/ 	.short	0x0380
        /*00f6*/ 	.short	0x004c


	//----- nvinfo : EIATTR_SW_WAR
	.align		4
.L_109:
        /*00f8*/ 	.byte	0x04, 0x36
        /*00fa*/ 	.short	(.L_111 - .L_110)
.L_110:
        /*00fc*/ 	.word	0x00000008
.L_111:


//--------------------- .nv.info._Z23improved_columns_kernelPdS_S_PhiiidiPii --------------------------
	.section	.nv.info._Z23improved_columns_kernelPdS_S_PhiiidiPii,"",@"SHT_CUDA_INFO"
	.sectionflags	@""
	.align	4


	//----- nvinfo : EIATTR_CUDA_API_VERSION
	.align		4
        /*0000*/ 	.byte	0x04, 0x37
        /*0002*/ 	.short	(.L_113 - .L_112)
.L_112:
        /*0004*/ 	.word	0x00000082


	//----- nvinfo : EIATTR_KPARAM_INFO
	.align		4
.L_113:
        /*0008*/ 	.byte	0x04, 0x17
        /*000a*/ 	.short	(.L_115 - .L_114)
.L_114:
        /*000c*/ 	.word	0x00000000
        /*0010*/ 	.short	0x000a
        /*0012*/ 	.short	0x0048
        /*0014*/ 	.byte	0x00, 0xf0, 0x11, 0x00


	//----- nvinfo : EIATTR_KPARAM_INFO
	.align		4
.L_115:
        /*0018*/ 	.byte	0x04, 0x17
        /*001a*/ 	.short	(.L_117 - .L_116)
.L_116:
        /*001c*/ 	.word	0x00000000
        /*0020*/ 	.short	0x0009
        /*0022*/ 	.short	0x0040
        /*0024*/ 	.byte	0x00, 0xf5, 0x21, 0x00


	//----- nvinfo : EIATTR_KPARAM_INFO
	.align		4
.L_117:
        /*0028*/ 	.byte	0x04, 0x17
        /*002a*/ 	.short	(.L_119 - .L_118)
.L_118:
        /*002c*/ 	.word	0x00000000
        /*0030*/ 	.short	0x0008
        /*0032*/ 	.short	0x0038
        /*0034*/ 	.byte	0x00, 0xf0, 0x11, 0x00


	//----- nvinfo : EIATTR_KPARAM_INFO
	.align		4
.L_119:
        /*0038*/ 	.byte	0x04, 0x17
        /*003a*/ 	.short	(.L_121 - .L_120)
.L_120:
        /*003c*/ 	.word	0x00000000
        /*0040*/ 	.short	0x0007
        /*0042*/ 	.short	0x0030
        /*0044*/ 	.byte	0x00, 0xf0, 0x21, 0x00


	//----- nvinfo : EIATTR_KPARAM_INFO
	.align		4
.L_121:
        /*0048*/ 	.byte	0x04, 0x17
        /*004a*/ 	.short	(.L_123 - .L_122)
.L_122:
        /*004c*/ 	.word	0x00000000
        /*0050*/ 	.short	0x0006
        /*0052*/ 	.short	0x0028
        /*0054*/ 	.byte	0x00, 0xf0, 0x11, 0x00


	//----- nvinfo : EIATTR_KPARAM_INFO
	.align		4
.L_123:
        /*0058*/ 	.byte	0x04, 0x17
        /*005a*/ 	.short	(.L_125 - .L_124)
.L_124:
        /*005c*/ 	.word	0x00000000
        /*0060*/ 	.short	0x0005
        /*0062*/ 	.short	0x0024
        /*0064*/ 	.byte	0x00, 0xf0, 0x11, 0x00


	//----- nvinfo : EIATTR_KPARAM_INFO
	.align		4
.L_125:
        /*0068*/ 	.byte	0x04, 0x17
        /*006a*/ 	.short	(.L_127 - .L_126)
.L_126:
        /*006c*/ 	.word	0x00000000
        /*0070*/ 	.short	0x0004
        /*0072*/ 	.short	0x0020
        /*0074*/ 	.byte	0x00, 0xf0, 0x11, 0x00


	//----- nvinfo : EIATTR_KPARAM_INFO
	.align		4
.L_127:
        /*0078*/ 	.byte	0x04, 0x17
        /*007a*/ 	.short	(.L_129 - .L_128)
.L_128:
        /*007c*/ 	.word	0x00000000
        /*0080*/ 	.short	0x0003
        /*0082*/ 	.short	0x0018
        /*0084*/ 	.byte	0x00, 0xf5, 0x21, 0x00


	//----- nvinfo : EIATTR_KPARAM_INFO
	.align		4
.L_129:
        /*0088*/ 	.byte	0x04, 0x17
        /*008a*/ 	.short	(.L_131 - .L_130)
.L_130:
        /*008c*/ 	.word	0x00000000
        /*0090*/ 	.short	0x0002
        /*0092*/ 	.short	0x0010
        /*0094*/ 	.byte	0x00, 0xf5, 0x21, 0x00


	//----- nvinfo : EIATTR_KPARAM_INFO
	.align		4
.L_131:
        /*0098*/ 	.byte	0x04, 0x17
        /*009a*/ 	.short	(.L_133 - .L_132)
.L_132:
        /*009c*/ 	.word	0x00000000
        /*00a0*/ 	.short	0x0001
        /*00a2*/ 	.short	0x0008
        /*00a4*/ 	.byte	0x00, 0xf5, 0x21, 0x00


	//----- nvinfo : EIATTR_KPARAM_INFO
	.align		4
.L_133:
        /*00a8*/ 	.byte	0x04, 0x17
        /*00aa*/ 	.short	(.L_135 - .L_134)
.L_134:
        /*00ac*/ 	.word	0x00000000
        /*00b0*/ 	.short	0x0000
        /*00b2*/ 	.short	0x0000
        /*00b4*/ 	.byte	0x00, 0xf5, 0x21, 0x00


	//----- nvinfo : EIATTR_SPARSE_MMA_MASK
	.align		4
.L_135:
        /*00b8*/ 	.byte	0x03, 0x50
        /*00ba*/ 	.short	0x0000


	//----- nvinfo : EIATTR_MAXREG_COUNT
	.align		4
        /*00bc*/ 	.byte	0x03, 0x1b
        /*00be*/ 	.short	0x00ff


	//----- nvinfo : EIATTR_MERCURY_ISA_VERSION
	.align		4
        /*00c0*/ 	.byte	0x03, 0x5f
        /*00c2*/ 	.short	0x0101


	//----- nvinfo : EIATTR_INT_WARP_WIDE_INSTR_OFFSETS
	.align		4
        /*00c4*/ 	.byte	0x04, 0x31
        /*00c6*/ 	.short	(.L_137 - .L_136)


	//   ....[0]....
.L_136:
        /*00c8*/ 	.word	0x0000c240


	//   ....[1]....
        /*00cc*/ 	.word	0x0000c260


	//----- nvinfo : EIATTR_VRC_CTA_INIT_COUNT
	.align		4
.L_137:
        /*00d0*/ 	.byte	0x02, 0x4a
	.zero		1
	.zero		1


	//----- nvinfo : EIATTR_EXIT_INSTR_OFFSETS
	.align		4
        /*00d4*/ 	.byte	0x04, 0x1c
        /*00d6*/ 	.short	(.L_139 - .L_138)


	//   ....[0]....
.L_138:
        /*00d8*/ 	.word	0x000000c0


	//   ....[1]....
        /*00dc*/ 	.word	0x0000c2b0


	//----- nvinfo : EIATTR_CRS_STACK_SIZE
	.align		4
.L_139:
        /*00e0*/ 	.byte	0x04, 0x1e
        /*00e2*/ 	.short	(.L_141 - .L_140)
.L_140:
        /*00e4*/ 	.word	0x00000000


	//----- nvinfo : EIATTR_CBANK_PARAM_SIZE
	.align		4
.L_141:
        /*00e8*/ 	.byte	0x03, 0x19
        /*00ea*/ 	.short	0x004c


	//----- nvinfo : EIATTR_PARAM_CBANK
	.align		4
        /*00ec*/ 	.byte	0x04, 0x0a
        /*00ee*/ 	.short	(.L_143 - .L_142)
	.align		4
.L_142:
        /*00f0*/ 	.word	index@(.nv.constant0._Z23improved_columns_kernelPdS_S_PhiiidiPii)
        /*00f4*/ 	.short	0x0380
        /*00f6*/ 	.short	0x004c


	//----- nvinfo : EIATTR_SW_WAR
	.align		4
.L_143:
        /*00f8*/ 	.byte	0x04, 0x36
        /*00fa*/ 	.short	(.L_145 - .L_144)
.L_144:
        /*00fc*/ 	.word	0x00000008
.L_145:


//--------------------- .nv.callgraph             --------------------------
	.section	.nv.callgraph,"",@"SHT_CUDA_CALLGRAPH"
	.align	4
	.sectionentsize	8
	.align		4
        /*0000*/ 	.word	0x00000000
	.align		4
        /*0004*/ 	.word	0xffffffff
	.align		4
        /*0008*/ 	.word	0x00000000
	.align		4
        /*000c*/ 	.word	0xfffffffe
	.align		4
        /*0010*/ 	.word	0x00000000
	.align		4
        /*0014*/ 	.word	0xfffffffd
	.align		4
        /*0018*/ 	.word	0x00000000
	.align		4
        /*001c*/ 	.word	0xfffffffc


//--------------------- .text._Z31proper_early_termination_kernelPdPiiiS0_i --------------------------
	.section	.text._Z31proper_early_termination_kernelPdPiiiS0_i,"ax",@progbits
	.align	128
        .global         _Z31proper_early_termination_kernelPdPiiiS0_i
        .type           _Z31proper_early_termination_kernelPdPiiiS0_i,@function
        .size           _Z31proper_early_termination_kernelPdPiiiS0_i,(.L_x_510 - _Z31proper_early_termination_kernelPdPiiiS0_i)
        .other          _Z31proper_early_termination_kernelPdPiiiS0_i,@"STO_CUDA_ENTRY STV_DEFAULT"
_Z31proper_early_termination_kernelPdPiiiS0_i:
.text._Z31proper_early_termination_kernelPdPiiiS0_i:
[----:B------:R-:W-:Y:S01]  /*0000*/  LDC R1, c[0x0][0x37c] ;  /* 0x0000df00ff017b82 */ /* 0x000fe20000000800 */
[----:B------:R-:W0:Y:S01]  /*0010*/  S2R R0, SR_CTAID.X ;  /* 0x0000000000007919 */ /* 0x000e220000002500 */
[----:B------:R-:W0:Y:S02]  /*0020*/  LDCU UR4, c[0x0][0x3a0] ;  /* 0x00007400ff0477ac */ /* 0x000e240008000800 */
[----:B0-----:R-:W-:-:S13]  /*0030*/  ISETP.GE.AND P0, PT, R0, UR4, PT ;  /* 0x0000000400007c0c */ /* 0x001fda000bf06270 */
[----:B------:R-:W-:Y:S05]  /*0040*/  @P0 EXIT ;  /* 0x000000000000094d */ /* 0x000fea0003800000 */
[----:B------:R-:W0:Y:S01]  /*0050*/  LDCU UR10, c[0x0][0x390] ;  /* 0x00007200ff0a77ac */ /* 0x000e220008000800 */
[----:B------:R-:W1:Y:S01]  /*0060*/  LDCU.64 UR14, c[0x0][0x358] ;  /* 0x00006b00ff0e77ac */ /* 0x000e620008000a00 */
[----:B0-----:R-:W-:-:S04]  /*0070*/  UIMAD UR4, UR10, UR10, URZ ;  /* 0x0000000a0a0472a4 */ /* 0x001fc8000f8e02ff */
[----:B------:R-:W-:-:S04]  /*0080*/  UIMAD UR6, UR4, UR10, URZ ;  /* 0x0000000a040672a4 */ /* 0x000fc8000f8e02ff */
[----:B------:R-:W-:-:S09]  /*0090*/  UISETP.GE.AND UP0, UPT, UR6, 0x1, UPT ;  /* 0x000000010600788c */ /* 0x000fd2000bf06270 */
[----:B-1----:R-:W-:Y:S05]  /*00a0*/  BRA.U !UP0, `(.L_x_0) ;  /* 0x0000000908847547 */ /* 0x002fea000b800000 */
[----:B------:R-:W-:Y:S02]  /*00b0*/  UISETP.GE.U32.AND UP1, UPT, UR6, 0x10, UPT ;  /* 0x000000100600788c */ /* 0x000fe4000bf26070 */
[----:B------:R-:W-:Y:S01]  /*00c0*/  IMAD R22, R0, UR6, RZ ;  /* 0x0000000600167c24 */ /* 0x000fe2000f8e02ff */
[----:B------:R-:W-:Y:S01]  /*00d0*/  ULOP3.LUT UR8, UR6, 0xf, URZ, 0xc0, !UPT ;  /* 0x0000000f06087892 */ /* 0x000fe2000f8ec0ff */
[----:B------:R-:W-:-:S03]  /*00e0*/  UMOV UR4, URZ ;  /* 0x000000ff00047c82 */ /* 0x000fc60008000000 */
[----:B------:R-:W-:Y:S02]  /*00f0*/  UISETP.NE.AND UP0, UPT, UR8, URZ, UPT ;  /* 0x000000ff0800728c */ /* 0x000fe4000bf05270 */
[----:B------:R-:W-:Y:S09]  /*0100*/  BRA.U !UP1, `(.L_x_1) ;  /* 0x0000000509007547 */ /* 0x000ff2000b800000 */
[----:B------:R-:W0:Y:S01]  /*0110*/  S2UR UR7, SR_CgaCtaId ;  /* 0x00000000000779c3 */ /* 0x000e220000008800 */
[----:B------:R-:W-:Y:S01]  /*0120*/  UMOV UR5, 0x400 ;  /* 0x0000040000057882 */ /* 0x000fe20000000000 */
[----:B------:R-:W-:Y:S02]  /*0130*/  ULOP3.LUT UR4, UR6, 0x7ffffff0, URZ, 0xc0, !UPT ;  /* 0x7ffffff006047892 */ /* 0x000fe4000f8ec0ff */
[----:B0-----:R-:W-:-:S03]  /*0140*/  ULEA UR7, UR7, UR5, 0x18 ;  /* 0x0000000507077291 */ /* 0x001fc6000f8ec0ff */
[----:B------:R-:W-:-:S09]  /*0150*/  UMOV UR5, URZ ;  /* 0x000000ff00057c82 */ /* 0x000fd20008000000 */
.L_x_2:
[----:B0-----:R-:W0:Y:S01]  /*0160*/  LDC.64 R28, c[0x0][0x380] ;  /* 0x0000e000ff1c7b82 */ /* 0x001e220000000a00 */
[----:B------:R-:W-:-:S04]  /*0170*/  VIADD R3, R22, UR5 ;  /* 0x0000000516037c36 */ /* 0x000fc80008000000 */
[----:B0-----:R-:W-:-:S05]  /*0180*/  IMAD.WIDE R28, R3, 0x8, R28 ;  /* 0x00000008031c7825 */ /* 0x001fca00078e021c */
[----:B------:R-:W2:Y:S04]  /*0190*/  LDG.E.64 R10, desc[UR14][R28.64+0x8] ;  /* 0x0000080e1c0a7981 */ /* 0x000ea8000c1e1b00 */
[----:B------:R-:W3:Y:S04]  /*01a0*/  LDG.E.64 R12, desc[UR14][R28.64+0x10] ;  /* 0x0000100e1c0c7981 */ /* 0x000ee8000c1e1b00 */
[----:B------:R-:W4:Y:S04]  /*01b0*/  LDG.E.64 R14, desc[UR14][R28.64] ;  /* 0x0000000e1c0e7981 */ /* 0x000f28000c1e1b00 */
[----:B------:R-:W5:Y:S04]  /*01c0*/  LDG.E.64 R2, desc[UR14][R28.64+0x18] ;  /* 0x0000180e1c027981 */ /* 0x000f68000c1e1b00 */
[----:B------:R-:W5:Y:S04]  /*01d0*/  LDG.E.64 R4, desc[UR14][R28.64+0x20] ;  /* 0x0000200e1c047981 */ /* 0x000f68000c1e1b00 */
[----:B------:R-:W5:Y:S04]  /*01e0*/  LDG.E.64 R6, desc[UR14][R28.64+0x38] ;  /* 0x0000380e1c067981 */ /* 0x000f68000c1e1b00 */
[----:B------:R-:W5:Y:S04]  /*01f0*/  LDG.E.64 R24, desc[UR14][R28.64+0x28] ;  /* 0x0000280e1c187981 */ /* 0x000f68000c1e1b00 */
[----:B------:R-:W5:Y:S04]  /*0200*/  LDG.E.64 R26, desc[UR14][R28.64+0x30] ;  /* 0x0000300e1c1a7981 */ /* 0x000f68000c1e1b00 */
[----:B------:R-:W5:Y:S04]  /*0210*/  LDG.E.64 R20, desc[UR14][R28.64+0x40] ;  /* 0x0000400e1c147981 */ /* 0x000f68000c1e1b00 */
[----:B------:R-:W5:Y:S04]  /*0220*/  LDG.E.64 R8, desc[UR14][R28.64+0x48] ;  /* 0x0000480e1c087981 */ /* 0x000f68000c1e1b00 */
[----:B------:R-:W5:Y:S04]  /*0230*/  LDG.E.64 R18, desc[UR14][R28.64+0x50] ;  /* 0x0000500e1c127981 */ /* 0x000f68000c1e1b00 */
[----:B------:R-:W5:Y:S01]  /*0240*/  LDG.E.64 R16, desc[UR14][R28.64+0x60] ;  /* 0x0000600e1c107981 */ /* 0x000f62000c1e1b00 */
[----:B--2---:R-:W-:-:S03]  /*0250*/  DSETP.GT.AND P1, PT, R10, RZ, PT ;  /* 0x000000ff0a00722a */ /* 0x004fc60003f24000 */
[----:B------:R-:W2:Y:S01]  /*0260*/  LDG.E.64 R10, desc[UR14][R28.64+0x58] ;  /* 0x0000580e1c0a7981 */ /* 0x000ea2000c1e1b00 */
[----:B---3--:R-:W-:-:S03]  /*0270*/  DSETP.GT.AND P0, PT, R12, RZ, PT ;  /* 0x000000ff0c00722a */ /* 0x008fc60003f04000 */
[----:B------:R-:W3:Y:S01]  /*0280*/  LDG.E.64 R12, desc[UR14][R28.64+0x70] ;  /* 0x0000700e1c0c7981 */ /* 0x000ee2000c1e1b00 */
[----:B----4-:R-:W-:-:S03]  /*0290*/  DSETP.GT.AND P2, PT, R14, RZ, PT ;  /* 0x000000ff0e00722a */ /* 0x010fc60003f44000 */
[----:B------:R-:W4:Y:S01]  /*02a0*/  LDG.E.64 R14, desc[UR14][R28.64+0x78] ;  /* 0x0000780e1c0e7981 */ /* 0x000f22000c1e1b00 */
[----:B-----5:R-:W-:-:S03]  /*02b0*/  DSETP.GT.AND P4, PT, R2, RZ, PT ;  /* 0x000000ff0200722a */ /* 0x020fc60003f84000 */
[----:B------:R-:W5:Y:S01]  /*02c0*/  LDG.E.64 R2, desc[UR14][R28.64+0x68] ;  /* 0x0000680e1c027981 */ /* 0x000f62000c1e1b00 */
[----:B------:R-:W-:Y:S01]  /*02d0*/  DSETP.GT.AND P6, PT, R4, RZ, PT ;  /* 0x000000ff0400722a */ /* 0x000fe20003fc4000 */
[----:B------:R-:W-:Y:S01]  /*02e0*/  SEL R4, RZ, 0x1, P2 ;  /* 0x00000001ff047807 */ /* 0x000fe20001000000 */
[----:B------:R-:W-:Y:S01]  /*02f0*/  DSETP.GT.AND P2, PT, R6, RZ, PT ;  /* 0x000000ff0600722a */ /* 0x000fe20003f44000 */
[----:B------:R-:W-:Y:S02]  /*0300*/  SEL R5, RZ, 0x1, P1 ;  /* 0x00000001ff057807 */ /* 0x000fe40000800000 */
[----:B------:R-:W-:Y:S01]  /*0310*/  SEL R6, RZ, 0x1, P0 ;  /* 0x00000001ff067807 */ /* 0x000fe20000000000 */
[----:B------:R-:W-:Y:S02]  /*0320*/  DSETP.GT.AND P5, PT, R24, RZ, PT ;  /* 0x000000ff1800722a */ /* 0x000fe40003fa4000 */
[----:B------:R-:W-:Y:S02]  /*0330*/  DSETP.GT.AND P3, PT, R26, RZ, PT ;  /* 0x000000ff1a00722a */ /* 0x000fe40003f64000 */
[----:B------:R-:W-:-:S02]  /*0340*/  DSETP.GT.AND P1, PT, R20, RZ, PT ;  /* 0x000000ff1400722a */ /* 0x000fc40003f24000 */
[----:B------:R-:W-:Y:S01]  /*0350*/  DSETP.GT.AND P0, PT, R8, RZ, PT ;  /* 0x000000ff0800722a */ /* 0x000fe20003f04000 */
[----:B------:R-:W-:Y:S02]  /*0360*/  SEL R8, RZ, 0x1, P6 ;  /* 0x00000001ff087807 */ /* 0x000fe40003000000 */
[----:B------:R-:W-:Y:S01]  /*0370*/  SEL R7, RZ, 0x1, P4 ;  /* 0x00000001ff077807 */ /* 0x000fe20002000000 */
[----:B------:R-:W-:Y:S01]  /*0380*/  DSETP.GT.AND P4, PT, R18, RZ, PT ;  /* 0x000000ff1200722a */ /* 0x000fe20003f84000 */
[----:B------:R-:W-:Y:S01]  /*0390*/  SEL R9, RZ, 0x1, P5 ;  /* 0x00000001ff097807 */ /* 0x000fe20002800000 */
[----:B------:R-:W-:Y:S01]  /*03a0*/  DSETP.GT.AND P5, PT, R16, RZ, PT ;  /* 0x000000ff1000722a */ /* 0x000fe20003fa4000 */
[----:B------:R-:W-:-:S05]  /*03b0*/  ULEA UR9, UR5, UR7, 0x2 ;  /* 0x0000000705097291 */ /* 0x000fca000f8e10ff */
[----:B------:R-:W-:-:S04]  /*03c0*/  SEL R16, RZ, 0x1, P5 ;  /* 0x00000001ff107807 */ /* 0x000fc80002800000 */
[----:B------:R0:W-:Y:S01]  /*03d0*/  STS.128 [UR9], R4 ;  /* 0x00000004ff007988 */ /* 0x0001e20008000c09 */
[----:B------:R-:W-:-:S04]  /*03e0*/  UIADD3 UR5, UPT, UPT, UR5, 0x10, URZ ;  /* 0x0000001005057890 */ /* 0x000fc8000fffe0ff */
[----:B------:R-:W-:Y:S01]  /*03f0*/  UISETP.NE.AND UP1, UPT, UR5, UR4, UPT ;  /* 0x000000040500728c */ /* 0x000fe2000bf25270 */
[----:B--2---:R-:W-:Y:S01]  /*0400*/  DSETP.GT.AND P6, PT, R10, RZ, PT ;  /* 0x000000ff0a00722a */ /* 0x004fe20003fc4000 */
[----:B------:R-:W-:Y:S01]  /*0410*/  SEL R11, RZ, 0x1, P2 ;  /* 0x00000001ff0b7807 */ /* 0x000fe20001000000 */
[----:B---3--:R-:W-:Y:S01]  /*0420*/  DSETP.GT.AND P2, PT, R12, RZ, PT ;  /* 0x000000ff0c00722a */ /* 0x008fe20003f44000 */
[----:B------:R-:W-:Y:S02]  /*0430*/  SEL R10, RZ, 0x1, P3 ;  /* 0x00000001ff0a7807 */ /* 0x000fe40001800000 */
[----:B------:R-:W-:Y:S01]  /*0440*/  SEL R12, RZ, 0x1, P1 ;  /* 0x00000001ff0c7807 */ /* 0x000fe20000800000 */
[----:B----4-:R-:W-:Y:S02]  /*0450*/  DSETP.GT.AND P1, PT, R14, RZ, PT ;  /* 0x000000ff0e00722a */ /* 0x010fe40003f24000 */
[----:B-----5:R-:W-:Y:S01]  /*0460*/  DSETP.GT.AND P3, PT, R2, RZ, PT ;  /* 0x000000ff0200722a */ /* 0x020fe20003f64000 */
[----:B------:R-:W-:-:S02]  /*0470*/  SEL R13, RZ, 0x1, P0 ;  /* 0x00000001ff0d7807 */ /* 0x000fc40000000000 */
[----:B------:R-:W-:Y:S02]  /*0480*/  SEL R14, RZ, 0x1, P4 ;  /* 0x00000001ff0e7807 */ /* 0x000fe40002000000 */
[----:B------:R-:W-:Y:S02]  /*0490*/  SEL R15, RZ, 0x1, P6 ;  /* 0x00000001ff0f7807 */ /* 0x000fe40003000000 */
[----:B------:R-:W-:Y:S02]  /*04a0*/  SEL R17, RZ, 0x1, P3 ;  /* 0x00000001ff117807 */ /* 0x000fe40001800000 */
[----:B------:R-:W-:Y:S02]  /*04b0*/  SEL R18, RZ, 0x1, P2 ;  /* 0x00000001ff127807 */ /* 0x000fe40001000000 */
[----:B------:R-:W-:Y:S01]  /*04c0*/  SEL R19, RZ, 0x1, P1 ;  /* 0x00000001ff137807 */ /* 0x000fe20000800000 */
[----:B------:R0:W-:Y:S04]  /*04d0*/  STS.128 [UR9+0x10], R8 ;  /* 0x00001008ff007988 */ /* 0x0001e80008000c09 */
[----:B------:R0:W-:Y:S04]  /*04e0*/  STS.128 [UR9+0x20], R12 ;  /* 0x0000200cff007988 */ /* 0x0001e80008000c09 */
[----:B------:R0:W-:Y:S01]  /*04f0*/  STS.128 [UR9+0x30], R16 ;  /* 0x00003010ff007988 */ /* 0x0001e20008000c09 */
[----:B------:R-:W-:Y:S05]  /*0500*/  BRA.U UP1, `(.L_x_2) ;  /* 0xfffffffd01147547 */ /* 0x000fea000b83ffff */
.L_x_1:
[----:B------:R-:W-:Y:S05]  /*0510*/  BRA.U !UP0, `(.L_x_0) ;  /* 0x0000000508687547 */ /* 0x000fea000b800000 */
[----:B------:R-:W-:Y:S02]  /*0520*/  UISETP.GE.U32.AND UP0, UPT, UR8, 0x8, UPT ;  /* 0x000000080800788c */ /* 0x000fe4000bf06070 */
[----:B------:R-:W-:-:S04]  /*0530*/  ULOP3.LUT UR9, UR6, 0x7, URZ, 0xc0, !UPT ;  /* 0x0000000706097892 */ /* 0x000fc8000f8ec0ff */
[----:B------:R-:W-:-:S03]  /*0540*/  UISETP.NE.AND UP1, UPT, UR9, URZ, UPT ;  /* 0x000000ff0900728c */ /* 0x000fc6000bf25270 */
[----:B------:R-:W-:Y:S08]  /*0550*/  BRA.U !UP0, `(.L_x_3) ;  /* 0x0000000108a07547 */ /* 0x000ff0000b800000 */
[----:B------:R-:W1:Y:S01]  /*0560*/  LDC.64 R2, c[0x0][0x380] ;  /* 0x0000e000ff027b82 */ /* 0x000e620000000a00 */
[----:B0-----:R-:W-:-:S04]  /*0570*/  VIADD R5, R22, UR4 ;  /* 0x0000000416057c36 */ /* 0x001fc80008000000 */
[----:B-1----:R-:W-:-:S05]  /*0580*/  IMAD.WIDE R2, R5, 0x8, R2 ;  /* 0x0000000805027825 */ /* 0x002fca00078e0202 */
[----:B------:R-:W2:Y:S04]  /*0590*/  LDG.E.64 R18, desc[UR14][R2.64] ;  /* 0x0000000e02127981 */ /* 0x000ea8000c1e1b00 */
[----:B------:R-:W3:Y:S04]  /*05a0*/  LDG.E.64 R4, desc[UR14][R2.64+0x8] ;  /* 0x0000080e02047981 */ /* 0x000ee8000c1e1b00 */
[----:B------:R-:W4:Y:S04]  /*05b0*/  LDG.E.64 R6, desc[UR14][R2.64+0x10] ;  /* 0x0000100e02067981 */ /* 0x000f28000c1e1b00 */
[----:B------:R-:W5:Y:S04]  /*05c0*/  LDG.E.64 R8, desc[UR14][R2.64+0x18] ;  /* 0x0000180e02087981 */ /* 0x000f68000c1e1b00 */
[----:B------:R-:W5:Y:S04]  /*05d0*/  LDG.E.64 R10, desc[UR14][R2.64+0x20] ;  /* 0x0000200e020a7981 */ /* 0x000f68000c1e1b00 */
[----:B------:R-:W5:Y:S04]  /*05e0*/  LDG.E.64 R12, desc[UR14][R2.64+0x28] ;  /* 0x0000280e020c7981 */ /* 0x000f68000c1e1b00 */
[----:B------:R-:W5:Y:S04]  /*05f0*/  LDG.E.64 R14, desc[UR14][R2.64+0x30] ;  /* 0x0000300e020e7981 */ /* 0x000f68000c1e1b00 */
[----:B------:R0:W5:Y:S01]  /*0600*/  LDG.E.64 R16, desc[UR14][R2.64+0x38] ;  /* 0x0000380e02107981 */ /* 0x000162000c1e1b00 */
[----:B------:R-:W1:Y:S01]  /*0610*/  S2UR UR7, SR_CgaCtaId ;  /* 0x00000000000779c3 */ /* 0x000e620000008800 */
[----:B------:R-:W-:-:S02]  /*0620*/  UMOV UR5, 0x400 ;  /* 0x0000040000057882 */ /* 0x000fc40000000000 */
[----:B-1----:R-:W-:-:S04]  /*0630*/  ULEA UR5, UR7, UR5, 0x18 ;  /* 0x0000000507057291 */ /* 0x002fc8000f8ec0ff */
[----:B------:R-:W-:Y:S02]  /*0640*/  ULEA UR5, UR4, UR5, 0x2 ;  /* 0x0000000504057291 */ /* 0x000fe4000f8e10ff */
[----:B------:R-:W-:Y:S01]  /*0650*/  UIADD3 UR4, UPT, UPT, UR4, 0x8, URZ ;  /* 0x0000000804047890 */ /* 0x000fe2000fffe0ff */
[----:B--2---:R-:W-:Y:S02]  /*0660*/  DSETP.GT.AND P1, PT, R18, RZ, PT ;  /* 0x000000ff1200722a */ /* 0x004fe40003f24000 */
[----:B---3--:R-:W-:-:S04]  /*0670*/  DSETP.GT.AND P2, PT, R4, RZ, PT ;  /* 0x000000ff0400722a */ /* 0x008fc80003f44000 */
[----:B------:R-:W-:Y:S01]  /*0680*/  SEL R4, RZ, 0x1, P1 ;  /* 0x00000001ff047807 */ /* 0x000fe20000800000 */
[----:B----4-:R-:W-:Y:S01]  /*0690*/  DSETP.GT.AND P3, PT, R6, RZ, PT ;  /* 0x000000ff0600722a */ /* 0x010fe20003f64000 */
[----:B0-----:R-:W-:-:S03]  /*06a0*/  SEL R2, RZ, 0x1, P2 ;  /* 0x00000001ff027807 */ /* 0x001fc60001000000 */
[----:B------:R1:W-:Y:S01]  /*06b0*/  STS [UR5], R4 ;  /* 0x00000004ff007988 */ /* 0x0003e20008000805 */
[----:B-----5:R-:W-:Y:S01]  /*06c0*/  DSETP.GT.AND P0, PT, R8, RZ, PT ;  /* 0x000000ff0800722a */ /* 0x020fe20003f04000 */
[----:B------:R-:W-:Y:S02]  /*06d0*/  SEL R3, RZ, 0x1, P3 ;  /* 0x00000001ff037807 */ /* 0x000fe40001800000 */
[----:B------:R1:W-:Y:S01]  /*06e0*/  STS [UR5+0x4], R2 ;  /* 0x00000402ff007988 */ /* 0x0003e20008000805 */
[----:B------:R-:W-:Y:S02]  /*06f0*/  DSETP.GT.AND P1, PT, R10, RZ, PT ;  /* 0x000000ff0a00722a */ /* 0x000fe40003f24000 */
[----:B------:R-:W-:Y:S01]  /*0700*/  SEL R5, RZ, 0x1, P0 ;  /* 0x00000001ff057807 */ /* 0x000fe20000000000 */
[----:B------:R1:W-:Y:S01]  /*0710*/  STS [UR5+0x8], R3 ;  /* 0x00000803ff007988 */ /* 0x0003e20008000805 */
[----:B------:R-:W-:Y:S02]  /*0720*/  DSETP.GT.AND P2, PT, R12, RZ, PT ;  /* 0x000000ff0c00722a */ /* 0x000fe40003f44000 */
[----:B------:R-:W-:Y:S01]  /*0730*/  SEL R6, RZ, 0x1, P1 ;  /* 0x00000001ff067807 */ /* 0x000fe20000800000 */
[----:B------:R1:W-:Y:S01]  /*0740*/  STS [UR5+0xc], R5 ;  /* 0x00000c05ff007988 */ /* 0x0003e20008000805 */
[----:B------:R-:W-:-:S02]  /*0750*/  DSETP.GT.AND P3, PT, R14, RZ, PT ;  /* 0x000000ff0e00722a */ /* 0x000fc40003f64000 */
[----:B------:R-:W-:Y:S01]  /*0760*/  SEL R7, RZ, 0x1, P2 ;  /* 0x00000001ff077807 */ /* 0x000fe20001000000 */
[----:B------:R1:W-:Y:S01]  /*0770*/  STS [UR5+0x10], R6 ;  /* 0x00001006ff007988 */ /* 0x0003e20008000805 */
[----:B------:R-:W-:Y:S02]  /*0780*/  DSETP.GT.AND P4, PT, R16, RZ, PT ;  /* 0x000000ff1000722a */ /* 0x000fe40003f84000 */
[----:B------:R-:W-:Y:S01]  /*0790*/  SEL R8, RZ, 0x1, P3 ;  /* 0x00000001ff087807 */ /* 0x000fe20001800000 */
[----:B------:R1:W-:Y:S03]  /*07a0*/  STS [UR5+0x14], R7 ;  /* 0x00001407ff007988 */ /* 0x0003e60008000805 */
[----:B------:R-:W-:Y:S01]  /*07b0*/  SEL R9, RZ, 0x1, P4 ;  /* 0x00000001ff097807 */ /* 0x000fe20002000000 */
[----:B------:R1:W-:Y:S04]  /*07c0*/  STS [UR5+0x18], R8 ;  /* 0x00001808ff007988 */ /* 0x0003e80008000805 */
[----:B------:R1:W-:Y:S03]  /*07d0*/  STS [UR5+0x1c], R9 ;  /* 0x00001c09ff007988 */ /* 0x0003e60008000805 */
.L_x_3:
[----:B------:R-:W-:Y:S05]  /*07e0*/  BRA.U !UP1, `(.L_x_0) ;  /* 0x0000000109b47547 */ /* 0x000fea000b800000 */
[----:B------:R-:W-:Y:S02]  /*07f0*/  UISETP.GE.U32.AND UP0, UPT, UR9, 0x4, UPT ;  /* 0x000000040900788c */ /* 0x000fe4000bf06070 */
[----:B------:R-:W-:-:S04]  /*0800*/  ULOP3.LUT UR8, UR6, 0x3, URZ, 0xc0, !UPT ;  /* 0x0000000306087892 */ /* 0x000fc8000f8ec0ff */
[----:B------:R-:W-:-:S03]  /*0810*/  UISETP.NE.AND UP1, UPT, UR8, URZ, UPT ;  /* 0x000000ff0800728c */ /* 0x000fc6000bf25270 */
[----:B------:R-:W-:Y:S08]  /*0820*/  BRA.U !UP0, `(.L_x_4) ;  /* 0x0000000108607547 */ /* 0x000ff0000b800000 */
[----:B-1----:R-:W1:Y:S01]  /*0830*/  LDC.64 R2, c[0x0][0x380] ;  /* 0x0000e000ff027b82 */ /* 0x002e620000000a00 */
[----:B0-----:R-:W-:-:S05]  /*0840*/  IADD3 R5, PT, PT, R22, UR4, RZ ;  /* 0x0000000416057c10 */ /* 0x001fca000fffe0ff */
[----:B-1----:R-:W-:-:S05]  /*0850*/  IMAD.WIDE R2, R5, 0x8, R2 ;  /* 0x0000000805027825 */ /* 0x002fca00078e0202 */
[----:B------:R-:W2:Y:S04]  /*0860*/  LDG.E.64 R10, desc[UR14][R2.64] ;  /* 0x0000000e020a7981 */ /* 0x000ea8000c1e1b00 */
[----:B------:R-:W3:Y:S04]  /*0870*/  LDG.E.64 R4, desc[UR14][R2.64+0x8] ;  /* 0x0000080e02047981 */ /* 0x000ee8000c1e1b00 */
[----:B------:R-:W4:Y:S04]  /*0880*/  LDG.E.64 R6, desc[UR14][R2.64+0x10] ;  /* 0x0000100e02067981 */ /* 0x000f28000c1e1b00 */
[----:B------:R-:W5:Y:S01]  /*0890*/  LDG.E.64 R8, desc[UR14][R2.64+0x18] ;  /* 0x0000180e02087981 */ /* 0x000f62000c1e1b00 */
[----:B------:R-:W0:Y:S01]  /*08a0*/  S2UR UR7, SR_CgaCtaId ;  /* 0x00000000000779c3 */ /* 0x000e220000008800 */
[----:B------:R-:W-:-:S02]  /*08b0*/  UMOV UR5, 0x400 ;  /* 0x0000040000057882 */ /* 0x000fc40000000000 */
[----:B0-----:R-:W-:-:S04]  /*08c0*/  ULEA UR5, UR7, UR5, 0x18 ;  /* 0x0000000507057291 */ /* 0x001fc8000f8ec0ff */
[----:B------:R-:W-:Y:S02]  /*08d0*/  ULEA UR5, UR4, UR5, 0x2 ;  /* 0x0000000504057291 */ /* 0x000fe4000f8e10ff */
[----:B------:R-:W-:Y:S01]  /*08e0*/  UIADD3 UR4, UPT, UPT, UR4, 0x4, URZ ;  /* 0x0000000404047890 */ /* 0x000fe2000fffe0ff */
[----:B--2---:R-:W-:Y:S02]  /*08f0*/  DSETP.GT.AND P0, PT, R10, RZ, PT ;  /* 0x000000ff0a00722a */ /* 0x004fe40003f04000 */
[----:B---3--:R-:W-:-:S04]  /*0900*/  DSETP.GT.AND P1, PT, R4, RZ, PT ;  /* 0x000000ff0400722a */ /* 0x008fc80003f24000 */
[----:B------:R-:W-:Y:S01]  /*0910*/  SEL R4, RZ, 0x1, P0 ;  /* 0x00000001ff047807 */ /* 0x000fe20000000000 */
[----:B----4-:R-:W-:Y:S01]  /*0920*/  DSETP.GT.AND P2, PT, R6, RZ, PT ;  /* 0x000000ff0600722a */ /* 0x010fe20003f44000 */
[----:B------:R-:W-:-:S03]  /*0930*/  SEL R5, RZ, 0x1, P1 ;  /* 0x00000001ff057807 */ /* 0x000fc60000800000 */
[----:B------:R2:W-:Y:S01]  /*0940*/  STS [UR5], R4 ;  /* 0x00000004ff007988 */ /* 0x0005e20008000805 */
[----:B-----5:R-:W-:Y:S01]  /*0950*/  DSETP.GT.AND P3, PT, R8, RZ, PT ;  /* 0x000000ff0800722a */ /* 0x020fe20003f64000 */
[----:B------:R-:W-:Y:S02]  /*0960*/  SEL R2, RZ, 0x1, P2 ;  /* 0x00000001ff027807 */ /* 0x000fe40001000000 */
[----:B------:R2:W-:Y:S03]  /*0970*/  STS [UR5+0x4], R5 ;  /* 0x00000405ff007988 */ /* 0x0005e60008000805 */
[----:B------:R-:W-:Y:S01]  /*0980*/  SEL R3, RZ, 0x1, P3 ;  /* 0x00000001ff037807 */ /* 0x000fe20001800000 */
[----:B------:R2:W-:Y:S04]  /*0990*/  STS [UR5+0x8], R2 ;  /* 0x00000802ff007988 */ /* 0x0005e80008000805 */
[----:B------:R2:W-:Y:S03]  /*09a0*/  STS [UR5+0xc], R3 ;  /* 0x00000c03ff007988 */ /* 0x0005e60008000805 */
.L_x_4:
[----:B------:R-:W-:Y:S05]  /*09b0*/  BRA.U !UP1, `(.L_x_0) ;  /* 0x0000000109407547 */ /* 0x000fea000b800000 */
[----:B------:R-:W3:Y:S01]  /*09c0*/  S2UR UR7, SR_CgaCtaId ;  /* 0x00000000000779c3 */ /* 0x000ee20000008800 */
[----:B------:R-:W-:-:S07]  /*09d0*/  UMOV UR5, 0x400 ;  /* 0x0000040000057882 */ /* 0x000fce0000000000 */
[----:B012---:R-:W0:Y:S01]  /*09e0*/  LDC.64 R4, c[0x0][0x380] ;  /* 0x0000e000ff047b82 */ /* 0x007e220000000a00 */
[----:B---3--:R-:W-:-:S03]  /*09f0*/  ULEA UR7, UR7, UR5, 0x18 ;  /* 0x0000000507077291 */ /* 0x008fc6000f8ec0ff */
[----:B------:R-:W-:-:S09]  /*0a00*/  UMOV UR5, URZ ;  /* 0x000000ff00057c82 */ /* 0x000fd20008000000 */
.L_x_5:
[----:B------:R-:W-:-:S04]  /*0a10*/  VIADD R3, R22, UR4 ;  /* 0x0000000416037c36 */ /* 0x000fc80008000000 */
[----:B0-----:R-:W-:-:S06]  /*0a20*/  IMAD.WIDE R2, R3, 0x8, R4 ;  /* 0x0000000803027825 */ /* 0x001fcc00078e0204 */
[----:B------:R-:W2:Y:S01]  /*0a30*/  LDG.E.64 R2, desc[UR14][R2.64] ;  /* 0x0000000e02027981 */ /* 0x000ea2000c1e1b00 */
[----:B------:R-:W-:Y:S02]  /*0a40*/  ULEA UR9, UR4, UR7, 0x2 ;  /* 0x0000000704097291 */ /* 0x000fe4000f8e10ff */
[----:B------:R-:W-:Y:S02]  /*0a50*/  UIADD3 UR5, UPT, UPT, UR5, 0x1, URZ ;  /* 0x0000000105057890 */ /* 0x000fe4000fffe0ff */
[----:B------:R-:W-:Y:S02]  /*0a60*/  UIADD3 UR4, UPT, UPT, UR4, 0x1, URZ ;  /* 0x0000000104047890 */ /* 0x000fe4000fffe0ff */
[----:B------:R-:W-:Y:S01]  /*0a70*/  UISETP.NE.AND UP0, UPT, UR5, UR8, UPT ;  /* 0x000000080500728c */ /* 0x000fe2000bf05270 */
[----:B--2---:R-:W-:-:S06]  /*0a80*/  DSETP.GT.AND P0, PT, R2, RZ, PT ;  /* 0x000000ff0200722a */ /* 0x004fcc0003f04000 */
[----:B---3--:R-:W-:-:S05]  /*0a90*/  SEL R6, RZ, 0x1, P0 ;  /* 0x00000001ff067807 */ /* 0x008fca0000000000 */
[----:B------:R3:W-:Y:S01]  /*0aa0*/  STS [UR9], R6 ;  /* 0x00000006ff007988 */ /* 0x0007e20008000809 */
[----:B------:R-:W-:Y:S05]  /*0ab0*/  BRA.U UP0, `(.L_x_5) ;  /* 0xfffffffd00d47547 */ /* 0x000fea000b83ffff */
.L_x_0:
[----:B------:R-:W0:Y:S01]  /*0ac0*/  LDCU UR7, c[0x0][0x394] ;  /* 0x00007280ff0777ac */ /* 0x000e220008000800 */
[----:B------:R-:W4:Y:S01]  /*0ad0*/  S2UR UR5, SR_CgaCtaId ;  /* 0x00000000000579c3 */ /* 0x000f220000008800 */
[----:B------:R-:W-:Y:S01]  /*0ae0*/  UMOV UR4, 0x400 ;  /* 0x0000040000047882 */ /* 0x000fe20000000000 */
[----:B012---:R-:W-:-:S05]  /*0af0*/  IMAD.U32 R5, RZ, RZ, UR7 ;  /* 0x00000007ff057e24 */ /* 0x007fca000f8e00ff */
[----:B------:R-:W-:Y:S01]  /*0b00*/  ISETP.GE.AND P0, PT, R5, 0x1, PT ;  /* 0x000000010500780c */ /* 0x000fe20003f06270 */
[----:B----4-:R-:W-:-:S04]  /*0b10*/  ULEA UR4, UR5, UR4, 0x18 ;  /* 0x0000000405047291 */ /* 0x010fc8000f8ec0ff */
[----:B------:R-:W-:-:S08]  /*0b20*/  ULEA UR17, UR6, UR4, 0x2 ;  /* 0x0000000406117291 */ /* 0x000fd0000f8e10ff */
[----:B------:R-:W-:Y:S05]  /*0b30*/  @!P0 BRA `(.L_x_6) ;  /* 0x0000000400348947 */ /* 0x000fea0003800000 */
[C---:B------:R-:W-:Y:S01]  /*0b40*/  LOP3.LUT R13, R5.reuse, 0x7, RZ, 0xc0, !PT ;  /* 0x00000007050d7812 */ /* 0x040fe200078ec0ff */
[----:B------:R-:W-:Y:S01]  /*0b50*/  IMAD.MOV.U32 R4, RZ, RZ, RZ ;  /* 0x000000ffff047224 */ /* 0x000fe200078e00ff */
[C---:B------:R-:W-:Y:S02]  /*0b60*/  IADD3 R2, PT, PT, R5.reuse, -0x1, RZ ;  /* 0xffffffff05027810 */ /* 0x040fe40007ffe0ff */
[----:B------:R-:W-:Y:S01]  /*0b70*/  LOP3.LUT R15, R5, 0x3, RZ, 0xc0, !PT ;  /* 0x00000003050f7812 */ /* 0x000fe200078ec0ff */
[----:B------:R-:W-:Y:S01]  /*0b80*/  VIADD R3, R13, 0xffffffff ;  /* 0xffffffff0d037836 */ /* 0x000fe20000000000 */
[----:B------:R-:W-:Y:S02]  /*0b90*/  ISETP.GE.U32.AND P2, PT, R2, 0x7, PT ;  /* 0x000000070200780c */ /* 0x000fe40003f46070 */
[----:B------:R-:W-:Y:S02]  /*0ba0*/  LOP3.LUT R2, R5, 0x7ffffff8, RZ, 0xc0, !PT ;  /* 0x7ffffff805027812 */ /* 0x000fe400078ec0ff */
[----:B------:R-:W-:-:S13]  /*0bb0*/  ISETP.GE.U32.AND P1, PT, R3, 0x3, PT ;  /* 0x000000030300780c */ /* 0x000fda0003f26070 */
.L_x_13:
[----:B0123--:R-:W-:-:S07]  /*0bc0*/  MOV R3, RZ ;  /* 0x000000ff00037202 */ /* 0x00ffce0000000f00 */
.L_x_12:
[----:B---3--:R-:W3:Y:S01]  /*0bd0*/  LDCU.64 UR10, c[0x0][0x390] ;  /* 0x00007200ff0a77ac */ /* 0x008ee20008000a00 */
[----:B------:R-:W-:Y:S02]  /*0be0*/  HFMA2 R7, -RZ, RZ, 0, 0 ;  /* 0x00000000ff077431 */ /* 0x000fe400000001ff */
[----:B---3--:R-:W-:Y:S02]  /*0bf0*/  IMAD R6, R4, UR10, R3 ;  /* 0x0000000a04067c24 */ /* 0x008fe4000f8e0203 */
[----:B------:R-:W-:Y:S02]  /*0c00*/  IMAD.U32 R5, RZ, RZ, UR11 ;  /* 0x0000000bff057e24 */ /* 0x000fe4000f8e00ff */
[----:B------:R-:W-:-:S05]  /*0c10*/  VIADD R3, R3, 0x1 ;  /* 0x0000000103037836 */ /* 0x000fca0000000000 */
[----:B------:R-:W-:Y:S01]  /*0c20*/  ISETP.NE.AND P0, PT, R3, R5, PT ;  /* 0x000000050300720c */ /* 0x000fe20003f05270 */
[----:B012---:R-:W-:-:S12]  /*0c30*/  @!P2 BRA `(.L_x_7) ;  /* 0x000000000060a947 */ /* 0x007fd80003800000 */
[----:B------:R-:W-:-:S07]  /*0c40*/  IMAD.MOV.U32 R7, RZ, RZ, RZ ;  /* 0x000000ffff077224 */ /* 0x000fce00078e00ff */
.L_x_8:
[----:B0-----:R-:W-:Y:S02]  /*0c50*/  IMAD R8, R6, UR10, R7 ;  /* 0x0000000a06087c24 */ /* 0x001fe4000f8e0207 */
[----:B------:R-:W-:-:S03]  /*0c60*/  VIADD R7, R7, 0x8 ;  /* 0x0000000807077836 */ /* 0x000fc60000000000 */
[C---:B------:R-:W-:Y:S02]  /*0c70*/  LEA R9, R8.reuse, UR4, 0x2 ;  /* 0x0000000408097c11 */ /* 0x040fe4000f8e10ff */
[----:B------:R-:W-:Y:S02]  /*0c80*/  LEA R11, R8, UR17, 0x2 ;  /* 0x00000011080b7c11 */ /* 0x000fe4000f8e10ff */
[----:B------:R-:W-:Y:S01]  /*0c90*/  ISETP.NE.AND P3, PT, R7, R2, PT ;  /* 0x000000020700720c */ /* 0x000fe20003f65270 */
[----:B------:R-:W0:Y:S04]  /*0ca0*/  LDS R10, [R9] ;  /* 0x00000000090a7984 */ /* 0x000e280000000800 */
[----:B0-----:R-:W-:Y:S04]  /*0cb0*/  STS [R11], R10 ;  /* 0x0000000a0b007388 */ /* 0x001fe80000000800 */
[----:B------:R-:W0:Y:S04]  /*0cc0*/  LDS R8, [R9+0x4] ;  /* 0x0000040009087984 */ /* 0x000e280000000800 */
[----:B0-----:R-:W-:Y:S04]  /*0cd0*/  STS [R11+0x4], R8 ;  /* 0x000004080b007388 */ /* 0x001fe80000000800 */
        /* <DEDUP_REMOVED lines=11> */
[----:B0-----:R0:W-:Y:S01]  /*0d90*/  STS [R11+0x1c], R8 ;  /* 0x00001c080b007388 */ /* 0x0011e20000000800 */
[----:B------:R-:W-:Y:S05]  /*0da0*/  @P3 BRA `(.L_x_8) ;  /* 0xfffffffc00a83947 */ /* 0x000fea000383ffff */
[----:B------:R-:W-:-:S07]  /*0db0*/  MOV R7, R2 ;  /* 0x0000000200077202 */ /* 0x000fce0000000f00 */
.L_x_7:
[----:B------:R-:W-:-:S13]  /*0dc0*/  ISETP.NE.AND P3, PT, R13, RZ, PT ;  /* 0x000000ff0d00720c */ /* 0x000fda0003f65270 */
[----:B------:R-:W-:Y:S05]  /*0dd0*/  @!P3 BRA `(.L_x_9) ;  /* 0x00000000007cb947 */ /* 0x000fea0003800000 */
[----:B------:R-:W-:Y:S01]  /*0de0*/  ISETP.NE.AND P3, PT, R15, RZ, PT ;  /* 0x000000ff0f00720c */ /* 0x000fe20003f65270 */
[----:B------:R-:W-:-:S12]  /*0df0*/  @!P1 BRA `(.L_x_10) ;  /* 0x0000000000309947 */ /* 0x000fd80003800000 */
[----:B0-----:R-:W-:Y:S02]  /*0e00*/  IMAD R8, R6, UR10, R7 ;  /* 0x0000000a06087c24 */ /* 0x001fe4000f8e0207 */
[----:B------:R-:W-:-:S03]  /*0e10*/  VIADD R7, R7, 0x4 ;  /* 0x0000000407077836 */ /* 0x000fc60000000000 */
[C---:B------:R-:W-:Y:S02]  /*0e20*/  LEA R9, R8.reuse, UR4, 0x2 ;  /* 0x0000000408097c11 */ /* 0x040fe4000f8e10ff */
[----:B------:R-:W-:-:S03]  /*0e30*/  LEA R11, R8, UR17, 0x2 ;  /* 0x00000011080b7c11 */ /* 0x000fc6000f8e10ff */
[----:B------:R-:W0:Y:S04]  /*0e40*/  LDS R10, [R9] ;  /* 0x00000000090a7984 */ /* 0x000e280000000800 */
[----:B0-----:R-:W-:Y:S04]  /*0e50*/  STS [R11], R10 ;  /* 0x0000000a0b007388 */ /* 0x001fe80000000800 */
[----:B------:R-:W0:Y:S04]  /*0e60*/  LDS R8, [R9+0x4] ;  /* 0x0000040009087984 */ /* 0x000e280000000800 */
[----:B0-----:R-:W-:Y:S04]  /*0e70*/  STS [R11+0x4], R8 ;  /* 0x000004080b007388 */ /* 0x001fe80000000800 */
[----:B------:R-:W0:Y:S04]  /*0e80*/  LDS R12, [R9+0x8] ;  /* 0x00000800090c7984 */ /* 0x000e280000000800 */
[----:B0-----:R-:W-:Y:S04]  /*0e90*/  STS [R11+0x8], R12 ;  /* 0x0000080c0b007388 */ /* 0x001fe80000000800 */
[----:B------:R-:W0:Y:S04]  /*0ea0*/  LDS R14, [R9+0xc] ;  /* 0x00000c00090e7984 */ /* 0x000e280000000800 */
[----:B0-----:R1:W-:Y:S02]  /*0eb0*/  STS [R11+0xc], R14 ;  /* 0x00000c0e0b007388 */ /* 0x0013e40000000800 */
.L_x_10:
[----:B------:R-:W-:Y:S05]  /*0ec0*/  @!P3 BRA `(.L_x_9) ;  /* 0x000000000040b947 */ /* 0x000fea0003800000 */
[----:B------:R-:W-:Y:S02]  /*0ed0*/  ISETP.NE.AND P3, PT, R15, 0x1, PT ;  /* 0x000000010f00780c */ /* 0x000fe40003f65270 */
[----:B------:R-:W-:-:S11]  /*0ee0*/  LOP3.LUT P4, RZ, R5, 0x1, RZ, 0xc0, !PT ;  /* 0x0000000105ff7812 */ /* 0x000fd6000788c0ff */
[----:B------:R-:W-:Y:S05]  /*0ef0*/  @!P3 BRA `(.L_x_11) ;  /* 0x000000000020b947 */ /* 0x000fea0003800000 */
[----:B------:R-:W-:Y:S02]  /*0f00*/  IMAD R9, R6, UR10, R7 ;  /* 0x0000000a06097c24 */ /* 0x000fe4000f8e0207 */
[----:B------:R-:W-:-:S03]  /*0f10*/  VIADD R7, R7, 0x2 ;  /* 0x0000000207077836 */ /* 0x000fc60000000000 */
[C---:B------:R-:W-:Y:S02]  /*0f20*/  LEA R10, R9.reuse, UR4, 0x2 ;  /* 0x00000004090a7c11 */ /* 0x040fe4000f8e10ff */
[----:B01----:R-:W-:-:S03]  /*0f30*/  LEA R11, R9, UR17, 0x2 ;  /* 0x00000011090b7c11 */ /* 0x003fc6000f8e10ff */
[----:B------:R-:W0:Y:S04]  /*0f40*/  LDS R8, [R10] ;  /* 0x000000000a087984 */ /* 0x000e280000000800 */
[----:B0-----:R-:W-:Y:S04]  /*0f50*/  STS [R11], R8 ;  /* 0x000000080b007388 */ /* 0x001fe80000000800 */
[----:B------:R-:W0:Y:S04]  /*0f60*/  LDS R9, [R10+0x4] ;  /* 0x000004000a097984 */ /* 0x000e280000000800 */
[----:B0-----:R2:W-:Y:S02]  /*0f70*/  STS [R11+0x4], R9 ;  /* 0x000004090b007388 */ /* 0x0015e40000000800 */
.L_x_11:
[----:B------:R-:W-:-:S05]  /*0f80*/  @P4 IMAD R6, R6, UR10, R7 ;  /* 0x0000000a06064c24 */ /* 0x000fca000f8e0207 */
[C---:B------:R-:W-:Y:S02]  /*0f90*/  @P4 LEA R7, R6.reuse, UR4, 0x2 ;  /* 0x0000000406074c11 */ /* 0x040fe4000f8e10ff */
[----:B------:R-:W-:-:S04]  /*0fa0*/  @P4 LEA R6, R6, UR17, 0x2 ;  /* 0x0000001106064c11 */ /* 0x000fc8000f8e10ff */
[----:B------:R-:W3:Y:S04]  /*0fb0*/  @P4 LDS R7, [R7] ;  /* 0x0000000007074984 */ /* 0x000ee80000000800 */
[----:B---3--:R3:W-:Y:S02]  /*0fc0*/  @P4 STS [R6], R7 ;  /* 0x0000000706004388 */ /* 0x0087e40000000800 */
.L_x_9:
[----:B------:R-:W-:Y:S05]  /*0fd0*/  @P0 BRA `(.L_x_12) ;  /* 0xfffffff800fc0947 */ /* 0x000fea000383ffff */
[----:B------:R-:W-:-:S04]  /*0fe0*/  IADD3 R4, PT, PT, R4, 0x1, RZ ;  /* 0x0000000104047810 */ /* 0x000fc80007ffe0ff */
[----:B------:R-:W-:-:S13]  /*0ff0*/  ISETP.NE.AND P0, PT, R4, R5, PT ;  /* 0x000000050400720c */ /* 0x000fda0003f05270 */
[----:B------:R-:W-:Y:S05]  /*1000*/  @P0 BRA `(.L_x_13) ;  /* 0xfffffff800ec0947 */ /* 0x000fea000383ffff */
.L_x_6:
[----:B------:R-:W-:Y:S01]  /*1010*/  ISETP.GE.AND P0, PT, R5, UR10, PT ;  /* 0x0000000a05007c0c */ /* 0x000fe2000bf06270 */
[----:B---3--:R-:W-:-:S03]  /*1020*/  IMAD.MOV.U32 R7, RZ, RZ, 0x1 ;  /* 0x00000001ff077424 */ /* 0x008fc600078e00ff */
[----:B------:R-:W-:-:S13]  /*1030*/  ISETP.LT.OR P0, PT, R5, 0x1, P0 ;  /* 0x000000010500780c */ /* 0x000fda0000701670 */
[----:B------:R-:W-:Y:S05]  /*1040*/  @P0 BRA `(.L_x_14) ;  /* 0x00000014005c0947 */ /* 0x000fea0003800000 */
[C---:B------:R-:W-:Y:S01]  /*1050*/  LOP3.LUT R3, R5.reuse, 0x7, RZ, 0xc0, !PT ;  /* 0x0000000705037812 */ /* 0x040fe200078ec0ff */
[C---:B------:R-:W-:Y:S01]  /*1060*/  VIADD R6, R5.reuse, 0xffffffff ;  /* 0xffffffff05067836 */ /* 0x040fe20000000000 */
[----:B------:R-:W-:-:S03]  /*1070*/  LOP3.LUT R2, R5, 0xf, RZ, 0xc0, !PT ;  /* 0x0000000f05027812 */ /* 0x000fc600078ec0ff */
[----:B------:R-:W-:Y:S01]  /*1080*/  VIADD R7, R3, 0xffffffff ;  /* 0xffffffff03077836 */ /* 0x000fe20000000000 */
[----:B------:R-:W-:Y:S02]  /*1090*/  IADD3 R4, PT, PT, R2, -0x1, RZ ;  /* 0xffffffff02047810 */ /* 0x000fe40007ffe0ff */
[----:B------:R-:W-:Y:S02]  /*10a0*/  ISETP.GE.U32.AND P0, PT, R6, 0xf, PT ;  /* 0x0000000f0600780c */ /* 0x000fe40003f06070 */
[----:B------:R-:W-:Y:S02]  /*10b0*/  ISETP.GE.U32.AND P1, PT, R4, 0x7, PT ;  /* 0x000000070400780c */ /* 0x000fe40003f26070 */
[----:B------:R-:W-:Y:S01]  /*10c0*/  ISETP.GE.U32.AND P2, PT, R7, 0x3, PT ;  /* 0x000000030700780c */ /* 0x000fe20003f46070 */
[----:B------:R-:W-:Y:S01]  /*10d0*/  IMAD.MOV.U32 R7, RZ, RZ, RZ ;  /* 0x000000ffff077224 */ /* 0x000fe200078e00ff */
[C---:B------:R-:W-:Y:S02]  /*10e0*/  LOP3.LUT R4, R5.reuse, 0x7ffffff0, RZ, 0xc0, !PT ;  /* 0x7ffffff005047812 */ /* 0x040fe400078ec0ff */
[----:B------:R-:W-:-:S09]  /*10f0*/  LOP3.LUT R5, R5, 0x3, RZ, 0xc0, !PT ;  /* 0x0000000305057812 */ /* 0x000fd200078ec0ff */
.L_x_22:
[----:B------:R-:W-:-:S07]  /*1100*/  HFMA2 R6, -RZ, RZ, 0, 0 ;  /* 0x00000000ff067431 */ /* 0x000fce00000001ff */
.L_x_21:
[----:B012---:R-:W0:Y:S08]  /*1110*/  LDC.64 R10, c[0x0][0x390] ;  /* 0x0000e400ff0a7b82 */ /* 0x007e300000000a00 */
[----:B------:R-:W1:Y:S01]  /*1120*/  LDC R8, c[0x0][0x394] ;  /* 0x0000e500ff087b82 */ /* 0x000e620000000800 */
[----:B0-----:R-:W-:Y:S02]  /*1130*/  IMAD R9, R7, R10, R6 ;  /* 0x0000000a07097224 */ /* 0x001fe400078e0206 */
[----:B------:R-:W-:-:S05]  /*1140*/  VIADD R6, R6, 0x1 ;  /* 0x0000000106067836 */ /* 0x000fca0000000000 */
[----:B------:R-:W-:-:S13]  /*1150*/  ISETP.NE.AND P3, PT, R6, R11, PT ;  /* 0x0000000b0600720c */ /* 0x000fda0003f65270 */
.L_x_20:
[----:B------:R-:W-:Y:S01]  /*1160*/  CS2R R22, SRZ ;  /* 0x0000000000167805 */ /* 0x000fe2000001ff00 */
[----:B------:R-:W-:Y:S06]  /*1170*/  @!P0 BRA `(.L_x_15) ;  /* 0x00000004002c8947 */ /* 0x000fec0003800000 */
[----:B------:R-:W-:Y:S01]  /*1180*/  IMAD.MOV.U32 R22, RZ, RZ, RZ ;  /* 0x000000ffff167224 */ /* 0x000fe200078e00ff */
[----:B------:R-:W-:-:S06]  /*1190*/  UMOV UR4, URZ ;  /* 0x000000ff00047c82 */ /* 0x000fcc0008000000 */
.L_x_16:
[----:B------:R-:W1:Y:S08]  /*11a0*/  LDC R29, c[0x0][0x390] ;  /* 0x0000e400ff1d7b82 */ /* 0x000e700000000800 */
[----:B------:R-:W0:Y:S01]  /*11b0*/  LDC.64 R16, c[0x0][0x388] ;  /* 0x0000e200ff107b82 */ /* 0x000e220000000a00 */
[----:B-1----:R-:W-:-:S04]  /*11c0*/  IMAD R11, R29, UR4, R8 ;  /* 0x000000041d0b7c24 */ /* 0x002fc8000f8e0208 */
[----:B0-----:R-:W-:-:S05]  /*11d0*/  IMAD.WIDE R16, R11, 0x4, R16 ;  /* 0x000000040b107825 */ /* 0x001fca00078e0210 */
[----:B------:R-:W2:Y:S01]  /*11e0*/  LDG.E R19, desc[UR14][R16.64] ;  /* 0x0000000e10137981 */ /* 0x000ea2000c1e1900 */
[----:B------:R-:W-:-:S05]  /*11f0*/  IMAD.WIDE R14, R29, 0x4, R16 ;  /* 0x000000041d0e7825 */ /* 0x000fca00078e0210 */
[----:B------:R0:W3:Y:S02]  /*1200*/  LDG.E R18, desc[UR14][R14.64] ;  /* 0x0000000e0e127981 */ /* 0x0000e4000c1e1900 */
[----:B0-----:R-:W-:-:S05]  /*1210*/  IMAD.WIDE R14, R29, 0x4, R14 ;  /* 0x000000041d0e7825 */ /* 0x001fca00078e020e */
[----:B------:R-:W4:Y:S01]  /*1220*/  LDG.E R13, desc[UR14][R14.64] ;  /* 0x0000000e0e0d7981 */ /* 0x000f22000c1e1900 */
[----:B------:R-:W-:-:S05]  /*1230*/  IMAD.WIDE R26, R29, 0x4, R14 ;  /* 0x000000041d1a7825 */ /* 0x000fca00078e020e */
[----:B------:R-:W5:Y:S01]  /*1240*/  LDG.E R24, desc[UR14][R26.64] ;  /* 0x0000000e1a187981 */ /* 0x000f62000c1e1900 */
[----:B------:R-:W-:-:S05]  /*1250*/  IMAD.WIDE R20, R29, 0x4, R26 ;  /* 0x000000041d147825 */ /* 0x000fca00078e021a */
[----:B------:R0:W5:Y:S01]  /*1260*/  LDG.E R11, desc[UR14][R20.64] ;  /* 0x0000000e140b7981 */ /* 0x000162000c1e1900 */
[----:B------:R-:W-:-:S05]  /*1270*/  IMAD R12, R9, R29, UR4 ;  /* 0x00000004090c7e24 */ /* 0x000fca000f8e021d */
[----:B------:R-:W-:Y:S01]  /*1280*/  LEA R12, R12, UR17, 0x2 ;  /* 0x000000110c0c7c11 */ /* 0x000fe2000f8e10ff */
[----:B0-----:R-:W-:-:S04]  /*1290*/  IMAD.WIDE R20, R29, 0x4, R20 ;  /* 0x000000041d147825 */ /* 0x001fc800078e0214 */
[----:B------:R-:W2:Y:S04]  /*12a0*/  LDS R25, [R12] ;  /* 0x000000000c197984 */ /* 0x000ea80000000800 */
[----:B------:R-:W3:Y:S01]  /*12b0*/  LDS R17, [R12+0x4] ;  /* 0x000004000c117984 */ /* 0x000ee20000000800 */
[----:B------:R-:W-:-:S03]  /*12c0*/  IMAD.WIDE R14, R29, 0x4, R20 ;  /* 0x000000041d0e7825 */ /* 0x000fc600078e0214 */
[----:B------:R-:W4:Y:S04]  /*12d0*/  LDS R16, [R12+0x8] ;  /* 0x000008000c107984 */ /* 0x000f280000000800 */
[----:B------:R-:W5:Y:S04]  /*12e0*/  LDG.E R23, desc[UR14][R20.64] ;  /* 0x0000000e14177981 */ /* 0x000f68000c1e1900 */
[----:B------:R0:W5:Y:S04]  /*12f0*/  LDG.E R26, desc[UR14][R14.64] ;  /* 0x0000000e0e1a7981 */ /* 0x000168000c1e1900 */
[----:B------:R-:W5:Y:S01]  /*1300*/  LDS R28, [R12+0xc] ;  /* 0x00000c000c1c7984 */ /* 0x000f620000000800 */
[----:B0-----:R-:W-:-:S05]  /*1310*/  IMAD.WIDE R14, R29, 0x4, R14 ;  /* 0x000000041d0e7825 */ /* 0x001fca00078e020e */
[----:B------:R-:W5:Y:S01]  /*1320*/  LDG.E R10, desc[UR14][R14.64] ;  /* 0x0000000e0e0a7981 */ /* 0x000f62000c1e1900 */
[----:B------:R-:W-:-:S04]  /*1330*/  IMAD.WIDE R20, R29, 0x4, R14 ;  /* 0x000000041d147825 */ /* 0x000fc800078e020e */
[----:B--2---:R-:W-:Y:S02]  /*1340*/  IMAD R19, R25, R19, R22 ;  /* 0x0000001319137224 */ /* 0x004fe400078e0216 */
[----:B------:R0:W2:Y:S02]  /*1350*/  LDG.E R25, desc[UR14][R20.64] ;  /* 0x0000000e14197981 */ /* 0x0000a4000c1e1900 */
[----:B---3--:R-:W-:Y:S02]  /*1360*/  IMAD R17, R17, R18, R19 ;  /* 0x0000001211117224 */ /* 0x008fe400078e0213 */
[----:B0-----:R-:W-:-:S05]  /*1370*/  IMAD.WIDE R20, R29, 0x4, R20 ;  /* 0x000000041d147825 */ /* 0x001fca00078e0214 */
[----:B------:R-:W3:Y:S01]  /*1380*/  LDG.E R22, desc[UR14][R20.64] ;  /* 0x0000000e14167981 */ /* 0x000ee2000c1e1900 */
[----:B------:R-:W-:-:S04]  /*1390*/  IMAD.WIDE R18, R29, 0x4, R20 ;  /* 0x000000041d127825 */ /* 0x000fc800078e0214 */
[----:B----4-:R-:W-:Y:S01]  /*13a0*/  IMAD R13, R16, R13, R17 ;  /* 0x0000000d100d7224 */ /* 0x010fe200078e0211 */
[----:B------:R0:W4:Y:S01]  /*13b0*/  LDG.E R27, desc[UR14][R18.64] ;  /* 0x0000000e121b7981 */ /* 0x000122000c1e1900 */
[----:B------:R-:W-:-:S04]  /*13c0*/  IMAD.WIDE R16, R29, 0x4, R18 ;  /* 0x000000041d107825 */ /* 0x000fc800078e0212 */
[C---:B------:R-:W-:Y:S02]  /*13d0*/  IMAD.WIDE R14, R29.reuse, 0x4, R16 ;  /* 0x000000041d0e7825 */ /* 0x040fe400078e0210 */
[----:B------:R1:W4:Y:S02]  /*13e0*/  LDG.E R16, desc[UR14][R16.64] ;  /* 0x0000000e10107981 */ /* 0x000324000c1e1900 */
[C---:B0-----:R-:W-:Y:S02]  /*13f0*/  IMAD.WIDE R18, R29.reuse, 0x4, R14 ;  /* 0x000000041d127825 */ /* 0x041fe400078e020e */
[----:B------:R-:W4:Y:S02]  /*1400*/  LDG.E R15, desc[UR14][R14.64] ;  /* 0x0000000e0e0f7981 */ /* 0x000f24000c1e1900 */
[----:B------:R-:W-:Y:S02]  /*1410*/  IMAD.WIDE R20, R29, 0x4, R18 ;  /* 0x000000041d147825 */ /* 0x000fe400078e0212 */
[----:B-1----:R-:W0:Y:S02]  /*1420*/  LDS R17, [R12+0x10] ;  /* 0x000010000c117984 */ /* 0x002e240000000800 */
[----:B-----5:R-:W-:-:S02]  /*1430*/  IMAD R24, R28, R24, R13 ;  /* 0x000000181c187224 */ /* 0x020fc400078e020d */
[----:B------:R1:W5:Y:S01]  /*1440*/  LDG.E R14, desc[UR14][R18.64] ;  /* 0x0000000e120e7981 */ /* 0x000362000c1e1900 */
[----:B------:R-:W-:-:S03]  /*1450*/  IMAD.WIDE R28, R29, 0x4, R20 ;  /* 0x000000041d1c7825 */ /* 0x000fc600078e0214 */
[----:B------:R1:W5:Y:S04]  /*1460*/  LDG.E R13, desc[UR14][R20.64] ;  /* 0x0000000e140d7981 */ /* 0x000368000c1e1900 */
[----:B------:R-:W5:Y:S04]  /*1470*/  LDG.E R28, desc[UR14][R28.64] ;  /* 0x0000000e1c1c7981 */ /* 0x000f68000c1e1900 */
[----:B-1----:R-:W-:Y:S04]  /*1480*/  LDS R19, [R12+0x1c] ;  /* 0x00001c000c137984 */ /* 0x002fe80000000800 */
[----:B------:R-:W-:Y:S04]  /*1490*/  LDS R18, [R12+0x20] ;  /* 0x000020000c127984 */ /* 0x000fe80000000800 */
[----:B------:R-:W-:Y:S04]  /*14a0*/  LDS R20, [R12+0x28] ;  /* 0x000028000c147984 */ /* 0x000fe80000000800 */
[----:B------:R-:W-:Y:S01]  /*14b0*/  LDS R21, [R12+0x34] ;  /* 0x000034000c157984 */ /* 0x000fe20000000800 */
[----:B0-----:R-:W-:-:S03]  /*14c0*/  IMAD R24, R17, R11, R24 ;  /* 0x0000000b11187224 */ /* 0x001fc600078e0218 */
[----:B------:R-:W0:Y:S04]  /*14d0*/  LDS R11, [R12+0x14] ;  /* 0x000014000c0b7984 */ /* 0x000e280000000800 */
[----:B------:R-:W1:Y:S01]  /*14e0*/  LDS R17, [R12+0x18] ;  /* 0x000018000c117984 */ /* 0x000e620000000800 */
[----:B0-----:R-:W-:-:S04]  /*14f0*/  IMAD R11, R11, R23, R24 ;  /* 0x000000170b0b7224 */ /* 0x001fc800078e0218 */
[----:B-1----:R-:W-:Y:S02]  /*1500*/  IMAD R17, R17, R26, R11 ;  /* 0x0000001a11117224 */ /* 0x002fe400078e020b */
[----:B------:R-:W3:Y:S02]  /*1510*/  LDS R11, [R12+0x24] ;  /* 0x000024000c0b7984 */ /* 0x000ee40000000800 */
[----:B------:R-:W-:Y:S02]  /*1520*/  IMAD R19, R19, R10, R17 ;  /* 0x0000000a13137224 */ /* 0x000fe400078e0211 */
[----:B------:R-:W0:Y:S04]  /*1530*/  LDS R17, [R12+0x2c] ;  /* 0x00002c000c117984 */ /* 0x000e280000000800 */
[----:B------:R-:W1:Y:S01]  /*1540*/  LDS R10, [R12+0x30] ;  /* 0x000030000c0a7984 */ /* 0x000e620000000800 */
[----:B------:R-:W-:-:S06]  /*1550*/  UIADD3 UR4, UPT, UPT, UR4, 0x10, URZ ;  /* 0x0000001004047890 */ /* 0x000fcc000fffe0ff */
[----:B------:R-:W-:Y:S01]  /*1560*/  ISETP.NE.AND P4, PT, R4, UR4, PT ;  /* 0x0000000404007c0c */ /* 0x000fe2000bf85270 */
[----:B--2---:R-:W-:Y:S02]  /*1570*/  IMAD R25, R18, R25, R19 ;  /* 0x0000001912197224 */ /* 0x004fe400078e0213 */
[----:B------:R-:W2:Y:S04]  /*1580*/  LDS R18, [R12+0x38] ;  /* 0x000038000c127984 */ /* 0x000ea80000000800 */
[----:B------:R-:W2:Y:S01]  /*1590*/  LDS R19, [R12+0x3c] ;  /* 0x00003c000c137984 */ /* 0x000ea20000000800 */
[----:B---3--:R-:W-:-:S04]  /*15a0*/  IMAD R11, R11, R22, R25 ;  /* 0x000000160b0b7224 */ /* 0x008fc800078e0219 */
[----:B----4-:R-:W-:-:S04]  /*15b0*/  IMAD R11, R20, R27, R11 ;  /* 0x0000001b140b7224 */ /* 0x010fc800078e020b */
[----:B0-----:R-:W-:-:S04]  /*15c0*/  IMAD R11, R17, R16, R11 ;  /* 0x00000010110b7224 */ /* 0x001fc800078e020b */
[----:B-1----:R-:W-:-:S04]  /*15d0*/  IMAD R11, R10, R15, R11 ;  /* 0x0000000f0a0b7224 */ /* 0x002fc800078e020b */
[----:B-----5:R-:W-:-:S04]  /*15e0*/  IMAD R11, R21, R14, R11 ;  /* 0x0000000e150b7224 */ /* 0x020fc800078e020b */
[----:B--2---:R-:W-:-:S04]  /*15f0*/  IMAD R11, R18, R13, R11 ;  /* 0x0000000d120b7224 */ /* 0x004fc800078e020b */
[----:B------:R-:W-:Y:S01]  /*1600*/  IMAD R22, R19, R28, R11 ;  /* 0x0000001c13167224 */ /* 0x000fe200078e020b */
[----:B------:R-:W-:Y:S06]  /*1610*/  @P4 BRA `(.L_x_16) ;  /* 0xfffffff800e04947 */ /* 0x000fec000383ffff */
[----:B------:R-:W-:-:S07]  /*1620*/  MOV R23, R4 ;  /* 0x0000000400177202 */ /* 0x000fce0000000f00 */
.L_x_15:
[----:B------:R-:W-:-:S13]  /*1630*/  ISETP.NE.AND P4, PT, R2, RZ, PT ;  /* 0x000000ff0200720c */ /* 0x000fda0003f85270 */
[----:B------:R-:W-:Y:S05]  /*1640*/  @!P4 BRA `(.L_x_17) ;  /* 0x000000040058c947 */ /* 0x000fea0003800000 */
[----:B------:R-:W-:Y:S01]  /*1650*/  ISETP.NE.AND P4, PT, R3, RZ, PT ;  /* 0x000000ff0300720c */ /* 0x000fe20003f85270 */
[----:B------:R-:W-:-:S12]  /*1660*/  @!P1 BRA `(.L_x_18) ;  /* 0x0000000000989947 */ /* 0x000fd80003800000 */
[----:B------:R-:W1:Y:S08]  /*1670*/  LDC R27, c[0x0][0x390] ;  /* 0x0000e400ff1b7b82 */ /* 0x000e700000000800 */
[----:B------:R-:W0:Y:S01]  /*1680*/  LDC.64 R20, c[0x0][0x388] ;  /* 0x0000e200ff147b82 */ /* 0x000e220000000a00 */
[----:B-1----:R-:W-:-:S04]  /*1690*/  IMAD R11, R23, R27, R8 ;  /* 0x0000001b170b7224 */ /* 0x002fc800078e0208 */
[----:B0-----:R-:W-:-:S05]  /*16a0*/  IMAD.WIDE R20, R11, 0x4, R20 ;  /* 0x000000040b147825 */ /* 0x001fca00078e0214 */
[----:B------:R0:W2:Y:S01]  /*16b0*/  LDG.E R29, desc[UR14][R20.64] ;  /* 0x0000000e141d7981 */ /* 0x0000a2000c1e1900 */
[----:B------:R-:W-:-:S05]  /*16c0*/  IMAD.WIDE R24, R27, 0x4, R20 ;  /* 0x000000041b187825 */ /* 0x000fca00078e0214 */
[----:B------:R1:W3:Y:S01]  /*16d0*/  LDG.E R26, desc[UR14][R24.64] ;  /* 0x0000000e181a7981 */ /* 0x0002e2000c1e1900 */
[----:B------:R-:W-:-:S04]  /*16e0*/  IMAD.WIDE R16, R27, 0x4, R24 ;  /* 0x000000041b107825 */ /* 0x000fc800078e0218 */
[C---:B------:R-:W-:Y:S02]  /*16f0*/  IMAD.WIDE R10, R27.reuse, 0x4, R16 ;  /* 0x000000041b0a7825 */ /* 0x040fe400078e0210 */
[----:B------:R4:W5:Y:S02]  /*1700*/  LDG.E R16, desc[UR14][R16.64] ;  /* 0x0000000e10107981 */ /* 0x000964000c1e1900 */
[C---:B------:R-:W-:Y:S02]  /*1710*/  IMAD.WIDE R12, R27.reuse, 0x4, R10 ;  /* 0x000000041b0c7825 */ /* 0x040fe400078e020a */
[----:B------:R4:W5:Y:S02]  /*1720*/  LDG.E R10, desc[UR14][R10.64] ;  /* 0x0000000e0a0a7981 */ /* 0x000964000c1e1900 */
[C---:B------:R-:W-:Y:S02]  /*1730*/  IMAD.WIDE R14, R27.reuse, 0x4, R12 ;  /* 0x000000041b0e7825 */ /* 0x040fe400078e020c */
[----:B------:R-:W5:Y:S02]  /*1740*/  LDG.E R12, desc[UR14][R12.64] ;  /* 0x0000000e0c0c7981 */ /* 0x000f64000c1e1900 */
[----:B------:R-:W-:-:S02]  /*1750*/  IMAD.WIDE R18, R27, 0x4, R14 ;  /* 0x000000041b127825 */ /* 0x000fc400078e020e */
[----:B------:R4:W5:Y:S02]  /*1760*/  LDG.E R14, desc[UR14][R14.64] ;  /* 0x0000000e0e0e7981 */ /* 0x000964000c1e1900 */
[----:B0-----:R-:W-:Y:S02]  /*1770*/  IMAD.WIDE R20, R27, 0x4, R18 ;  /* 0x000000041b147825 */ /* 0x001fe400078e0212 */
[----:B------:R0:W5:Y:S04]  /*1780*/  LDG.E R18, desc[UR14][R18.64] ;  /* 0x0000000e12127981 */ /* 0x000168000c1e1900 */
[----:B------:R-:W5:Y:S01]  /*1790*/  LDG.E R20, desc[UR14][R20.64] ;  /* 0x0000000e14147981 */ /* 0x000f62000c1e1900 */
[----:B------:R-:W-:-:S05]  /*17a0*/  IMAD R27, R9, R27, R23 ;  /* 0x0000001b091b7224 */ /* 0x000fca00078e0217 */
[----:B------:R-:W-:-:S05]  /*17b0*/  LEA R27, R27, UR17, 0x2 ;  /* 0x000000111b1b7c11 */ /* 0x000fca000f8e10ff */
[----:B-1----:R-:W2:Y:S04]  /*17c0*/  LDS R24, [R27] ;  /* 0x000000001b187984 */ /* 0x002ea80000000800 */
[----:B------:R-:W3:Y:S04]  /*17d0*/  LDS R25, [R27+0x4] ;  /* 0x000004001b197984 */ /* 0x000ee80000000800 */
[----:B----4-:R-:W5:Y:S04]  /*17e0*/  LDS R17, [R27+0x8] ;  /* 0x000008001b117984 */ /* 0x010f680000000800 */
[----:B------:R-:W1:Y:S04]  /*17f0*/  LDS R11, [R27+0xc] ;  /* 0x00000c001b0b7984 */ /* 0x000e680000000800 */
[----:B------:R-:W4:Y:S04]  /*1800*/  LDS R15, [R27+0x10] ;  /* 0x000010001b0f7984 */ /* 0x000f280000000800 */
[----:B------:R-:W4:Y:S04]  /*1810*/  LDS R13, [R27+0x14] ;  /* 0x000014001b0d7984 */ /* 0x000f280000000800 */
[----:B0-----:R-:W0:Y:S01]  /*1820*/  LDS R19, [R27+0x18] ;  /* 0x000018001b137984 */ /* 0x001e220000000800 */
[----:B------:R-:W-:-:S02]  /*1830*/  VIADD R23, R23, 0x8 ;  /* 0x0000000817177836 */ /* 0x000fc40000000000 */
[----:B--2---:R-:W-:Y:S02]  /*1840*/  IMAD R29, R24, R29, R22 ;  /* 0x0000001d181d7224 */ /* 0x004fe400078e0216 */
[----:B------:R-:W2:Y:S02]  /*1850*/  LDS R22, [R27+0x1c] ;  /* 0x00001c001b167984 */ /* 0x000ea40000000800 */
[----:B---3--:R-:W-:-:S04]  /*1860*/  IMAD R25, R25, R26, R29 ;  /* 0x0000001a19197224 */ /* 0x008fc800078e021d */
[----:B-----5:R-:W-:-:S04]  /*1870*/  IMAD R16, R17, R16, R25 ;  /* 0x0000001011107224 */ /* 0x020fc800078e0219 */
[----:B-1----:R-:W-:-:S04]  /*1880*/  IMAD R11, R11, R10, R16 ;  /* 0x0000000a0b0b7224 */ /* 0x002fc800078e0210 */
[----:B----4-:R-:W-:-:S04]  /*1890*/  IMAD R11, R15, R12, R11 ;  /* 0x0000000c0f0b7224 */ /* 0x010fc800078e020b */
[----:B------:R-:W-:-:S04]  /*18a0*/  IMAD R11, R13, R14, R11 ;  /* 0x0000000e0d0b7224 */ /* 0x000fc800078e020b */
[----:B0-----:R-:W-:-:S04]  /*18b0*/  IMAD R11, R19, R18, R11 ;  /* 0x00000012130b7224 */ /* 0x001fc800078e020b */
[----:B--2---:R-:W-:-:S07]  /*18c0*/  IMAD R22, R22, R20, R11 ;  /* 0x0000001416167224 */ /* 0x004fce00078e020b */
.L_x_18:
[----:B------:R-:W-:Y:S05]  /*18d0*/  @!P4 BRA `(.L_x_17) ;  /* 0x0000000000b4c947 */ /* 0x000fea0003800000 */
[----:B------:R-:W-:Y:S01]  /*18e0*/  ISETP.NE.AND P4, PT, R5, RZ, PT ;  /* 0x000000ff0500720c */ /* 0x000fe20003f85270 */
[----:B------:R-:W-:-:S12]  /*18f0*/  @!P2 BRA `(.L_x_19) ;  /* 0x000000000058a947 */ /* 0x000fd80003800000 */
[----:B------:R-:W1:Y:S08]  /*1900*/  LDC R19, c[0x0][0x390] ;  /* 0x0000e400ff137b82 */ /* 0x000e700000000800 */
[----:B------:R-:W0:Y:S01]  /*1910*/  LDC.64 R10, c[0x0][0x388] ;  /* 0x0000e200ff0a7b82 */ /* 0x000e220000000a00 */
[----:B-1----:R-:W-:-:S04]  /*1920*/  IMAD R17, R23, R19, R8 ;  /* 0x0000001317117224 */ /* 0x002fc800078e0208 */
[----:B0-----:R-:W-:-:S04]  /*1930*/  IMAD.WIDE R16, R17, 0x4, R10 ;  /* 0x0000000411107825 */ /* 0x001fc800078e020a */
[C---:B------:R-:W-:Y:S02]  /*1940*/  IMAD.WIDE R10, R19.reuse, 0x4, R16 ;  /* 0x00000004130a7825 */ /* 0x040fe400078e0210 */
[----:B------:R0:W2:Y:S02]  /*1950*/  LDG.E R16, desc[UR14][R16.64] ;  /* 0x0000000e10107981 */ /* 0x0000a4000c1e1900 */
[C---:B------:R-:W-:Y:S02]  /*1960*/  IMAD.WIDE R12, R19.reuse, 0x4, R10 ;  /* 0x00000004130c7825 */ /* 0x040fe400078e020a */
[----:B------:R-:W3:Y:S02]  /*1970*/  LDG.E R10, desc[UR14][R10.64] ;  /* 0x0000000e0a0a7981 */ /* 0x000ee4000c1e1900 */
[----:B------:R-:W-:Y:S02]  /*1980*/  IMAD.WIDE R14, R19, 0x4, R12 ;  /* 0x00000004130e7825 */ /* 0x000fe400078e020c */
[----:B------:R-:W4:Y:S04]  /*1990*/  LDG.E R12, desc[UR14][R12.64] ;  /* 0x0000000e0c0c7981 */ /* 0x000f28000c1e1900 */
[----:B------:R-:W5:Y:S01]  /*19a0*/  LDG.E R14, desc[UR14][R14.64] ;  /* 0x0000000e0e0e7981 */ /* 0x000f62000c1e1900 */
[----:B------:R-:W-:-:S02]  /*19b0*/  IMAD R19, R9, R19, R23 ;  /* 0x0000001309137224 */ /* 0x000fc400078e0217 */
[----:B------:R-:W-:-:S03]  /*19c0*/  VIADD R23, R23, 0x4 ;  /* 0x0000000417177836 */ /* 0x000fc60000000000 */
[----:B------:R-:W-:-:S05]  /*19d0*/  LEA R19, R19, UR17, 0x2 ;  /* 0x0000001113137c11 */ /* 0x000fca000f8e10ff */
[----:B------:R-:W2:Y:S04]  /*19e0*/  LDS R21, [R19] ;  /* 0x0000000013157984 */ /* 0x000ea80000000800 */
[----:B------:R-:W3:Y:S04]  /*19f0*/  LDS R25, [R19+0x4] ;  /* 0x0000040013197984 */ /* 0x000ee80000000800 */
[----:B------:R-:W4:Y:S04]  /*1a00*/  LDS R27, [R19+0x8] ;  /* 0x00000800131b7984 */ /* 0x000f280000000800 */
[----:B0-----:R-:W5:Y:S01]  /*1a10*/  LDS R17, [R19+0xc] ;  /* 0x00000c0013117984 */ /* 0x001f620000000800 */
[----:B--2---:R-:W-:-:S04]  /*1a20*/  IMAD R16, R21, R16, R22 ;  /* 0x0000001015107224 */ /* 0x004fc800078e0216 */
[----:B---3--:R-:W-:-:S04]  /*1a30*/  IMAD R10, R25, R10, R16 ;  /* 0x0000000a190a7224 */ /* 0x008fc800078e0210 */
[----:B----4-:R-:W-:-:S04]  /*1a40*/  IMAD R10, R27, R12, R10 ;  /* 0x0000000c1b0a7224 */ /* 0x010fc800078e020a */
[----:B-----5:R-:W-:-:S07]  /*1a50*/  IMAD R22, R17, R14, R10 ;  /* 0x0000000e11167224 */ /* 0x020fce00078e020a */
.L_x_19:
[----:B------:R-:W-:Y:S05]  /*1a60*/  @!P4 BRA `(.L_x_17) ;  /* 0x000000000050c947 */ /* 0x000fea0003800000 */
[----:B------:R-:W1:Y:S08]  /*1a70*/  LDC R15, c[0x0][0x390] ;  /* 0x0000e400ff0f7b82 */ /* 0x000e700000000800 */
[----:B------:R-:W0:Y:S01]  /*1a80*/  LDC.64 R10, c[0x0][0x388] ;  /* 0x0000e200ff0a7b82 */ /* 0x000e220000000a00 */
[----:B-1----:R-:W-:-:S04]  /*1a90*/  IMAD R13, R23, R15, R8 ;  /* 0x0000000f170d7224 */ /* 0x002fc800078e0208 */
[----:B0-----:R-:W-:-:S05]  /*1aa0*/  IMAD.WIDE R10, R13, 0x4, R10 ;  /* 0x000000040d0a7825 */ /* 0x001fca00078e020a */
[----:B------:R-:W2:Y:S01]  /*1ab0*/  LDG.E R14, desc[UR14][R10.64] ;  /* 0x0000000e0a0e7981 */ /* 0x000ea2000c1e1900 */
[----:B------:R-:W-:Y:S01]  /*1ac0*/  IMAD R12, R9, R15, R23 ;  /* 0x0000000f090c7224 */ /* 0x000fe200078e0217 */
[----:B------:R-:W-:-:S04]  /*1ad0*/  ISETP.NE.AND P4, PT, R5, 0x1, PT ;  /* 0x000000010500780c */ /* 0x000fc80003f85270 */
[----:B------:R-:W-:-:S05]  /*1ae0*/  LEA R16, R12, UR17, 0x2 ;  /* 0x000000110c107c11 */ /* 0x000fca000f8e10ff */
[----:B------:R-:W2:Y:S02]  /*1af0*/  LDS R13, [R16] ;  /* 0x00000000100d7984 */ /* 0x000ea40000000800 */
[----:B--2---:R-:W-:Y:S02]  /*1b00*/  IMAD R22, R13, R14, R22 ;  /* 0x0000000e0d167224 */ /* 0x004fe400078e0216 */
[----:B------:R-:W-:Y:S05]  /*1b10*/  @!P4 BRA `(.L_x_17) ;  /* 0x000000000024c947 */ /* 0x000fea0003800000 */
[----:B------:R-:W-:Y:S01]  /*1b20*/  ISETP.NE.AND P4, PT, R5, 0x2, PT ;  /* 0x000000020500780c */ /* 0x000fe20003f85270 */
[----:B------:R-:W-:-:S12]  /*1b30*/  IMAD.WIDE R12, R15, 0x4, R10 ;  /* 0x000000040f0c7825 */ /* 0x000fd800078e020a */
[----:B------:R-:W-:Y:S01]  /*1b40*/  @P4 IMAD.WIDE R10, R15, 0x4, R12 ;  /* 0x000000040f0a4825 */ /* 0x000fe200078e020c */
[----:B------:R-:W-:Y:S04]  /*1b50*/  @P4 LDS R17, [R16+0x8] ;  /* 0x0000080010114984 */ /* 0x000fe80000000800 */
[----:B------:R-:W2:Y:S04]  /*1b60*/  LDG.E R12, desc[UR14][R12.64] ;  /* 0x0000000e0c0c7981 */ /* 0x000ea8000c1e1900 */
[----:B------:R-:W3:Y:S04]  /*1b70*/  @P4 LDG.E R10, desc[UR14][R10.64] ;  /* 0x0000000e0a0a4981 */ /* 0x000ee8000c1e1900 */
[----:B------:R-:W2:Y:S02]  /*1b80*/  LDS R15, [R16+0x4] ;  /* 0x00000400100f7984 */ /* 0x000ea40000000800 */
[----:B--2---:R-:W-:-:S04]  /*1b90*/  IMAD R22, R15, R12, R22 ;  /* 0x0000000c0f167224 */ /* 0x004fc800078e0216 */
[----:B---3--:R-:W-:-:S07]  /*1ba0*/  @P4 IMAD R22, R17, R10, R22 ;  /* 0x0000000a11164224 */ /* 0x008fce00078e0216 */
.L_x_17:
[----:B------:R-:W1:Y:S01]  /*1bb0*/  LDC R13, c[0x0][0x390] ;  /* 0x0000e400ff0d7b82 */ /* 0x000e620000000800 */
[----:B------:R-:W-:-:S04]  /*1bc0*/  LEA.HI R10, R22, R22, RZ, 0x1 ;  /* 0x00000016160a7211 */ /* 0x000fc800078f08ff */
[----:B------:R-:W-:-:S04]  /*1bd0*/  LOP3.LUT R11, R10, 0xfffffffe, RZ, 0xc0, !PT ;  /* 0xfffffffe0a0b7812 */ /* 0x000fc800078ec0ff */
[----:B------:R-:W-:Y:S01]  /*1be0*/  IADD3 R11, PT, PT, -R11, R22, RZ ;  /* 0x000000160b0b7210 */ /* 0x000fe20007ffe1ff */
[----:B-1----:R-:W-:Y:S02]  /*1bf0*/  IMAD R10, R9, R13, R8 ;  /* 0x0000000d090a7224 */ /* 0x002fe400078e0208 */
[----:B------:R-:W-:-:S03]  /*1c00*/  VIADD R8, R8, 0x1 ;  /* 0x0000000108087836 */ /* 0x000fc60000000000 */
[----:B------:R-:W-:Y:S02]  /*1c10*/  LEA R10, R10, UR17, 0x2 ;  /* 0x000000110a0a7c11 */ /* 0x000fe4000f8e10ff */
[----:B------:R-:W-:-:S03]  /*1c20*/  ISETP.NE.AND P4, PT, R8, R13, PT ;  /* 0x0000000d0800720c */ /* 0x000fc60003f85270 */
[----:B------:R0:W-:Y:S10]  /*1c30*/  STS [R10], R11 ;  /* 0x0000000b0a007388 */ /* 0x0001f40000000800 */
[----:B0-----:R-:W-:Y:S05]  /*1c40*/  @P4 BRA `(.L_x_20) ;  /* 0xfffffff400444947 */ /* 0x001fea000383ffff */
[----:B------:R-:W-:Y:S05]  /*1c50*/  @P3 BRA `(.L_x_21) ;  /* 0xfffffff4002c3947 */ /* 0x000fea000383ffff */
[----:B------:R-:W0:Y:S01]  /*1c60*/  LDCU UR4, c[0x0][0x394] ;  /* 0x00007280ff0477ac */ /* 0x000e220008000800 */
[----:B------:R-:W-:-:S05]  /*1c70*/  VIADD R7, R7, 0x1 ;  /* 0x0000000107077836 */ /* 0x000fca0000000000 */
[----:B0-----:R-:W-:-:S13]  /*1c80*/  ISETP.NE.AND P3, PT, R7, UR4, PT ;  /* 0x0000000407007c0c */ /* 0x001fda000bf65270 */
[----:B------:R-:W-:Y:S05]  /*1c90*/  @P3 BRA `(.L_x_22) ;  /* 0xfffffff400183947 */ /* 0x000fea000383ffff */
[C---:B------:R-:W-:Y:S02]  /*1ca0*/  IADD3 R16, PT, PT, R13.reuse, -UR4, RZ ;  /* 0x800000040d107c10 */ /* 0x040fe4000fffe0ff */
[----:B------:R-:W-:Y:S01]  /*1cb0*/  IADD3 R2, PT, PT, -R13, UR4, RZ ;  /* 0x000000040d027c10 */ /* 0x000fe2000fffe1ff */
[----:B------:R-:W-:Y:S01]  /*1cc0*/  UMOV UR4, URZ ;  /* 0x000000ff00047c82 */ /* 0x000fe20008000000 */
[----:B------:R-:W-:Y:S02]  /*1cd0*/  LOP3.LUT R15, R16, 0x7, RZ, 0xc0, !PT ;  /* 0x00000007100f7812 */ /* 0x000fe400078ec0ff */
[----:B------:R-:W-:Y:S02]  /*1ce0*/  ISETP.GT.U32.AND P0, PT, R2, -0x8, PT ;  /* 0xfffffff80200780c */ /* 0x000fe40003f04070 */
[C---:B------:R-:W-:Y:S01]  /*1cf0*/  LOP3.LUT R2, R16.reuse, 0xfffffff8, RZ, 0xc0, !PT ;  /* 0xfffffff810027812 */ /* 0x040fe200078ec0ff */
[----:B------:R-:W-:Y:S01]  /*1d00*/  VIADD R3, R15, 0xffffffff ;  /* 0xffffffff0f037836 */ /* 0x000fe20000000000 */
[----:B------:R-:W-:-:S02]  /*1d10*/  LOP3.LUT R17, R16, 0x3, RZ, 0xc0, !PT ;  /* 0x0000000310117812 */ /* 0x000fc400078ec0ff */
[----:B------:R-:W-:Y:S02]  /*1d20*/  IADD3 R2, PT, PT, -R2, RZ, RZ ;  /* 0x000000ff02027210 */ /* 0x000fe40007ffe1ff */
[----:B------:R-:W-:Y:S01]  /*1d30*/  ISETP.GE.U32.AND P1, PT, R3, 0x3, PT ;  /* 0x000000030300780c */ /* 0x000fe20003f26070 */
[----:B------:R-:W-:-:S12]  /*1d40*/  IMAD.MOV.U32 R3, RZ, RZ, RZ ;  /* 0x000000ffff037224 */ /* 0x000fd800078e00ff */
.L_x_29:
[----:B------:R-:W0:Y:S01]  /*1d50*/  LDCU UR5, c[0x0][0x394] ;  /* 0x00007280ff0577ac */ /* 0x000e220008000800 */
[----:B------:R-:W-:Y:S01]  /*1d60*/  UMOV UR9, UR4 ;  /* 0x0000000400097c82 */ /* 0x000fe20008000000 */
[----:B------:R-:W-:-:S04]  /*1d70*/  UIADD3 UR4, UPT, UPT, UR4, 0x1, URZ ;  /* 0x0000000104047890 */ /* 0x000fc8000fffe0ff */
[----:B0-----:R-:W-:-:S03]  /*1d80*/  UISETP.NE.AND UP0, UPT, UR4, UR5, UPT ;  /* 0x000000050400728c */ /* 0x001fc6000bf05270 */
[----:B------:R-:W-:-:S08]  /*1d90*/  UMOV UR5, URZ ;  /* 0x000000ff00057c82 */ /* 0x000fd00008000000 */
.L_x_28:
[----:B------:R-:W0:Y:S01]  /*1da0*/  LDCU.64 UR12, c[0x0][0x390] ;  /* 0x00007200ff0c77ac */ /* 0x000e220008000a00 */
[----:B------:R-:W-:Y:S01]  /*1db0*/  ISETP.NE.AND P2, PT, R15, RZ, PT ;  /* 0x000000ff0f00720c */ /* 0x000fe20003f45270 */
[----:B------:R-:W1:Y:S01]  /*1dc0*/  LDCU UR11, c[0x0][0x394] ;  /* 0x00007280ff0b77ac */ /* 0x000e620008000800 */
[----:B0-----:R-:W-:Y:S02]  /*1dd0*/  UIMAD UR10, UR9, UR12, UR5 ;  /* 0x0000000c090a72a4 */ /* 0x001fe4000f8e0205 */
[----:B------:R-:W-:Y:S01]  /*1de0*/  UIADD3 UR5, UPT, UPT, UR5, 0x1, URZ ;  /* 0x0000000105057890 */ /* 0x000fe2000fffe0ff */
[----:B-1----:R-:W-:-:S03]  /*1df0*/  UMOV UR7, UR11 ;  /* 0x0000000b00077c82 */ /* 0x002fc60008000000 */
[----:B------:R-:W-:Y:S01]  /*1e00*/  UISETP.NE.AND UP1, UPT, UR5, UR13, UPT ;  /* 0x0000000d0500728c */ /* 0x000fe2000bf25270 */
[----:B------:R-:W-:Y:S10]  /*1e10*/  @P0 BRA `(.L_x_23) ;  /* 0x0000000000d80947 */ /* 0x000ff40003800000 */
[----:B------:R-:W0:Y:S01]  /*1e20*/  S2UR UR16, SR_CgaCtaId ;  /* 0x00000000001079c3 */ /* 0x000e220000008800 */
[----:B------:R-:W-:Y:S01]  /*1e30*/  UMOV UR8, 0x400 ;  /* 0x0000040000087882 */ /* 0x000fe20000000000 */
[----:B------:R-:W-:Y:S01]  /*1e40*/  UIMAD UR7, UR10, UR12, UR13 ;  /* 0x0000000c0a0772a4 */ /* 0x000fe2000f8e020d */
[----:B------:R-:W-:Y:S01]  /*1e50*/  IMAD.MOV.U32 R4, RZ, RZ, R2 ;  /* 0x000000ffff047224 */ /* 0x000fe200078e0002 */
[----:B0-----:R-:W-:-:S04]  /*1e60*/  ULEA UR8, UR16, UR8, 0x18 ;  /* 0x0000000810087291 */ /* 0x001fc8000f8ec0ff */
[----:B------:R-:W-:-:S04]  /*1e70*/  ULEA UR7, UR7, UR8, 0x2 ;  /* 0x0000000807077291 */ /* 0x000fc8000f8e10ff */
[----:B------:R-:W-:-:S03]  /*1e80*/  UIADD3 UR8, UPT, UPT, UR7, 0x10, URZ ;  /* 0x0000001007087890 */ /* 0x000fc6000fffe0ff */
[----:B------:R-:W-:-:S09]  /*1e90*/  UMOV UR7, UR11 ;  /* 0x0000000b00077c82 */ /* 0x000fd20008000000 */
.L_x_24:
[----:B------:R-:W-:Y:S02]  /*1ea0*/  ULEA UR11, UR6, UR8, 0x2 ;  /* 0x00000008060b7291 */ /* 0x000fe4000f8e10ff */
[----:B------:R-:W-:Y:S01]  /*1eb0*/  LDS R6, [UR8+-0x10] ;  /* 0xfffff008ff067984 */ /* 0x000fe20008000800 */
[----:B------:R-:W-:Y:S01]  /*1ec0*/  VIADD R18, R3, 0x1 ;  /* 0x0000000103127836 */ /* 0x000fe20000000000 */
[----:B------:R-:W-:Y:S01]  /*1ed0*/  IADD3 R4, PT, PT, R4, 0x8, RZ ;  /* 0x0000000804047810 */ /* 0x000fe20007ffe0ff */
[----:B------:R-:W-:Y:S01]  /*1ee0*/  UIADD3 UR7, UPT, UPT, UR7, 0x8, URZ ;  /* 0x0000000807077890 */ /* 0x000fe2000fffe0ff */
[----:B------:R-:W-:Y:S04]  /*1ef0*/  LDS R8, [UR8+-0xc] ;  /* 0xfffff408ff087984 */ /* 0x000fe80008000800 */
[----:B------:R-:W0:Y:S04]  /*1f00*/  LDS R5, [UR11+-0x10] ;  /* 0xfffff00bff057984 */ /* 0x000e280008000800 */
[----:B------:R-:W1:Y:S04]  /*1f10*/  LDS R7, [UR11+-0xc] ;  /* 0xfffff40bff077984 */ /* 0x000e680008000800 */
[----:B------:R-:W-:Y:S04]  /*1f20*/  LDS R10, [UR8+-0x8] ;  /* 0xfffff808ff0a7984 */ /* 0x000fe80008000800 */
[----:B------:R-:W2:Y:S04]  /*1f30*/  LDS R9, [UR11+-0x8] ;  /* 0xfffff80bff097984 */ /* 0x000ea80008000800 */
[----:B------:R-:W-:Y:S04]  /*1f40*/  LDS R12, [UR8+-0x4] ;  /* 0xfffffc08ff0c7984 */ /* 0x000fe80008000800 */
[----:B------:R-:W3:Y:S04]  /*1f50*/  LDS R11, [UR11+-0x4] ;  /* 0xfffffc0bff0b7984 */ /* 0x000ee80008000800 */
[----:B------:R-:W-:Y:S04]  /*1f60*/  LDS R14, [UR8] ;  /* 0x00000008ff0e7984 */ /* 0x000fe80008000800 */
[----:B------:R-:W4:Y:S01]  /*1f70*/  LDS R13, [UR11] ;  /* 0x0000000bff0d7984 */ /* 0x000f220008000800 */
[----:B0-----:R-:W-:-:S03]  /*1f80*/  ISETP.NE.AND P3, PT, R5, R6, PT ;  /* 0x000000060500720c */ /* 0x001fc60003f65270 */
[----:B------:R-:W-:Y:S01]  /*1f90*/  LDS R6, [UR8+0x4] ;  /* 0x00000408ff067984 */ /* 0x000fe20008000800 */
[----:B-1----:R-:W-:-:S03]  /*1fa0*/  ISETP.NE.AND P4, PT, R7, R8, PT ;  /* 0x000000080700720c */ /* 0x002fc60003f85270 */
[----:B------:R-:W0:Y:S04]  /*1fb0*/  LDS R5, [UR11+0x4] ;  /* 0x0000040bff057984 */ /* 0x000e280008000800 */
[----:B------:R-:W-:Y:S02]  /*1fc0*/  LDS R8, [UR8+0x8] ;  /* 0x00000808ff087984 */ /* 0x000fe40008000800 */
[----:B------:R-:W-:Y:S02]  /*1fd0*/  @!P3 IADD3 R18, PT, PT, R3, RZ, RZ ;  /* 0x000000ff0312b210 */ /* 0x000fe40007ffe0ff */
[----:B------:R-:W1:Y:S01]  /*1fe0*/  LDS R7, [UR11+0x8] ;  /* 0x0000080bff077984 */ /* 0x000e620008000800 */
[----:B--2---:R-:W-:-:S03]  /*1ff0*/  ISETP.NE.AND P3, PT, R9, R10, PT ;  /* 0x0000000a0900720c */ /* 0x004fc60003f65270 */
[----:B------:R-:W-:Y:S01]  /*2000*/  LDS R10, [UR8+0xc] ;  /* 0x00000c08ff0a7984 */ /* 0x000fe20008000800 */
[----:B------:R-:W-:Y:S01]  /*2010*/  VIADD R9, R18, 0x1 ;  /* 0x0000000112097836 */ /* 0x000fe20000000000 */
[----:B------:R-:W-:Y:S01]  /*2020*/  UIADD3 UR8, UPT, UPT, UR8, 0x20, URZ ;  /* 0x0000002008087890 */ /* 0x000fe2000fffe0ff */
[----:B------:R-:W-:Y:S01]  /*2030*/  @!P4 IMAD.MOV R9, RZ, RZ, R18 ;  /* 0x000000ffff09c224 */ /* 0x000fe200078e0212 */
[----:B------:R-:W2:Y:S01]  /*2040*/  LDS R3, [UR11+0xc] ;  /* 0x00000c0bff037984 */ /* 0x000ea20008000800 */
[----:B---3--:R-:W-:-:S03]  /*2050*/  ISETP.NE.AND P4, PT, R11, R12, PT ;  /* 0x0000000c0b00720c */ /* 0x008fc60003f85270 */
[----:B------:R-:W-:Y:S02]  /*2060*/  IADD3 R11, PT, PT, R9, 0x1, RZ ;  /* 0x00000001090b7810 */ /* 0x000fe40007ffe0ff */
[----:B------:R-:W-:Y:S01]  /*2070*/  @!P3 IMAD.MOV R11, RZ, RZ, R9 ;  /* 0x000000ffff0bb224 */ /* 0x000fe200078e0209 */
[----:B----4-:R-:W-:-:S03]  /*2080*/  ISETP.NE.AND P3, PT, R13, R14, PT ;  /* 0x0000000e0d00720c */ /* 0x010fc60003f65270 */
[----:B------:R-:W-:-:S04]  /*2090*/  VIADD R9, R11, 0x1 ;  /* 0x000000010b097836 */ /* 0x000fc80000000000 */
[----:B------:R-:W-:Y:S02]  /*20a0*/  @!P4 IADD3 R9, PT, PT, R11, RZ, RZ ;  /* 0x000000ff0b09c210 */ /* 0x000fe40007ffe0ff */
[----:B0-----:R-:W-:-:S03]  /*20b0*/  ISETP.NE.AND P4, PT, R5, R6, PT ;  /* 0x000000060500720c */ /* 0x001fc60003f85270 */
[----:B------:R-:W-:Y:S02]  /*20c0*/  VIADD R5, R9, 0x1 ;  /* 0x0000000109057836 */ /* 0x000fe40000000000 */
[----:B------:R-:W-:Y:S01]  /*20d0*/  @!P3 IMAD.MOV R5, RZ, RZ, R9 ;  /* 0x000000ffff05b224 */ /* 0x000fe200078e0209 */
[----:B-1----:R-:W-:-:S04]  /*20e0*/  ISETP.NE.AND P3, PT, R7, R8, PT ;  /* 0x000000080700720c */ /* 0x002fc80003f65270 */
[----:B------:R-:W-:-:S03]  /*20f0*/  IADD3 R6, PT, PT, R5, 0x1, RZ ;  /* 0x0000000105067810 */ /* 0x000fc60007ffe0ff */
[----:B------:R-:W-:Y:S01]  /*2100*/  @!P4 IMAD.MOV R6, RZ, RZ, R5 ;  /* 0x000000ffff06c224 */ /* 0x000fe200078e0205 */
[----:B--2---:R-:W-:-:S03]  /*2110*/  ISETP.NE.AND P4, PT, R3, R10, PT ;  /* 0x0000000a0300720c */ /* 0x004fc60003f85270 */
[----:B------:R-:W-:Y:S02]  /*2120*/  VIADD R5, R6, 0x1 ;  /* 0x0000000106057836 */ /* 0x000fe40000000000 */
[----:B------:R-:W-:Y:S01]  /*2130*/  @!P3 IMAD.MOV R5, RZ, RZ, R6 ;  /* 0x000000ffff05b224 */ /* 0x000fe200078e0206 */
[----:B------:R-:W-:-:S03]  /*2140*/  ISETP.NE.AND P3, PT, R4, RZ, PT ;  /* 0x000000ff0400720c */ /* 0x000fc60003f65270 */
[----:B------:R-:W-:-:S04]  /*2150*/  VIADD R3, R5, 0x1 ;  /* 0x0000000105037836 */ /* 0x000fc80000000000 */
[----:B------:R-:W-:-:S06]  /*2160*/  @!P4 IADD3 R3, PT, PT, R5, RZ, RZ ;  /* 0x000000ff0503c210 */ /* 0x000fcc0007ffe0ff */
[----:B------:R-:W-:Y:S05]  /*2170*/  @P3 BRA `(.L_x_24) ;  /* 0xfffffffc00483947 */ /* 0x000fea000383ffff */
.L_x_23:
[----:B------:R-:W-:Y:S05]  /*2180*/  @!P2 BRA `(.L_x_25) ;  /* 0x0000000000fca947 */ /* 0x000fea0003800000 */
[----:B------:R-:W-:Y:S01]  /*2190*/  ISETP.NE.AND P4, PT, R17, RZ, PT ;  /* 0x000000ff1100720c */ /* 0x000fe20003f85270 */
[----:B------:R-:W-:-:S12]  /*21a0*/  @!P1 BRA `(.L_x_26) ;  /* 0x00000000006c9947 */ /* 0x000fd80003800000 */
[----:B------:R-:W0:Y:S01]  /*21b0*/  S2UR UR13, SR_CgaCtaId ;  /* 0x00000000000d79c3 */ /* 0x000e220000008800 */
[----:B------:R-:W-:Y:S01]  /*21c0*/  UMOV UR11, 0x400 ;  /* 0x00000400000b7882 */ /* 0x000fe20000000000 */
[----:B------:R-:W-:Y:S02]  /*21d0*/  UIMAD UR8, UR10, UR12, UR7 ;  /* 0x0000000c0a0872a4 */ /* 0x000fe4000f8e0207 */
[----:B------:R-:W-:Y:S02]  /*21e0*/  UIADD3 UR7, UPT, UPT, UR7, 0x4, URZ ;  /* 0x0000000407077890 */ /* 0x000fe4000fffe0ff */
[----:B0-----:R-:W-:Y:S02]  /*21f0*/  ULEA UR11, UR13, UR11, 0x18 ;  /* 0x0000000b0d0b7291 */ /* 0x001fe4000f8ec0ff */
[----:B------:R-:W-:Y:S02]  /*2200*/  ULEA UR13, UR8, UR17, 0x2 ;  /* 0x00000011080d7291 */ /* 0x000fe4000f8e10ff */
[----:B------:R-:W-:-:S07]  /*2210*/  ULEA UR8, UR8, UR11, 0x2 ;  /* 0x0000000b08087291 */ /* 0x000fce000f8e10ff */
[----:B------:R-:W-:Y:S04]  /*2220*/  LDS R4, [UR13] ;  /* 0x0000000dff047984 */ /* 0x000fe80008000800 */
[----:B------:R-:W0:Y:S04]  /*2230*/  LDS R5, [UR8] ;  /* 0x00000008ff057984 */ /* 0x000e280008000800 */
[----:B------:R-:W-:Y:S04]  /*2240*/  LDS R6, [UR13+0x4] ;  /* 0x0000040dff067984 */ /* 0x000fe80008000800 */
[----:B------:R-:W1:Y:S04]  /*2250*/  LDS R7, [UR8+0x4] ;  /* 0x00000408ff077984 */ /* 0x000e680008000800 */
[----:B------:R-:W-:Y:S04]  /*2260*/  LDS R8, [UR13+0x8] ;  /* 0x0000080dff087984 */ /* 0x000fe80008000800 */
[----:B------:R-:W2:Y:S04]  /*2270*/  LDS R9, [UR8+0x8] ;  /* 0x00000808ff097984 */ /* 0x000ea80008000800 */
[----:B------:R-:W-:Y:S04]  /*2280*/  LDS R10, [UR13+0xc] ;  /* 0x00000c0dff0a7984 */ /* 0x000fe80008000800 */
[----:B------:R-:W3:Y:S01]  /*2290*/  LDS R11, [UR8+0xc] ;  /* 0x00000c08ff0b7984 */ /* 0x000ee20008000800 */
[----:B0-----:R-:W-:Y:S01]  /*22a0*/  ISETP.NE.AND P2, PT, R4, R5, PT ;  /* 0x000000050400720c */ /* 0x001fe20003f45270 */
[----:B------:R-:W-:Y:S01]  /*22b0*/  VIADD R4, R3, 0x1 ;  /* 0x0000000103047836 */ /* 0x000fe20000000000 */
[----:B-1----:R-:W-:-:S11]  /*22c0*/  ISETP.NE.AND P3, PT, R6, R7, PT ;  /* 0x000000070600720c */ /* 0x002fd60003f65270 */
[----:B------:R-:W-:Y:S01]  /*22d0*/  @!P2 IMAD.MOV R4, RZ, RZ, R3 ;  /* 0x000000ffff04a224 */ /* 0x000fe200078e0203 */
[----:B--2---:R-:W-:-:S04]  /*22e0*/  ISETP.NE.AND P2, PT, R8, R9, PT ;  /* 0x000000090800720c */ /* 0x004fc80003f45270 */
[----:B------:R-:W-:Y:S01]  /*22f0*/  IADD3 R3, PT, PT, R4, 0x1, RZ ;  /* 0x0000000104037810 */ /* 0x000fe20007ffe0ff */
[----:B------:R-:W-:Y:S01]  /*2300*/  @!P3 IMAD.MOV R3, RZ, RZ, R4 ;  /* 0x000000ffff03b224 */ /* 0x000fe200078e0204 */
[----:B---3--:R-:W-:-:S04]  /*2310*/  ISETP.NE.AND P3, PT, R10, R11, PT ;  /* 0x0000000b0a00720c */ /* 0x008fc80003f65270 */
[----:B------:R-:W-:-:S03]  /*2320*/  IADD3 R4, PT, PT, R3, 0x1, RZ ;  /* 0x0000000103047810 */ /* 0x000fc60007ffe0ff */
[----:B------:R-:W-:-:S05]  /*2330*/  @!P2 IMAD.MOV R4, RZ, RZ, R3 ;  /* 0x000000ffff04a224 */ /* 0x000fca00078e0203 */
[----:B------:R-:W-:Y:S01]  /*2340*/  IADD3 R3, PT, PT, R4, 0x1, RZ ;  /* 0x0000000104037810 */ /* 0x000fe20007ffe0ff */
[----:B------:R-:W-:-:S07]  /*2350*/  @!P3 IMAD.MOV R3, RZ, RZ, R4 ;  /* 0x000000ffff03b224 */ /* 0x000fce00078e0204 */
.L_x_26:
[----:B------:R-:W-:Y:S05]  /*2360*/  @!P4 BRA `(.L_x_25) ;  /* 0x000000000084c947 */ /* 0x000fea0003800000 */
[----:B------:R-:W-:Y:S02]  /*2370*/  ISETP.NE.AND P2, PT, R17, 0x1, PT ;  /* 0x000000011100780c */ /* 0x000fe40003f45270 */
[----:B------:R-:W-:-:S11]  /*2380*/  LOP3.LUT P3, RZ, R16, 0x1, RZ, 0xc0, !PT ;  /* 0x0000000110ff7812 */ /* 0x000fd6000786c0ff */
[----:B------:R-:W-:Y:S05]  /*2390*/  @!P2 BRA `(.L_x_27) ;  /* 0x000000000044a947 */ /* 0x000fea0003800000 */
        /* <DEDUP_REMOVED lines=10> */
[----:B------:R-:W1:Y:S01]  /*2440*/  LDS R7, [UR11+0x4] ;  /* 0x0000040bff077984 */ /* 0x000e620008000800 */
[----:B0-----:R-:W-:-:S02]  /*2450*/  ISETP.NE.AND P2, PT, R4, R5, PT ;  /* 0x000000050400720c */ /* 0x001fc40003f45270 */
[----:B------:R-:W-:Y:S02]  /*2460*/  IADD3 R4, PT, PT, R3, 0x1, RZ ;  /* 0x0000000103047810 */ /* 0x000fe40007ffe0ff */
[----:B-1----:R-:W-:-:S09]  /*2470*/  ISETP.NE.AND P4, PT, R6, R7, PT ;  /* 0x000000070600720c */ /* 0x002fd20003f85270 */
[----:B------:R-:W-:-:S05]  /*2480*/  @!P2 IMAD.MOV R4, RZ, RZ, R3 ;  /* 0x000000ffff04a224 */ /* 0x000fca00078e0203 */
[----:B------:R-:W-:Y:S01]  /*2490*/  IADD3 R3, PT, PT, R4, 0x1, RZ ;  /* 0x0000000104037810 */ /* 0x000fe20007ffe0ff */
[----:B------:R-:W-:-:S07]  /*24a0*/  @!P4 IMAD.MOV R3, RZ, RZ, R4 ;  /* 0x000000ffff03c224 */ /* 0x000fce00078e0204 */
.L_x_27:
[----:B------:R-:W-:Y:S05]  /*24b0*/  @!P3 BRA `(.L_x_25) ;  /* 0x000000000030b947 */ /* 0x000fea0003800000 */
[----:B------:R-:W0:Y:S01]  /*24c0*/  S2UR UR11, SR_CgaCtaId ;  /* 0x00000000000b79c3 */ /* 0x000e220000008800 */
[----:B------:R-:W-:Y:S01]  /*24d0*/  UMOV UR8, 0x400 ;  /* 0x0000040000087882 */ /* 0x000fe20000000000 */
[----:B------:R-:W-:-:S04]  /*24e0*/  UIMAD UR7, UR10, UR12, UR7 ;  /* 0x0000000c0a0772a4 */ /* 0x000fc8000f8e0207 */
[----:B------:R-:W-:-:S09]  /*24f0*/  ULEA UR10, UR7, UR17, 0x2 ;  /* 0x00000011070a7291 */ /* 0x000fd2000f8e10ff */
[----:B------:R-:W-:Y:S01]  /*2500*/  LDS R4, [UR10] ;  /* 0x0000000aff047984 */ /* 0x000fe20008000800 */
[----:B0-----:R-:W-:-:S04]  /*2510*/  ULEA UR8, UR11, UR8, 0x18 ;  /* 0x000000080b087291 */ /* 0x001fc8000f8ec0ff */
[----:B------:R-:W-:-:S09]  /*2520*/  ULEA UR7, UR7, UR8, 0x2 ;  /* 0x0000000807077291 */ /* 0x000fd2000f8e10ff */
[----:B------:R-:W0:Y:S02]  /*2530*/  LDS R5, [UR7] ;  /* 0x00000007ff057984 */ /* 0x000e240008000800 */
[----:B0-----:R-:W-:Y:S02]  /*2540*/  ISETP.NE.AND P2, PT, R4, R5, PT ;  /* 0x000000050400720c */ /* 0x001fe40003f45270 */
[----:B------:R-:W-:-:S11]  /*2550*/  IADD3 R4, PT, PT, R3, 0x1, RZ ;  /* 0x0000000103047810 */ /* 0x000fd60007ffe0ff */
[----:B------:R-:W-:-:S05]  /*2560*/  @!P2 IMAD.MOV R4, RZ, RZ, R3 ;  /* 0x000000ffff04a224 */ /* 0x000fca00078e0203 */
[----:B------:R-:W-:-:S07]  /*2570*/  MOV R3, R4 ;  /* 0x0000000400037202 */ /* 0x000fce0000000f00 */
.L_x_25:
[----:B------:R-:W-:Y:S05]  /*2580*/  BRA.U UP1, `(.L_x_28) ;  /* 0xfffffff901047547 */ /* 0x000fea000b83ffff */
[----:B------:R-:W-:Y:S05]  /*2590*/  BRA.U UP0, `(.L_x_29) ;  /* 0xfffffff500ec7547 */ /* 0x000fea000b83ffff */
[----:B------:R-:W-:-:S04]  /*25a0*/  ISETP.GE.AND P0, PT, R3, 0x3, PT ;  /* 0x000000030300780c */ /* 0x000fc80003f06270 */
[----:B------:R-:W-:-:S09]  /*25b0*/  SEL R7, RZ, 0x1, P0 ;  /* 0x00000001ff077807 */ /* 0x000fd20000000000 */
.L_x_14:
[----:B------:R-:W3:Y:S02]  /*25c0*/  LDC.64 R2, c[0x0][0x398] ;  /* 0x0000e600ff027b82 */ /* 0x000ee40000000a00 */
[----:B---3--:R-:W-:-:S05]  /*25d0*/  IMAD.WIDE.U32 R2, R0, 0x4, R2 ;  /* 0x0000000400027825 */ /* 0x008fca00078e0002 */
[----:B------:R-:W-:Y:S01]  /*25e0*/  STG.E desc[UR14][R2.64], R7 ;  /* 0x0000000702007986 */ /* 0x000fe2000c10190e */
[----:B------:R-:W-:Y:S05]  /*25f0*/  EXIT ;  /* 0x000000000000794d */ /* 0x000fea0003800000 */
.L_x_30:
[----:B------:R-:W-:-:S00]  /*2600*/  BRA `(.L_x_30) ;  /* 0xfffffffc00fc7947 */ /* 0x000fc0000383ffff */
[----:B------:R-:W-:-:S00]  /*2610*/  NOP ;  /* 0x0000000000007918 */ /* 0x000fc00000000000 */
        /* <DEDUP_REMOVED lines=14> */
.L_x_510:


//--------------------- .text._Z22improved_slices_kernelPdS_S_PhiiidiPii --------------------------
	.section	.text._Z22improved_slices_kernelPdS_S_PhiiidiPii,"ax",@progbits
	.align	128
        .global         _Z22improved_slices_kernelPdS_S_PhiiidiPii
        .type           _Z22improved_slices_kernelPdS_S_PhiiidiPii,@function
        .size           _Z22improved_slices_kernelPdS_S_PhiiidiPii,(.L_x_511 - _Z22improved_slices_kernelPdS_S_PhiiidiPii)
        .other          _Z22improved_slices_kernelPdS_S_PhiiidiPii,@"STO_CUDA_ENTRY STV_DEFAULT"
_Z22improved_slices_kernelPdS_S_PhiiidiPii:
.text._Z22improved_slices_kernelPdS_S_PhiiidiPii:
[----:B------:R-:W0:Y:S08]  /*0000*/  LDC R1, c[0x0][0x37c] ;  /* 0x0000df00ff017b82 */ /* 0x000e300000000800 */
[----:B------:R-:W1:Y:S01]  /*0010*/  S2UR UR14, SR_CTAID.Z ;  /* 0x00000000000e79c3 */ /* 0x000e620000002700 */
[----:B------:R-:W2:Y:S01]  /*0020*/  S2R R3, SR_TID.X ;  /* 0x0000000000037919 */ /* 0x000ea20000002100 */
[----:B------:R-:W3:Y:S01]  /*0030*/  LDCU UR4, c[0x0][0x3a0] ;  /* 0x00007400ff0477ac */ /* 0x000ee20008000800 */
[----:B0-----:R-:W-:-:S05]  /*0040*/  VIADD R1, R1, 0xfffffd00 ;  /* 0xfffffd0001017836 */ /* 0x001fca0000000000 */
[----:B------:R-:W1:Y:S01]  /*0050*/  LDC R0, c[0x0][0x3c8] ;  /* 0x0000f200ff007b82 */ /* 0x000e620000000800 */
[----:B------:R-:W-:-:S07]  /*0060*/  R2UR UR12, R1 ;  /* 0x00000000010c72ca */ /* 0x000fce00000e0000 */
[----:B------:R-:W0:Y:S01]  /*0070*/  S2UR UR15, SR_CTAID.X ;  /* 0x00000000000f79c3 */ /* 0x000e220000002500 */
[----:B-1----:R-:W-:Y:S01]  /*0080*/  ISETP.LE.AND P0, PT, R0, UR14, PT ;  /* 0x0000000e00007c0c */ /* 0x002fe2000bf03270 */
[----:B---3--:R-:W-:-:S05]  /*0090*/  IMAD.U32 R0, RZ, RZ, UR4 ;  /* 0x00000004ff007e24 */ /* 0x008fca000f8e00ff */
[----:B0-----:R-:W-:-:S04]  /*00a0*/  ISETP.LE.OR P0, PT, R0, UR15, P0 ;  /* 0x0000000f00007c0c */ /* 0x001fc80008703670 */
[----:B--2---:R-:W-:-:S13]  /*00b0*/  ISETP.GE.OR P0, PT, R3, R0, P0 ;  /* 0x000000000300720c */ /* 0x004fda0000706670 */
[----:B------:R-:W-:Y:S05]  /*00c0*/  @P0 EXIT ;  /* 0x000000000000094d */ /* 0x000fea0003800000 */
[C---:B------:R-:W-:Y:S01]  /*00d0*/  R2UR UR5, R0.reuse ;  /* 0x00000000000572ca */ /* 0x040fe200000e0000 */
[----:B------:R-:W-:Y:S01]  /*00e0*/  IMAD.MOV.U32 R4, RZ, RZ, RZ ;  /* 0x000000ffff047224 */ /* 0x000fe200078e00ff */
[----:B------:R-:W-:Y:S01]  /*00f0*/  LOP3.LUT R2, R0, 0xf, RZ, 0xc0, !PT ;  /* 0x0000000f00027812 */ /* 0x000fe200078ec0ff */
[----:B------:R-:W0:Y:S03]  /*0100*/  LDCU.64 UR6, c[0x0][0x358] ;  /* 0x00006b00ff0677ac */ /* 0x000e260008000a00 */
[----:B------:R-:W-:Y:S01]  /*0110*/  ISETP.NE.AND P0, PT, R2, RZ, PT ;  /* 0x000000ff0200720c */ /* 0x000fe20003f05270 */
[----:B------:R-:W-:-:S06]  /*0120*/  UIADD3 UR19, UPT, UPT, UR12, 0x208, URZ ;  /* 0x000002080c137890 */ /* 0x000fcc000fffe0ff */
[----:B------:R-:W-:Y:S02]  /*0130*/  UIADD3 UR11, UPT, UPT, UR5, -0x1, URZ ;  /* 0xffffffff050b7890 */ /* 0x000fe4000fffe0ff */
[----:B------:R-:W-:Y:S02]  /*0140*/  UIMAD UR10, UR14, UR5, URZ ;  /* 0x000000050e0a72a4 */ /* 0x000fe4000f8e02ff */
[----:B------:R-:W-:Y:S02]  /*0150*/  UISETP.GE.U32.AND UP0, UPT, UR11, 0xf, UPT ;  /* 0x0000000f0b00788c */ /* 0x000fe4000bf06070 */
[----:B------:R-:W-:-:S04]  /*0160*/  UIMAD UR4, UR10, UR5, URZ ;  /* 0x000000050a0472a4 */ /* 0x000fc8000f8e02ff */
[----:B------:R-:W-:-:S03]  /*0170*/  UIMAD UR5, UR4, UR5, UR15 ;  /* 0x00000005040572a4 */ /* 0x000fc6000f8e020f */
[----:B0-----:R-:W-:Y:S09]  /*0180*/  BRA.U !UP0, `(.L_x_31) ;  /* 0x00000005085c7547 */ /* 0x001ff2000b800000 */
[----:B------:R-:W0:Y:S01]  /*0190*/  LDC.64 R6, c[0x0][0x380] ;  /* 0x0000e000ff067b82 */ /* 0x000e220000000a00 */
[----:B------:R-:W-:Y:S01]  /*01a0*/  HFMA2 R5, -RZ, RZ, 0, 0 ;  /* 0x00000000ff057431 */ /* 0x000fe200000001ff */
[----:B------:R-:W-:-:S07]  /*01b0*/  LOP3.LUT R4, R0, 0xfffffff0, RZ, 0xc0, !PT ;  /* 0xfffffff000047812 */ /* 0x000fce00078ec0ff */
.L_x_32:
[----:B-1----:R-:W-:-:S04]  /*01c0*/  IMAD R9, R5, R0, R3 ;  /* 0x0000000005097224 */ /* 0x002fc800078e0203 */
[C-C-:B------:R-:W-:Y:S02]  /*01d0*/  IMAD.IADD R11, R9.reuse, 0x1, R0.reuse ;  /* 0x00000001090b7824 */ /* 0x140fe400078e0200 */
[-C--:B------:R-:W-:Y:S02]  /*01e0*/  IMAD R9, R9, R0.reuse, UR5 ;  /* 0x0000000509097e24 */ /* 0x080fe4000f8e0200 */
[C---:B------:R-:W-:Y:S02]  /*01f0*/  IMAD.IADD R15, R11.reuse, 0x1, R0 ;  /* 0x000000010b0f7824 */ /* 0x040fe400078e0200 */
[----:B------:R-:W-:Y:S02]  /*0200*/  IMAD R11, R11, R0, UR5 ;  /* 0x000000050b0b7e24 */ /* 0x000fe4000f8e0200 */
[----:B0-----:R-:W-:-:S04]  /*0210*/  IMAD.WIDE R8, R9, 0x8, R6 ;  /* 0x0000000809087825 */ /* 0x001fc800078e0206 */
[----:B------:R-:W-:Y:S02]  /*0220*/  IMAD R13, R15, R0, UR5 ;  /* 0x000000050f0d7e24 */ /* 0x000fe4000f8e0200 */
[--C-:B------:R-:W-:Y:S01]  /*0230*/  IMAD.WIDE R10, R11, 0x8, R6.reuse ;  /* 0x000000080b0a7825 */ /* 0x100fe200078e0206 */
[----:B------:R-:W2:Y:S03]  /*0240*/  LDG.E.64 R8, desc[UR6][R8.64] ;  /* 0x0000000608087981 */ /* 0x000ea6000c1e1b00 */
[----:B------:R-:W-:Y:S02]  /*0250*/  IMAD.WIDE R12, R13, 0x8, R6 ;  /* 0x000000080d0c7825 */ /* 0x000fe400078e0206 */
[----:B------:R-:W3:Y:S04]  /*0260*/  LDG.E.64 R10, desc[UR6][R10.64] ;  /* 0x000000060a0a7981 */ /* 0x000ee8000c1e1b00 */
[----:B------:R-:W4:Y:S01]  /*0270*/  LDG.E.64 R12, desc[UR6][R12.64] ;  /* 0x000000060c0c7981 */ /* 0x000f22000c1e1b00 */
[----:B------:R-:W-:-:S05]  /*0280*/  IMAD.IADD R15, R15, 0x1, R0 ;  /* 0x000000010f0f7824 */ /* 0x000fca00078e0200 */
[CC--:B------:R-:W-:Y:S01]  /*0290*/  IADD3 R17, PT, PT, R15.reuse, R0.reuse, RZ ;  /* 0x000000000f117210 */ /* 0x0c0fe20007ffe0ff */
[----:B------:R-:W-:-:S04]  /*02a0*/  IMAD R31, R15, R0, UR5 ;  /* 0x000000050f1f7e24 */ /* 0x000fc8000f8e0200 */
[----:B------:R-:W-:-:S04]  /*02b0*/  IMAD.IADD R19, R17, 0x1, R0 ;  /* 0x0000000111137824 */ /* 0x000fc800078e0200 */
[----:B------:R-:W-:-:S04]  /*02c0*/  IMAD.IADD R15, R19, 0x1, R0 ;  /* 0x00000001130f7824 */ /* 0x000fc800078e0200 */
[----:B------:R-:W-:Y:S01]  /*02d0*/  IMAD.IADD R21, R15, 0x1, R0 ;  /* 0x000000010f157824 */ /* 0x000fe200078e0200 */
[----:B------:R-:W-:Y:S01]  /*02e0*/  LEA R34, R5, UR19, 0x3 ;  /* 0x0000001305227c11 */ /* 0x000fe2000f8e18ff */
[----:B------:R-:W-:-:S03]  /*02f0*/  IMAD R29, R17, R0, UR5 ;  /* 0x00000005111d7e24 */ /* 0x000fc6000f8e0200 */
[-C--:B------:R-:W-:Y:S01]  /*0300*/  IADD3 R17, PT, PT, R21, R0.reuse, RZ ;  /* 0x0000000015117210 */ /* 0x080fe20007ffe0ff */
[-C--:B------:R-:W-:Y:S02]  /*0310*/  IMAD R27, R19, R0.reuse, UR5 ;  /* 0x00000005131b7e24 */ /* 0x080fe4000f8e0200 */
[-C--:B------:R-:W-:Y:S02]  /*0320*/  IMAD R23, R21, R0.reuse, UR5 ;  /* 0x0000000515177e24 */ /* 0x080fe4000f8e0200 */
[-C--:B------:R-:W-:Y:S02]  /*0330*/  IMAD R21, R17, R0.reuse, UR5 ;  /* 0x0000000511157e24 */ /* 0x080fe4000f8e0200 */
[----:B------:R-:W-:Y:S02]  /*0340*/  IMAD R25, R15, R0, UR5 ;  /* 0x000000050f197e24 */ /* 0x000fe4000f8e0200 */
[----:B------:R-:W-:-:S04]  /*0350*/  IMAD.WIDE R30, R31, 0x8, R6 ;  /* 0x000000081f1e7825 */ /* 0x000fc800078e0206 */
[--C-:B------:R-:W-:Y:S02]  /*0360*/  IMAD.WIDE R28, R29, 0x8, R6.reuse ;  /* 0x000000081d1c7825 */ /* 0x100fe400078e0206 */
[----:B------:R-:W5:Y:S02]  /*0370*/  LDG.E.64 R30, desc[UR6][R30.64] ;  /* 0x000000061e1e7981 */ /* 0x000f64000c1e1b00 */
[--C-:B------:R-:W-:Y:S02]  /*0380*/  IMAD.WIDE R26, R27, 0x8, R6.reuse ;  /* 0x000000081b1a7825 */ /* 0x100fe400078e0206 */
[----:B------:R-:W5:Y:S02]  /*0390*/  LDG.E.64 R28, desc[UR6][R28.64] ;  /* 0x000000061c1c7981 */ /* 0x000f64000c1e1b00 */
[--C-:B------:R-:W-:Y:S02]  /*03a0*/  IMAD.WIDE R24, R25, 0x8, R6.reuse ;  /* 0x0000000819187825 */ /* 0x100fe400078e0206 */
[----:B------:R-:W5:Y:S02]  /*03b0*/  LDG.E.64 R26, desc[UR6][R26.64] ;  /* 0x000000061a1a7981 */ /* 0x000f64000c1e1b00 */
[----:B------:R-:W-:-:S02]  /*03c0*/  IMAD.WIDE R22, R23, 0x8, R6 ;  /* 0x0000000817167825 */ /* 0x000fc400078e0206 */
[----:B------:R-:W5:Y:S02]  /*03d0*/  LDG.E.64 R24, desc[UR6][R24.64] ;  /* 0x0000000618187981 */ /* 0x000f64000c1e1b00 */
[----:B------:R-:W-:Y:S02]  /*03e0*/  IMAD.WIDE R20, R21, 0x8, R6 ;  /* 0x0000000815147825 */ /* 0x000fe400078e0206 */
[----:B------:R-:W5:Y:S04]  /*03f0*/  LDG.E.64 R22, desc[UR6][R22.64] ;  /* 0x0000000616167981 */ /* 0x000f68000c1e1b00 */
[----:B------:R-:W5:Y:S04]  /*0400*/  LDG.E.64 R20, desc[UR6][R20.64] ;  /* 0x0000000614147981 */ /* 0x000f68000c1e1b00 */
[----:B--2---:R0:W-:Y:S04]  /*0410*/  STL.64 [R34], R8 ;  /* 0x0000000822007387 */ /* 0x0041e80000100a00 */
[----:B---3--:R1:W-:Y:S01]  /*0420*/  STL.64 [R34+0x8], R10 ;  /* 0x0000080a22007387 */ /* 0x0083e20000100a00 */
[----:B0-----:R-:W-:-:S03]  /*0430*/  IMAD.IADD R9, R17, 0x1, R0 ;  /* 0x0000000111097824 */ /* 0x001fc600078e0200 */
[----:B----4-:R0:W-:Y:S01]  /*0440*/  STL.64 [R34+0x10], R12 ;  /* 0x0000100c22007387 */ /* 0x0101e20000100a00 */
[C-C-:B-1----:R-:W-:Y:S02]  /*0450*/  IMAD.IADD R11, R9.reuse, 0x1, R0.reuse ;  /* 0x00000001090b7824 */ /* 0x142fe400078e0200 */
[----:B------:R-:W-:Y:S02]  /*0460*/  IMAD R19, R9, R0, UR5 ;  /* 0x0000000509137e24 */ /* 0x000fe4000f8e0200 */
[----:B0-----:R-:W-:-:S05]  /*0470*/  IMAD.IADD R13, R11, 0x1, R0 ;  /* 0x000000010b0d7824 */ /* 0x001fca00078e0200 */
[-C--:B------:R-:W-:Y:S01]  /*0480*/  IADD3 R9, PT, PT, R13, R0.reuse, RZ ;  /* 0x000000000d097210 */ /* 0x080fe20007ffe0ff */
[----:B------:R-:W-:-:S04]  /*0490*/  IMAD R17, R11, R0, UR5 ;  /* 0x000000050b117e24 */ /* 0x000fc8000f8e0200 */
[--C-:B------:R-:W-:Y:S02]  /*04a0*/  IMAD.IADD R11, R9, 0x1, R0.reuse ;  /* 0x00000001090b7824 */ /* 0x100fe400078e0200 */
[-C--:B------:R-:W-:Y:S02]  /*04b0*/  IMAD R15, R13, R0.reuse, UR5 ;  /* 0x000000050d0f7e24 */ /* 0x080fe4000f8e0200 */
[--C-:B------:R-:W-:Y:S02]  /*04c0*/  IMAD.IADD R13, R11, 0x1, R0.reuse ;  /* 0x000000010b0d7824 */ /* 0x100fe400078e0200 */
[-C--:B------:R-:W-:Y:S02]  /*04d0*/  IMAD R9, R9, R0.reuse, UR5 ;  /* 0x0000000509097e24 */ /* 0x080fe4000f8e0200 */
[C---:B------:R-:W-:Y:S02]  /*04e0*/  IMAD.IADD R35, R13.reuse, 0x1, R0 ;  /* 0x000000010d237824 */ /* 0x040fe400078e0200 */
[----:B------:R-:W-:-:S02]  /*04f0*/  IMAD R33, R13, R0, UR5 ;  /* 0x000000050d217e24 */ /* 0x000fc4000f8e0200 */
[-C--:B------:R-:W-:Y:S02]  /*0500*/  IMAD R11, R11, R0.reuse, UR5 ;  /* 0x000000050b0b7e24 */ /* 0x080fe4000f8e0200 */
[----:B------:R-:W-:Y:S02]  /*0510*/  IMAD R35, R35, R0, UR5 ;  /* 0x0000000523237e24 */ /* 0x000fe4000f8e0200 */
[----:B------:R-:W-:-:S04]  /*0520*/  IMAD.WIDE R12, R9, 0x8, R6 ;  /* 0x00000008090c7825 */ /* 0x000fc800078e0206 */
[--C-:B------:R-:W-:Y:S02]  /*0530*/  IMAD.WIDE R8, R33, 0x8, R6.reuse ;  /* 0x0000000821087825 */ /* 0x100fe400078e0206 */
[----:B------:R-:W2:Y:S02]  /*0540*/  LDG.E.64 R12, desc[UR6][R12.64] ;  /* 0x000000060c0c7981 */ /* 0x000ea4000c1e1b00 */
[--C-:B------:R-:W-:Y:S02]  /*0550*/  IMAD.WIDE R18, R19, 0x8, R6.reuse ;  /* 0x0000000813127825 */ /* 0x100fe400078e0206 */
[----:B------:R-:W3:Y:S02]  /*0560*/  LDG.E.64 R8, desc[UR6][R8.64] ;  /* 0x0000000608087981 */ /* 0x000ee4000c1e1b00 */
[--C-:B------:R-:W-:Y:S02]  /*0570*/  IMAD.WIDE R16, R17, 0x8, R6.reuse ;  /* 0x0000000811107825 */ /* 0x100fe400078e0206 */
[----:B------:R-:W4:Y:S02]  /*0580*/  LDG.E.64 R18, desc[UR6][R18.64] ;  /* 0x0000000612127981 */ /* 0x000f24000c1e1b00 */
[----:B------:R-:W-:-:S02]  /*0590*/  IMAD.WIDE R14, R15, 0x8, R6 ;  /* 0x000000080f0e7825 */ /* 0x000fc400078e0206 */
[----:B------:R-:W4:Y:S02]  /*05a0*/  LDG.E.64 R16, desc[UR6][R16.64] ;  /* 0x0000000610107981 */ /* 0x000f24000c1e1b00 */
[--C-:B------:R-:W-:Y:S02]  /*05b0*/  IMAD.WIDE R10, R11, 0x8, R6.reuse ;  /* 0x000000080b0a7825 */ /* 0x100fe400078e0206 */
[----:B------:R-:W4:Y:S02]  /*05c0*/  LDG.E.64 R14, desc[UR6][R14.64] ;  /* 0x000000060e0e7981 */ /* 0x000f24000c1e1b00 */
[----:B------:R-:W-:Y:S02]  /*05d0*/  IMAD.WIDE R32, R35, 0x8, R6 ;  /* 0x0000000823207825 */ /* 0x000fe400078e0206 */
[----:B------:R-:W4:Y:S04]  /*05e0*/  LDG.E.64 R10, desc[UR6][R10.64] ;  /* 0x000000060a0a7981 */ /* 0x000f28000c1e1b00 */
[----:B------:R-:W4:Y:S01]  /*05f0*/  LDG.E.64 R32, desc[UR6][R32.64] ;  /* 0x0000000620207981 */ /* 0x000f22000c1e1b00 */
[----:B------:R-:W-:-:S03]  /*0600*/  IADD3 R5, PT, PT, R5, 0x10, RZ ;  /* 0x0000001005057810 */ /* 0x000fc60007ffe0ff */
[----:B-----5:R1:W-:Y:S04]  /*0610*/  STL.64 [R34+0x18], R30 ;  /* 0x0000181e22007387 */ /* 0x0203e80000100a00 */
[----:B------:R1:W-:Y:S04]  /*0620*/  STL.64 [R34+0x20], R28 ;  /* 0x0000201c22007387 */ /* 0x0003e80000100a00 */
[----:B------:R1:W-:Y:S04]  /*0630*/  STL.64 [R34+0x28], R26 ;  /* 0x0000281a22007387 */ /* 0x0003e80000100a00 */
[----:B------:R1:W-:Y:S04]  /*0640*/  STL.64 [R34+0x30], R24 ;  /* 0x0000301822007387 */ /* 0x0003e80000100a00 */
[----:B------:R1:W-:Y:S04]  /*0650*/  STL.64 [R34+0x38], R22 ;  /* 0x0000381622007387 */ /* 0x0003e80000100a00 */
[----:B------:R1:W-:Y:S01]  /*0660*/  STL.64 [R34+0x40], R20 ;  /* 0x0000401422007387 */ /* 0x0003e20000100a00 */
[----:B------:R-:W-:-:S03]  /*0670*/  ISETP.NE.AND P1, PT, R5, R4, PT ;  /* 0x000000040500720c */ /* 0x000fc60003f25270 */
[----:B--2---:R1:W-:Y:S04]  /*0680*/  STL.64 [R34+0x60], R12 ;  /* 0x0000600c22007387 */ /* 0x0043e80000100a00 */
[----:B---3--:R1:W-:Y:S04]  /*0690*/  STL.64 [R34+0x70], R8 ;  /* 0x0000700822007387 */ /* 0x0083e80000100a00 */
[----:B----4-:R1:W-:Y:S04]  /*06a0*/  STL.64 [R34+0x48], R18 ;  /* 0x0000481222007387 */ /* 0x0103e80000100a00 */
[----:B------:R1:W-:Y:S04]  /*06b0*/  STL.64 [R34+0x50], R16 ;  /* 0x0000501022007387 */ /* 0x0003e80000100a00 */
[----:B------:R1:W-:Y:S04]  /*06c0*/  STL.64 [R34+0x58], R14 ;  /* 0x0000580e22007387 */ /* 0x0003e80000100a00 */
[----:B------:R1:W-:Y:S04]  /*06d0*/  STL.64 [R34+0x68], R10 ;  /* 0x0000680a22007387 */ /* 0x0003e80000100a00 */
[----:B------:R1:W-:Y:S01]  /*06e0*/  STL.64 [R34+0x78], R32 ;  /* 0x0000782022007387 */ /* 0x0003e20000100a00 */
[----:B------:R-:W-:Y:S05]  /*06f0*/  @P1 BRA `(.L_x_32) ;  /* 0xfffffff800b01947 */ /* 0x000fea000383ffff */
.L_x_31:
[----:B------:R-:W-:Y:S05]  /*0700*/  @!P0 BRA `(.L_x_33) ;  /* 0x0000000400608947 */ /* 0x000fea0003800000 */
[----:B------:R-:W-:Y:S02]  /*0710*/  ISETP.GE.U32.AND P1, PT, R2, 0x8, PT ;  /* 0x000000080200780c */ /* 0x000fe40003f26070 */
[----:B------:R-:W-:-:S04]  /*0720*/  LOP3.LUT R5, R0, 0x7, RZ, 0xc0, !PT ;  /* 0x0000000700057812 */ /* 0x000fc800078ec0ff */
[----:B------:R-:W-:-:S07]  /*0730*/  ISETP.NE.AND P2, PT, R5, RZ, PT ;  /* 0x000000ff0500720c */ /* 0x000fce0003f45270 */
[----:B------:R-:W-:Y:S06]  /*0740*/  @!P1 BRA `(.L_x_34) ;  /* 0x0000000000ac9947 */ /* 0x000fec0003800000 */
[-C--:B------:R-:W-:Y:S01]  /*0750*/  IMAD R7, R4, R0.reuse, R3 ;  /* 0x0000000004077224 */ /* 0x080fe200078e0203 */
[----:B-1----:R-:W0:Y:S03]  /*0760*/  LDC.64 R8, c[0x0][0x380] ;  /* 0x0000e000ff087b82 */ /* 0x002e260000000a00 */
[C-C-:B------:R-:W-:Y:S02]  /*0770*/  IMAD.IADD R11, R7.reuse, 0x1, R0.reuse ;  /* 0x00000001070b7824 */ /* 0x140fe400078e0200 */
[-C--:B------:R-:W-:Y:S02]  /*0780*/  IMAD R13, R7, R0.reuse, UR5 ;  /* 0x00000005070d7e24 */ /* 0x080fe4000f8e0200 */
[C---:B------:R-:W-:Y:S02]  /*0790*/  IMAD.IADD R17, R11.reuse, 0x1, R0 ;  /* 0x000000010b117824 */ /* 0x040fe400078e0200 */
[----:B------:R-:W-:-:S02]  /*07a0*/  IMAD R15, R11, R0, UR5 ;  /* 0x000000050b0f7e24 */ /* 0x000fc4000f8e0200 */
[C---:B------:R-:W-:Y:S02]  /*07b0*/  IMAD.IADD R19, R17.reuse, 0x1, R0 ;  /* 0x0000000111137824 */ /* 0x040fe400078e0200 */
[----:B------:R-:W-:-:S03]  /*07c0*/  IMAD R17, R17, R0, UR5 ;  /* 0x0000000511117e24 */ /* 0x000fc6000f8e0200 */
[CC--:B------:R-:W-:Y:S01]  /*07d0*/  IADD3 R21, PT, PT, R19.reuse, R0.reuse, RZ ;  /* 0x0000000013157210 */ /* 0x0c0fe20007ffe0ff */
[----:B------:R-:W-:-:S04]  /*07e0*/  IMAD R19, R19, R0, UR5 ;  /* 0x0000000513137e24 */ /* 0x000fc8000f8e0200 */
[C-C-:B------:R-:W-:Y:S02]  /*07f0*/  IMAD.IADD R7, R21.reuse, 0x1, R0.reuse ;  /* 0x0000000115077824 */ /* 0x140fe400078e0200 */
[-C--:B------:R-:W-:Y:S02]  /*0800*/  IMAD R21, R21, R0.reuse, UR5 ;  /* 0x0000000515157e24 */ /* 0x080fe4000f8e0200 */
[C-C-:B------:R-:W-:Y:S02]  /*0810*/  IMAD.IADD R23, R7.reuse, 0x1, R0.reuse ;  /* 0x0000000107177824 */ /* 0x140fe400078e0200 */
[-C--:B------:R-:W-:Y:S02]  /*0820*/  IMAD R11, R7, R0.reuse, UR5 ;  /* 0x00000005070b7e24 */ /* 0x080fe4000f8e0200 */
[C---:B------:R-:W-:Y:S02]  /*0830*/  IMAD.IADD R25, R23.reuse, 0x1, R0 ;  /* 0x0000000117197824 */ /* 0x040fe400078e0200 */
[----:B------:R-:W-:-:S02]  /*0840*/  IMAD R7, R23, R0, UR5 ;  /* 0x0000000517077e24 */ /* 0x000fc4000f8e0200 */
[----:B------:R-:W-:Y:S02]  /*0850*/  IMAD R25, R25, R0, UR5 ;  /* 0x0000000519197e24 */ /* 0x000fe4000f8e0200 */
[----:B0-----:R-:W-:-:S04]  /*0860*/  IMAD.WIDE R12, R13, 0x8, R8 ;  /* 0x000000080d0c7825 */ /* 0x001fc800078e0208 */
[--C-:B------:R-:W-:Y:S02]  /*0870*/  IMAD.WIDE R14, R15, 0x8, R8.reuse ;  /* 0x000000080f0e7825 */ /* 0x100fe400078e0208 */
[----:B------:R-:W2:Y:S02]  /*0880*/  LDG.E.64 R12, desc[UR6][R12.64] ;  /* 0x000000060c0c7981 */ /* 0x000ea4000c1e1b00 */
[--C-:B------:R-:W-:Y:S02]  /*0890*/  IMAD.WIDE R16, R17, 0x8, R8.reuse ;  /* 0x0000000811107825 */ /* 0x100fe400078e0208 */
[----:B------:R-:W3:Y:S02]  /*08a0*/  LDG.E.64 R14, desc[UR6][R14.64] ;  /* 0x000000060e0e7981 */ /* 0x000ee4000c1e1b00 */
[--C-:B------:R-:W-:Y:S02]  /*08b0*/  IMAD.WIDE R18, R19, 0x8, R8.reuse ;  /* 0x0000000813127825 */ /* 0x100fe400078e0208 */
[----:B------:R-:W4:Y:S02]  /*08c0*/  LDG.E.64 R16, desc[UR6][R16.64] ;  /* 0x0000000610107981 */ /* 0x000f24000c1e1b00 */
[----:B------:R-:W-:-:S02]  /*08d0*/  IMAD.WIDE R20, R21, 0x8, R8 ;  /* 0x0000000815147825 */ /* 0x000fc400078e0208 */
[----:B------:R-:W5:Y:S02]  /*08e0*/  LDG.E.64 R18, desc[UR6][R18.64] ;  /* 0x0000000612127981 */ /* 0x000f64000c1e1b00 */
[--C-:B------:R-:W-:Y:S02]  /*08f0*/  IMAD.WIDE R10, R11, 0x8, R8.reuse ;  /* 0x000000080b0a7825 */ /* 0x100fe400078e0208 */
[----:B------:R-:W5:Y:S02]  /*0900*/  LDG.E.64 R20, desc[UR6][R20.64] ;  /* 0x0000000614147981 */ /* 0x000f64000c1e1b00 */
[--C-:B------:R-:W-:Y:S02]  /*0910*/  IMAD.WIDE R6, R7, 0x8, R8.reuse ;  /* 0x0000000807067825 */ /* 0x100fe400078e0208 */
[----:B------:R-:W5:Y:S02]  /*0920*/  LDG.E.64 R10, desc[UR6][R10.64] ;  /* 0x000000060a0a7981 */ /* 0x000f64000c1e1b00 */
[----:B------:R-:W-:-:S02]  /*0930*/  IMAD.WIDE R8, R25, 0x8, R8 ;  /* 0x0000000819087825 */ /* 0x000fc400078e0208 */
[----:B------:R-:W5:Y:S04]  /*0940*/  LDG.E.64 R6, desc[UR6][R6.64] ;  /* 0x0000000606067981 */ /* 0x000f68000c1e1b00 */
[----:B------:R-:W5:Y:S01]  /*0950*/  LDG.E.64 R8, desc[UR6][R8.64] ;  /* 0x0000000608087981 */ /* 0x000f62000c1e1b00 */
[C---:B------:R-:W-:Y:S02]  /*0960*/  LEA R23, R4.reuse, UR19, 0x3 ;  /* 0x0000001304177c11 */ /* 0x040fe4000f8e18ff */
[----:B------:R-:W-:-:S03]  /*0970*/  IADD3 R4, PT, PT, R4, 0x8, RZ ;  /* 0x0000000804047810 */ /* 0x000fc60007ffe0ff */
[----:B--2---:R0:W-:Y:S04]  /*0980*/  STL.64 [R23], R12 ;  /* 0x0000000c17007387 */ /* 0x0041e80000100a00 */
[----:B---3--:R0:W-:Y:S04]  /*0990*/  STL.64 [R23+0x8], R14 ;  /* 0x0000080e17007387 */ /* 0x0081e80000100a00 */
[----:B----4-:R0:W-:Y:S04]  /*09a0*/  STL.64 [R23+0x10], R16 ;  /* 0x0000101017007387 */ /* 0x0101e80000100a00 */
[----:B-----5:R0:W-:Y:S04]  /*09b0*/  STL.64 [R23+0x18], R18 ;  /* 0x0000181217007387 */ /* 0x0201e80000100a00 */
[----:B------:R0:W-:Y:S04]  /*09c0*/  STL.64 [R23+0x20], R20 ;  /* 0x0000201417007387 */ /* 0x0001e80000100a00 */
[----:B------:R0:W-:Y:S04]  /*09d0*/  STL.64 [R23+0x28], R10 ;  /* 0x0000280a17007387 */ /* 0x0001e80000100a00 */
[----:B------:R0:W-:Y:S04]  /*09e0*/  STL.64 [R23+0x30], R6 ;  /* 0x0000300617007387 */ /* 0x0001e80000100a00 */
[----:B------:R0:W-:Y:S02]  /*09f0*/  STL.64 [R23+0x38], R8 ;  /* 0x0000380817007387 */ /* 0x0001e40000100a00 */
.L_x_34:
[----:B------:R-:W-:Y:S05]  /*0a00*/  @!P2 BRA `(.L_x_33) ;  /* 0x0000000000a0a947 */ /* 0x000fea0003800000 */
[----:B------:R-:W-:Y:S02]  /*0a10*/  ISETP.GE.U32.AND P1, PT, R5, 0x4, PT ;  /* 0x000000040500780c */ /* 0x000fe40003f26070 */
[----:B01----:R-:W-:-:S04]  /*0a20*/  LOP3.LUT R14, R0, 0x3, RZ, 0xc0, !PT ;  /* 0x00000003000e7812 */ /* 0x003fc800078ec0ff */
[----:B------:R-:W-:-:S07]  /*0a30*/  ISETP.NE.AND P2, PT, R14, RZ, PT ;  /* 0x000000ff0e00720c */ /* 0x000fce0003f45270 */
[----:B------:R-:W-:Y:S06]  /*0a40*/  @!P1 BRA `(.L_x_35) ;  /* 0x00000000005c9947 */ /* 0x000fec0003800000 */
[----:B------:R-:W0:Y:S01]  /*0a50*/  LDC.64 R6, c[0x0][0x380] ;  /* 0x0000e000ff067b82 */ /* 0x000e220000000a00 */
[----:B------:R-:W-:-:S04]  /*0a60*/  IMAD R5, R4, R0, R3 ;  /* 0x0000000004057224 */ /* 0x000fc800078e0203 */
        /* <DEDUP_REMOVED lines=12> */
[----:B------:R-:W-:Y:S02]  /*0b30*/  IMAD.WIDE R6, R15, 0x8, R6 ;  /* 0x000000080f067825 */ /* 0x000fe400078e0206 */
[----:B------:R-:W4:Y:S04]  /*0b40*/  LDG.E.64 R12, desc[UR6][R12.64] ;  /* 0x000000060c0c7981 */ /* 0x000f28000c1e1b00 */
[----:B------:R-:W5:Y:S01]  /*0b50*/  LDG.E.64 R6, desc[UR6][R6.64] ;  /* 0x0000000606067981 */ /* 0x000f62000c1e1b00 */
[----:B------:R-:W-:-:S02]  /*0b60*/  LEA R5, R4, UR19, 0x3 ;  /* 0x0000001304057c11 */ /* 0x000fc4000f8e18ff */
[----:B------:R-:W-:-:S03]  /*0b70*/  IADD3 R4, PT, PT, R4, 0x4, RZ ;  /* 0x0000000404047810 */ /* 0x000fc60007ffe0ff */
[----:B--2---:R0:W-:Y:S04]  /*0b80*/  STL.64 [R5], R8 ;  /* 0x0000000805007387 */ /* 0x0041e80000100a00 */
[----:B---3--:R0:W-:Y:S04]  /*0b90*/  STL.64 [R5+0x8], R10 ;  /* 0x0000080a05007387 */ /* 0x0081e80000100a00 */
[----:B----4-:R0:W-:Y:S04]  /*0ba0*/  STL.64 [R5+0x10], R12 ;  /* 0x0000100c05007387 */ /* 0x0101e80000100a00 */
[----:B-----5:R0:W-:Y:S02]  /*0bb0*/  STL.64 [R5+0x18], R6 ;  /* 0x0000180605007387 */ /* 0x0201e40000100a00 */
.L_x_35:
[----:B------:R-:W-:Y:S05]  /*0bc0*/  @!P2 BRA `(.L_x_33) ;  /* 0x000000000030a947 */ /* 0x000fea0003800000 */
[----:B0-----:R-:W0:Y:S01]  /*0bd0*/  LDC.64 R8, c[0x0][0x380] ;  /* 0x0000e000ff087b82 */ /* 0x001e220000000a00 */
[----:B------:R-:W-:-:S05]  /*0be0*/  UMOV UR4, URZ ;  /* 0x000000ff00047c82 */ /* 0x000fca0008000000 */
.L_x_36:
[----:B--2---:R-:W-:-:S04]  /*0bf0*/  IMAD R5, R4, R0, R3 ;  /* 0x0000000004057224 */ /* 0x004fc800078e0203 */
[----:B------:R-:W-:-:S04]  /*0c00*/  IMAD R5, R5, R0, UR5 ;  /* 0x0000000505057e24 */ /* 0x000fc8000f8e0200 */
[----:B0-----:R-:W-:-:S06]  /*0c10*/  IMAD.WIDE R6, R5, 0x8, R8 ;  /* 0x0000000805067825 */ /* 0x001fcc00078e0208 */
[----:B------:R-:W2:Y:S01]  /*0c20*/  LDG.E.64 R6, desc[UR6][R6.64] ;  /* 0x0000000606067981 */ /* 0x000ea2000c1e1b00 */
[C---:B------:R-:W-:Y:S01]  /*0c30*/  LEA R5, R4.reuse, UR19, 0x3 ;  /* 0x0000001304057c11 */ /* 0x040fe2000f8e18ff */
[----:B------:R-:W-:Y:S01]  /*0c40*/  UIADD3 UR4, UPT, UPT, UR4, 0x1, URZ ;  /* 0x0000000104047890 */ /* 0x000fe2000fffe0ff */
[----:B------:R-:W-:-:S05]  /*0c50*/  VIADD R4, R4, 0x1 ;  /* 0x0000000104047836 */ /* 0x000fca0000000000 */
[----:B------:R-:W-:Y:S01]  /*0c60*/  ISETP.NE.AND P1, PT, R14, UR4, PT ;  /* 0x000000040e007c0c */ /* 0x000fe2000bf25270 */
[----:B--2---:R2:W-:-:S12]  /*0c70*/  STL.64 [R5], R6 ;  /* 0x0000000605007387 */ /* 0x0045d80000100a00 */
[----:B------:R-:W-:Y:S05]  /*0c80*/  @P1 BRA `(.L_x_36) ;  /* 0xfffffffc00d81947 */ /* 0x000fea000383ffff */
.L_x_33:
[----:B------:R-:W-:Y:S01]  /*0c90*/  IMAD.MOV.U32 R4, RZ, RZ, RZ ;  /* 0x000000ffff047224 */ /* 0x000fe200078e00ff */
[----:B------:R-:W-:Y:S02]  /*0ca0*/  UIADD3 UR20, UPT, UPT, UR12, 0x190, URZ ;  /* 0x000001900c147890 */ /* 0x000fe4000fffe0ff */
[----:B------:R-:W-:Y:S02]  /*0cb0*/  UIADD3 UR21, UPT, UPT, UR12, 0x280, URZ ;  /* 0x000002800c157890 */ /* 0x000fe4000fffe0ff */
[----:B------:R-:W-:Y:S01]  /*0cc0*/  UIADD3 UR13, UPT, UPT, UR12, 0xff, URZ ;  /* 0x000000ff0c0d7890 */ /* 0x000fe2000fffe0ff */
[----:B------:R-:W-:Y:S11]  /*0cd0*/  BRA.U !UP0, `(.L_x_37) ;  /* 0x0000000908647547 */ /* 0x000ff6000b800000 */
[----:B------:R-:W-:Y:S01]  /*0ce0*/  LOP3.LUT R4, R0, 0x7ffffff0, RZ, 0xc0, !PT ;  /* 0x7ffffff000047812 */ /* 0x000fe200078ec0ff */
[----:B0-2---:R-:W-:-:S07]  /*0cf0*/  IMAD.MOV.U32 R6, RZ, RZ, RZ ;  /* 0x000000ffff067224 */ /* 0x005fce00078e00ff */
.L_x_38:
[----:B----4-:R-:W-:-:S05]  /*0d00*/  LEA R3, R6, R1, 0x3 ;  /* 0x0000000106037211 */ /* 0x010fca00078e18ff */
[----:B-1----:R-:W2:Y:S01]  /*0d10*/  LDL.64 R8, [R3+0x208] ;  /* 0x0002080003087983 */ /* 0x002ea20000100a00 */
[----:B------:R-:W-:Y:S02]  /*0d20*/  IMAD.MOV.U32 R7, RZ, RZ, RZ ;  /* 0x000000ffff077224 */ /* 0x000fe400078e00ff */
[----:B------:R-:W-:-:S03]  /*0d30*/  IMAD.IADD R5, R1, 0x1, R6 ;  /* 0x0000000101057824 */ /* 0x000fc600078e0206 */
[----:B------:R-:W-:Y:S01]  /*0d40*/  STL.64 [R3+0x280], R6 ;  /* 0x0002800603007387 */ /* 0x000fe20000100a00 */
[----:B--2---:R-:W-:Y:S02]  /*0d50*/  DSETP.GT.AND P1, PT, R8, RZ, PT ;  /* 0x000000ff0800722a */ /* 0x004fe40003f24000 */
[----:B------:R-:W-:-:S04]  /*0d60*/  DADD R12, -RZ, |R8| ;  /* 0x00000000ff0c7229 */ /* 0x000fc80000000508 */
[----:B------:R-:W-:-:S05]  /*0d70*/  SEL R16, RZ, 0x1, P1 ;  /* 0x00000001ff107807 */ /* 0x000fca0000800000 */
[----:B------:R-:W-:Y:S04]  /*0d80*/  STL.U8 [R5+0xff], R16 ;  /* 0x0000ff1005007387 */ /* 0x000fe80000100000 */
[----:B------:R0:W-:Y:S04]  /*0d90*/  STL.64 [R3+0x190], R12 ;  /* 0x0001900c03007387 */ /* 0x0001e80000100a00 */
[----:B------:R1:W-:Y:S04]  /*0da0*/  STL.U8 [R5+0xf0], R16 ;  /* 0x0000f01005007387 */ /* 0x0003e80000100000 */
[----:B------:R-:W2:Y:S01]  /*0db0*/  LDL.64 R10, [R3+0x210] ;  /* 0x00021000030a7983 */ /* 0x000ea20000100a00 */
[----:B------:R-:W-:Y:S01]  /*0dc0*/  VIADD R8, R6, 0x1 ;  /* 0x0000000106087836 */ /* 0x000fe20000000000 */
[----:B------:R-:W-:-:S05]  /*0dd0*/  MOV R9, RZ ;  /* 0x000000ff00097202 */ /* 0x000fca0000000f00 */
[----:B------:R3:W-:Y:S01]  /*0de0*/  STL.64 [R3+0x288], R8 ;  /* 0x0002880803007387 */ /* 0x0007e20000100a00 */
[----:B--2---:R-:W-:Y:S02]  /*0df0*/  DSETP.GT.AND P1, PT, R10, RZ, PT ;  /* 0x000000ff0a00722a */ /* 0x004fe40003f24000 */
[----:B------:R-:W-:-:S04]  /*0e00*/  DADD R14, -RZ, |R10| ;  /* 0x00000000ff0e7229 */ /* 0x000fc8000000050a */
[----:B------:R-:W-:-:S05]  /*0e10*/  SEL R18, RZ, 0x1, P1 ;  /* 0x00000001ff127807 */ /* 0x000fca0000800000 */
[----:B------:R-:W-:Y:S04]  /*0e20*/  STL.U8 [R5+0x100], R18 ;  /* 0x0001001205007387 */ /* 0x000fe80000100000 */
[----:B------:R2:W-:Y:S04]  /*0e30*/  STL.64 [R3+0x198], R14 ;  /* 0x0001980e03007387 */ /* 0x0005e80000100a00 */
[----:B------:R4:W-:Y:S04]  /*0e40*/  STL.U8 [R5+0xf1], R18 ;  /* 0x0000f11205007387 */ /* 0x0009e80000100000 */
[----:B0-----:R-:W5:Y:S01]  /*0e50*/  LDL.64 R12, [R3+0x218] ;  /* 0x00021800030c7983 */ /* 0x001f620000100a00 */
[----:B------:R-:W-:-:S02]  /*0e60*/  VIADD R10, R6, 0x2 ;  /* 0x00000002060a7836 */ /* 0x000fc40000000000 */
[----:B------:R-:W-:-:S05]  /*0e70*/  IMAD.MOV.U32 R11, RZ, RZ, RZ ;  /* 0x000000ffff0b7224 */ /* 0x000fca00078e00ff */
[----:B------:R0:W-:Y:S01]  /*0e80*/  STL.64 [R3+0x290], R10 ;  /* 0x0002900a03007387 */ /* 0x0001e20000100a00 */
[----:B-----5:R-:W-:Y:S02]  /*0e90*/  DSETP.GT.AND P1, PT, R12, RZ, PT ;  /* 0x000000ff0c00722a */ /* 0x020fe40003f24000 */
[----:B-1----:R-:W-:-:S04]  /*0ea0*/  DADD R16, -RZ, |R12| ;  /* 0x00000000ff107229 */ /* 0x002fc8000000050c */
[----:B------:R-:W-:-:S05]  /*0eb0*/  SEL R20, RZ, 0x1, P1 ;  /* 0x00000001ff147807 */ /* 0x000fca0000800000 */
[----:B------:R-:W-:Y:S04]  /*0ec0*/  STL.U8 [R5+0x101], R20 ;  /* 0x0001011405007387 */ /* 0x000fe80000100000 */
[----:B------:R1:W-:Y:S04]  /*0ed0*/  STL.64 [R3+0x1a0], R16 ;  /* 0x0001a01003007387 */ /* 0x0003e80000100a00 */
[----:B------:R5:W-:Y:S04]  /*0ee0*/  STL.U8 [R5+0xf2], R20 ;  /* 0x0000f21405007387 */ /* 0x000be80000100000 */
[----:B------:R-:W2:Y:S01]  /*0ef0*/  LDL.64 R12, [R3+0x220] ;  /* 0x00022000030c7983 */ /* 0x000ea20000100a00 */
[----:B---3--:R-:W-:-:S05]  /*0f00*/  VIADD R8, R6, 0x3 ;  /* 0x0000000306087836 */ /* 0x008fca0000000000 */
[----:B------:R3:W-:Y:S01]  /*0f10*/  STL.64 [R3+0x298], R8 ;  /* 0x0002980803007387 */ /* 0x0007e20000100a00 */
[----:B--2---:R-:W-:Y:S02]  /*0f20*/  DSETP.GT.AND P1, PT, R12, RZ, PT ;  /* 0x000000ff0c00722a */ /* 0x004fe40003f24000 */
[----:B------:R-:W-:-:S04]  /*0f30*/  DADD R14, -RZ, |R12| ;  /* 0x00000000ff0e7229 */ /* 0x000fc8000000050c */
[----:B----4-:R-:W-:-:S05]  /*0f40*/  SEL R18, RZ, 0x1, P1 ;  /* 0x00000001ff127807 */ /* 0x010fca0000800000 */
[----:B------:R-:W-:Y:S04]  /*0f50*/  STL.U8 [R5+0x102], R18 ;  /* 0x0001021205007387 */ /* 0x000fe80000100000 */
[----:B------:R2:W-:Y:S04]  /*0f60*/  STL.64 [R3+0x1a8], R14 ;  /* 0x0001a80e03007387 */ /* 0x0005e80000100a00 */
[----:B------:R4:W-:Y:S04]  /*0f70*/  STL.U8 [R5+0xf3], R18 ;  /* 0x0000f31205007387 */ /* 0x0009e80000100000 */
[----:B------:R-:W5:Y:S01]  /*0f80*/  LDL.64 R12, [R3+0x228] ;  /* 0x00022800030c7983 */ /* 0x000f620000100a00 */
[----:B0-----:R-:W-:-:S05]  /*0f90*/  IADD3 R10, PT, PT, R6, 0x4, RZ ;  /* 0x00000004060a7810 */ /* 0x001fca0007ffe0ff */
        /* <DEDUP_REMOVED lines=17> */
[----:B0-----:R-:W-:-:S05]  /*10b0*/  VIADD R10, R6, 0x6 ;  /* 0x00000006060a7836 */ /* 0x001fca0000000000 */
        /* <DEDUP_REMOVED lines=76> */
[----:B------:R4:W-:Y:S04]  /*1580*/  STL.U8 [R5+0x10d], R20 ;  /* 0x00010d1405007387 */ /* 0x0009e80000100000 */
[----:B------:R4:W-:Y:S04]  /*1590*/  STL.64 [R3+0x200], R16 ;  /* 0x0002001003007387 */ /* 0x0009e80000100a00 */
[----:B------:R4:W-:Y:S04]  /*15a0*/  STL.U8 [R5+0xfe], R20 ;  /* 0x0000fe1405007387 */ /* 0x0009e80000100000 */
[----:B------:R-:W5:Y:S01]  /*15b0*/  LDL.64 R12, [R3+0x280] ;  /* 0x00028000030c7983 */ /* 0x000f620000100a00 */
[C---:B---3--:R-:W-:Y:S01]  /*15c0*/  VIADD R8, R6.reuse, 0xf ;  /* 0x0000000f06087836 */ /* 0x048fe20000000000 */
[----:B------:R-:W-:-:S04]  /*15d0*/  IADD3 R6, PT, PT, R6, 0x10, RZ ;  /* 0x0000001006067810 */ /* 0x000fc80007ffe0ff */
[----:B------:R4:W-:Y:S01]  /*15e0*/  STL.64 [R3+0x2f8], R8 ;  /* 0x0002f80803007387 */ /* 0x0009e20000100a00 */
[----:B-----5:R-:W-:Y:S02]  /*15f0*/  DSETP.GT.AND P1, PT, R12, RZ, PT ;  /* 0x000000ff0c00722a */ /* 0x020fe40003f24000 */
[----:B------:R-:W-:-:S04]  /*1600*/  DADD R12, -RZ, |R12| ;  /* 0x00000000ff0c7229 */ /* 0x000fc8000000050c */
[----:B--2---:R-:W-:Y:S02]  /*1610*/  SEL R14, RZ, 0x1, P1 ;  /* 0x00000001ff0e7807 */ /* 0x004fe40000800000 */
[----:B------:R-:W-:-:S03]  /*1620*/  ISETP.NE.AND P1, PT, R6, R4, PT ;  /* 0x000000040600720c */ /* 0x000fc60003f25270 */
[----:B------:R4:W-:Y:S04]  /*1630*/  STL.U8 [R5+0x10e], R14 ;  /* 0x00010e0e05007387 */ /* 0x0009e80000100000 */
[----:B------:R4:W-:Y:S04]  /*1640*/  STL.64 [R3+0x208], R12 ;  /* 0x0002080c03007387 */ /* 0x0009e80000100a00 */
[----:B------:R4:W-:Y:S02]  /*1650*/  STL.U8 [R5+0xff], R14 ;  /* 0x0000ff0e05007387 */ /* 0x0009e40000100000 */
[----:B------:R-:W-:Y:S05]  /*1660*/  @P1 BRA `(.L_x_38) ;  /* 0xfffffff400a41947 */ /* 0x000fea000383ffff */
.L_x_37:
[----:B------:R-:W-:Y:S05]  /*1670*/  @!P0 BRA `(.L_x_39) ;  /* 0x0000000800488947 */ /* 0x000fea0003800000 */
[----:B------:R-:W-:Y:S02]  /*1680*/  ISETP.GE.U32.AND P2, PT, R2, 0x8, PT ;  /* 0x000000080200780c */ /* 0x000fe40003f46070 */
[----:B01--4-:R-:W-:-:S04]  /*1690*/  LOP3.LUT R12, R0, 0x7, RZ, 0xc0, !PT ;  /* 0x00000007000c7812 */ /* 0x013fc800078ec0ff */
[----:B------:R-:W-:-:S07]  /*16a0*/  ISETP.NE.AND P1, PT, R12, RZ, PT ;  /* 0x000000ff0c00720c */ /* 0x000fce0003f25270 */
[----:B------:R-:W-:Y:S06]  /*16b0*/  @!P2 BRA `(.L_x_40) ;  /* 0x000000040034a947 */ /* 0x000fec0003800000 */
[----:B--2---:R-:W-:-:S05]  /*16c0*/  IMAD R5, R4, 0x8, R1 ;  /* 0x0000000804057824 */ /* 0x004fca00078e0201 */
[----:B------:R-:W2:Y:S01]  /*16d0*/  LDL.64 R6, [R5+0x208] ;  /* 0x0002080005067983 */ /* 0x000ea20000100a00 */
[--C-:B------:R-:W-:Y:S01]  /*16e0*/  IMAD.IADD R3, R1, 0x1, R4.reuse ;  /* 0x0000000101037824 */ /* 0x100fe200078e0204 */
[----:B--2---:R-:W-:Y:S02]  /*16f0*/  DSETP.GT.AND P2, PT, R6, RZ, PT ;  /* 0x000000ff0600722a */ /* 0x004fe40003f44000 */
[----:B------:R-:W-:Y:S01]  /*1700*/  DADD R14, -RZ, |R6| ;  /* 0x00000000ff0e7229 */ /* 0x000fe20000000506 */
[----:B------:R-:W-:Y:S01]  /*1710*/  IMAD.MOV.U32 R6, RZ, RZ, R4 ;  /* 0x000000ffff067224 */ /* 0x000fe200078e0004 */
[----:B------:R-:W-:Y:S02]  /*1720*/  MOV R7, RZ ;  /* 0x000000ff00077202 */ /* 0x000fe40000000f00 */
[----:B------:R-:W-:-:S03]  /*1730*/  SEL R18, RZ, 0x1, P2 ;  /* 0x00000001ff127807 */ /* 0x000fc60001000000 */
[----:B------:R0:W-:Y:S04]  /*1740*/  STL.64 [R5+0x280], R6 ;  /* 0x0002800605007387 */ /* 0x0001e80000100a00 */
[----:B------:R-:W-:Y:S04]  /*1750*/  STL.U8 [R3+0xff], R18 ;  /* 0x0000ff1203007387 */ /* 0x000fe80000100000 */
[----:B------:R1:W-:Y:S04]  /*1760*/  STL.64 [R5+0x190], R14 ;  /* 0x0001900e05007387 */ /* 0x0003e80000100a00 */
[----:B------:R2:W-:Y:S04]  /*1770*/  STL.U8 [R3+0xf0], R18 ;  /* 0x0000f01203007387 */ /* 0x0005e80000100000 */
[----:B------:R-:W3:Y:S01]  /*1780*/  LDL.64 R10, [R5+0x210] ;  /* 0x00021000050a7983 */ /* 0x000ee20000100a00 */
[----:B------:R-:W-:-:S02]  /*1790*/  VIADD R8, R4, 0x1 ;  /* 0x0000000104087836 */ /* 0x000fc40000000000 */
[----:B------:R-:W-:-:S05]  /*17a0*/  IMAD.MOV.U32 R9, RZ, RZ, RZ ;  /* 0x000000ffff097224 */ /* 0x000fca00078e00ff */
[----:B------:R4:W-:Y:S01]  /*17b0*/  STL.64 [R5+0x288], R8 ;  /* 0x0002880805007387 */ /* 0x0009e20000100a00 */
[----:B---3--:R-:W-:Y:S02]  /*17c0*/  DSETP.GT.AND P2, PT, R10, RZ, PT ;  /* 0x000000ff0a00722a */ /* 0x008fe40003f44000 */
[----:B------:R-:W-:-:S04]  /*17d0*/  DADD R16, -RZ, |R10| ;  /* 0x00000000ff107229 */ /* 0x000fc8000000050a */
[----:B------:R-:W-:-:S05]  /*17e0*/  SEL R20, RZ, 0x1, P2 ;  /* 0x00000001ff147807 */ /* 0x000fca0001000000 */
[----:B------:R-:W-:Y:S04]  /*17f0*/  STL.U8 [R3+0x100], R20 ;  /* 0x0001001403007387 */ /* 0x000fe80000100000 */
[----:B------:R3:W-:Y:S04]  /*1800*/  STL.64 [R5+0x198], R16 ;  /* 0x0001981005007387 */ /* 0x0007e80000100a00 */
[----:B------:R5:W-:Y:S04]  /*1810*/  STL.U8 [R3+0xf1], R20 ;  /* 0x0000f11403007387 */ /* 0x000be80000100000 */
[----:B------:R-:W2:Y:S01]  /*1820*/  LDL.64 R10, [R5+0x218] ;  /* 0x00021800050a7983 */ /* 0x000ea20000100a00 */
[----:B0-----:R-:W-:-:S05]  /*1830*/  VIADD R6, R4, 0x2 ;  /* 0x0000000204067836 */ /* 0x001fca0000000000 */
[----:B------:R0:W-:Y:S01]  /*1840*/  STL.64 [R5+0x290], R6 ;  /* 0x0002900605007387 */ /* 0x0001e20000100a00 */
[----:B--2---:R-:W-:Y:S02]  /*1850*/  DSETP.GT.AND P2, PT, R10, RZ, PT ;  /* 0x000000ff0a00722a */ /* 0x004fe40003f44000 */
[----:B-1----:R-:W-:-:S04]  /*1860*/  DADD R14, -RZ, |R10| ;  /* 0x00000000ff0e7229 */ /* 0x002fc8000000050a */
[----:B------:R-:W-:-:S05]  /*1870*/  SEL R18, RZ, 0x1, P2 ;  /* 0x00000001ff127807 */ /* 0x000fca0001000000 */
[----:B------:R-:W-:Y:S04]  /*1880*/  STL.U8 [R3+0x101], R18 ;  /* 0x0001011203007387 */ /* 0x000fe80000100000 */
[----:B------:R1:W-:Y:S04]  /*1890*/  STL.64 [R5+0x1a0], R14 ;  /* 0x0001a00e05007387 */ /* 0x0003e80000100a00 */
[----:B------:R2:W-:Y:S04]  /*18a0*/  STL.U8 [R3+0xf2], R18 ;  /* 0x0000f21203007387 */ /* 0x0005e80000100000 */
[----:B------:R-:W3:Y:S01]  /*18b0*/  LDL.64 R10, [R5+0x220] ;  /* 0x00022000050a7983 */ /* 0x000ee20000100a00 */
[----:B----4-:R-:W-:-:S05]  /*18c0*/  IADD3 R8, PT, PT, R4, 0x3, RZ ;  /* 0x0000000304087810 */ /* 0x010fca0007ffe0ff */
[----:B------:R4:W-:Y:S01]  /*18d0*/  STL.64 [R5+0x298], R8 ;  /* 0x0002980805007387 */ /* 0x0009e20000100a00 */
[----:B---3--:R-:W-:Y:S02]  /*18e0*/  DSETP.GT.AND P2, PT, R10, RZ, PT ;  /* 0x000000ff0a00722a */ /* 0x008fe40003f44000 */
[----:B------:R-:W-:-:S04]  /*18f0*/  DADD R16, -RZ, |R10| ;  /* 0x00000000ff107229 */ /* 0x000fc8000000050a */
[----:B-----5:R-:W-:-:S05]  /*1900*/  SEL R20, RZ, 0x1, P2 ;  /* 0x00000001ff147807 */ /* 0x020fca0001000000 */
        /* <DEDUP_REMOVED lines=13> */
[----:B----4-:R-:W-:-:S05]  /*19e0*/  VIADD R8, R4, 0x5 ;  /* 0x0000000504087836 */ /* 0x010fca0000000000 */
[----:B------:R4:W-:Y:S01]  /*19f0*/  STL.64 [R5+0x2a8], R8 ;  /* 0x0002a80805007387 */ /* 0x0009e20000100a00 */
[----:B---3--:R-:W-:Y:S02]  /*1a00*/  DSETP.GT.AND P2, PT, R10, RZ, PT ;  /* 0x000000ff0a00722a */ /* 0x008fe40003f44000 */
[----:B------:R-:W-:-:S04]  /*1a10*/  DADD R16, -RZ, |R10| ;  /* 0x00000000ff107229 */ /* 0x000fc8000000050a */
[----:B-----5:R-:W-:-:S05]  /*1a20*/  SEL R20, RZ, 0x1, P2 ;  /* 0x00000001ff147807 */ /* 0x020fca0001000000 */
        /* <DEDUP_REMOVED lines=8> */
[----:B--2---:R-:W-:-:S05]  /*1ab0*/  SEL R18, RZ, 0x1, P2 ;  /* 0x00000001ff127807 */ /* 0x004fca0001000000 */
[----:B------:R0:W-:Y:S04]  /*1ac0*/  STL.U8 [R3+0x105], R18 ;  /* 0x0001051203007387 */ /* 0x0001e80000100000 */
[----:B------:R0:W-:Y:S04]  /*1ad0*/  STL.64 [R5+0x1c0], R14 ;  /* 0x0001c00e05007387 */ /* 0x0001e80000100a00 */
[----:B------:R0:W-:Y:S04]  /*1ae0*/  STL.U8 [R3+0xf6], R18 ;  /* 0x0000f61203007387 */ /* 0x0001e80000100000 */
[----:B------:R-:W2:Y:S01]  /*1af0*/  LDL.64 R10, [R5+0x240] ;  /* 0x00024000050a7983 */ /* 0x000ea20000100a00 */
[C---:B----4-:R-:W-:Y:S01]  /*1b00*/  IADD3 R8, PT, PT, R4.reuse, 0x7, RZ ;  /* 0x0000000704087810 */ /* 0x050fe20007ffe0ff */
[----:B------:R-:W-:-:S04]  /*1b10*/  VIADD R4, R4, 0x8 ;  /* 0x0000000804047836 */ /* 0x000fc80000000000 */
[----:B------:R0:W-:Y:S01]  /*1b20*/  STL.64 [R5+0x2b8], R8 ;  /* 0x0002b80805007387 */ /* 0x0001e20000100a00 */
[----:B--2---:R-:W-:Y:S02]  /*1b30*/  DSETP.GT.AND P2, PT, R10, RZ, PT ;  /* 0x000000ff0a00722a */ /* 0x004fe40003f44000 */
[----:B------:R-:W-:-:S04]  /*1b40*/  DADD R10, -RZ, |R10| ;  /* 0x00000000ff0a7229 */ /* 0x000fc8000000050a */
[----:B---3--:R-:W-:-:S05]  /*1b50*/  SEL R16, RZ, 0x1, P2 ;  /* 0x00000001ff107807 */ /* 0x008fca0001000000 */
[----:B------:R0:W-:Y:S04]  /*1b60*/  STL.U8 [R3+0x106], R16 ;  /* 0x0001061003007387 */ /* 0x0001e80000100000 */
[----:B------:R0:W-:Y:S04]  /*1b70*/  STL.64 [R5+0x1c8], R10 ;  /* 0x0001c80a05007387 */ /* 0x0001e80000100a00 */
[----:B------:R0:W-:Y:S02]  /*1b80*/  STL.U8 [R3+0xf7], R16 ;  /* 0x0000f71003007387 */ /* 0x0001e40000100000 */
.L_x_40:
[----:B------:R-:W-:Y:S05]  /*1b90*/  @!P1 BRA `(.L_x_39) ;  /* 0x0000000400009947 */ /* 0x000fea0003800000 */
[----:B------:R-:W-:Y:S02]  /*1ba0*/  ISETP.GE.U32.AND P1, PT, R12, 0x4, PT ;  /* 0x000000040c00780c */ /* 0x000fe40003f26070 */
[----:B0-----:R-:W-:-:S04]  /*1bb0*/  LOP3.LUT R3, R0, 0x3, RZ, 0xc0, !PT ;  /* 0x0000000300037812 */ /* 0x001fc800078ec0ff */
[----:B------:R-:W-:-:S07]  /*1bc0*/  ISETP.NE.AND P2, PT, R3, RZ, PT ;  /* 0x000000ff0300720c */ /* 0x000fce0003f45270 */
[----:B------:R-:W-:Y:S06]  /*1bd0*/  @!P1 BRA `(.L_x_41) ;  /* 0x0000000000a89947 */ /* 0x000fec0003800000 */
[----:B------:R-:W-:-:S05]  /*1be0*/  IMAD R17, R4, 0x8, R1 ;  /* 0x0000000804117824 */ /* 0x000fca00078e0201 */
[----:B--2---:R-:W2:Y:S01]  /*1bf0*/  LDL.64 R6, [R17+0x208] ;  /* 0x0002080011067983 */ /* 0x004ea20000100a00 */
[----:B------:R-:W-:Y:S01]  /*1c00*/  MOV R5, RZ ;  /* 0x000000ff00057202 */ /* 0x000fe20000000f00 */
[----:B------:R-:W-:-:S04]  /*1c10*/  IMAD.IADD R19, R1, 0x1, R4 ;  /* 0x0000000101137824 */ /* 0x000fc800078e0204 */
[----:B------:R-:W-:Y:S01]  /*1c20*/  STL.64 [R17+0x280], R4 ;  /* 0x0002800411007387 */ /* 0x000fe20000100a00 */
[----:B--2---:R-:W-:Y:S02]  /*1c30*/  DSETP.GT.AND P1, PT, R6, RZ, PT ;  /* 0x000000ff0600722a */ /* 0x004fe40003f24000 */
[----:B------:R-:W-:-:S04]  /*1c40*/  DADD R8, -RZ, |R6| ;  /* 0x00000000ff087229 */ /* 0x000fc80000000506 */
[----:B------:R-:W-:-:S05]  /*1c50*/  SEL R14, RZ, 0x1, P1 ;  /* 0x00000001ff0e7807 */ /* 0x000fca0000800000 */
[----:B------:R-:W-:Y:S04]  /*1c60*/  STL.U8 [R19+0xff], R14 ;  /* 0x0000ff0e13007387 */ /* 0x000fe80000100000 */
[----:B------:R-:W-:Y:S04]  /*1c70*/  STL.64 [R17+0x190], R8 ;  /* 0x0001900811007387 */ /* 0x000fe80000100a00 */
[----:B------:R0:W-:Y:S04]  /*1c80*/  STL.U8 [R19+0xf0], R14 ;  /* 0x0000f00e13007387 */ /* 0x0001e80000100000 */
[----:B------:R-:W2:Y:S01]  /*1c90*/  LDL.64 R6, [R17+0x210] ;  /* 0x0002100011067983 */ /* 0x000ea20000100a00 */
[----:B------:R-:W-:-:S02]  /*1ca0*/  VIADD R12, R4, 0x1 ;  /* 0x00000001040c7836 */ /* 0x000fc40000000000 */
[----:B------:R-:W-:-:S05]  /*1cb0*/  IMAD.MOV.U32 R13, RZ, RZ, RZ ;  /* 0x000000ffff0d7224 */ /* 0x000fca00078e00ff */
        /* <DEDUP_REMOVED lines=8> */
[----:B0-----:R-:W-:Y:S01]  /*1d40*/  VIADD R14, R4, 0x2 ;  /* 0x00000002040e7836 */ /* 0x001fe20000000000 */
[----:B------:R-:W-:-:S05]  /*1d50*/  MOV R15, RZ ;  /* 0x000000ff000f7202 */ /* 0x000fca0000000f00 */
[----:B------:R3:W-:Y:S01]  /*1d60*/  STL.64 [R17+0x290], R14 ;  /* 0x0002900e11007387 */ /* 0x0007e20000100a00 */
[----:B--2---:R-:W-:Y:S02]  /*1d70*/  DSETP.GT.AND P1, PT, R6, RZ, PT ;  /* 0x000000ff0600722a */ /* 0x004fe40003f24000 */
[----:B------:R-:W-:-:S04]  /*1d80*/  DADD R8, -RZ, |R6| ;  /* 0x00000000ff087229 */ /* 0x000fc80000000506 */
[----:B------:R-:W-:-:S05]  /*1d90*/  SEL R5, RZ, 0x1, P1 ;  /* 0x00000001ff057807 */ /* 0x000fca0000800000 */
[----:B------:R3:W-:Y:S04]  /*1da0*/  STL.U8 [R19+0x101], R5 ;  /* 0x0001010513007387 */ /* 0x0007e80000100000 */
[----:B------:R3:W-:Y:S04]  /*1db0*/  STL.64 [R17+0x1a0], R8 ;  /* 0x0001a00811007387 */ /* 0x0007e80000100a00 */
[----:B------:R3:W-:Y:S04]  /*1dc0*/  STL.U8 [R19+0xf2], R5 ;  /* 0x0000f20513007387 */ /* 0x0007e80000100000 */
[----:B------:R-:W2:Y:S01]  /*1dd0*/  LDL.64 R6, [R17+0x220] ;  /* 0x0002200011067983 */ /* 0x000ea20000100a00 */
[----:B-1----:R-:W-:-:S02]  /*1de0*/  VIADD R10, R4, 0x3 ;  /* 0x00000003040a7836 */ /* 0x002fc40000000000 */
[----:B------:R-:W-:Y:S02]  /*1df0*/  IMAD.MOV.U32 R11, RZ, RZ, RZ ;  /* 0x000000ffff0b7224 */ /* 0x000fe400078e00ff */
[----:B------:R-:W-:-:S03]  /*1e00*/  VIADD R4, R4, 0x4 ;  /* 0x0000000404047836 */ /* 0x000fc60000000000 */
[----:B------:R3:W-:Y:S01]  /*1e10*/  STL.64 [R17+0x298], R10 ;  /* 0x0002980a11007387 */ /* 0x0007e20000100a00 */
[----:B--2---:R-:W-:Y:S02]  /*1e20*/  DSETP.GT.AND P1, PT, R6, RZ, PT ;  /* 0x000000ff0600722a */ /* 0x004fe40003f24000 */
[----:B------:R-:W-:-:S04]  /*1e30*/  DADD R6, -RZ, |R6| ;  /* 0x00000000ff067229 */ /* 0x000fc80000000506 */
[----:B------:R-:W-:-:S05]  /*1e40*/  SEL R12, RZ, 0x1, P1 ;  /* 0x00000001ff0c7807 */ /* 0x000fca0000800000 */
[----:B------:R3:W-:Y:S04]  /*1e50*/  STL.U8 [R19+0x102], R12 ;  /* 0x0001020c13007387 */ /* 0x0007e80000100000 */
[----:B------:R3:W-:Y:S04]  /*1e60*/  STL.64 [R17+0x1a8], R6 ;  /* 0x0001a80611007387 */ /* 0x0007e80000100a00 */
[----:B------:R3:W-:Y:S02]  /*1e70*/  STL.U8 [R19+0xf3], R12 ;  /* 0x0000f30c13007387 */ /* 0x0007e40000100000 */
.L_x_41:
[----:B------:R-:W-:Y:S05]  /*1e80*/  @!P2 BRA `(.L_x_39) ;  /* 0x000000000044a947 */ /* 0x000fea0003800000 */
[----:B------:R-:W-:-:S05]  /*1e90*/  UMOV UR4, URZ ;  /* 0x000000ff00047c82 */ /* 0x000fca0008000000 */
.L_x_42:
[----:B0--3--:R-:W-:-:S05]  /*1ea0*/  LEA R11, R4, R1, 0x3 ;  /* 0x00000001040b7211 */ /* 0x009fca00078e18ff */
[----:B--2---:R-:W2:Y:S01]  /*1eb0*/  LDL.64 R6, [R11+0x208] ;  /* 0x000208000b067983 */ /* 0x004ea20000100a00 */
[--C-:B------:R-:W-:Y:S01]  /*1ec0*/  IMAD.IADD R10, R1, 0x1, R4.reuse ;  /* 0x00000001010a7824 */ /* 0x100fe200078e0204 */
[----:B------:R-:W-:Y:S01]  /*1ed0*/  UIADD3 UR4, UPT, UPT, UR4, 0x1, URZ ;  /* 0x0000000104047890 */ /* 0x000fe2000fffe0ff */
[----:B--2---:R-:W-:Y:S02]  /*1ee0*/  DSETP.GT.AND P1, PT, R6, RZ, PT ;  /* 0x000000ff0600722a */ /* 0x004fe40003f24000 */
[----:B------:R-:W-:Y:S01]  /*1ef0*/  DADD R8, -RZ, |R6| ;  /* 0x00000000ff087229 */ /* 0x000fe20000000506 */
[----:B------:R-:W-:Y:S01]  /*1f00*/  IMAD.MOV.U32 R6, RZ, RZ, R4 ;  /* 0x000000ffff067224 */ /* 0x000fe200078e0004 */
[----:B------:R-:W-:Y:S01]  /*1f10*/  IADD3 R4, PT, PT, R4, 0x1, RZ ;  /* 0x0000000104047810 */ /* 0x000fe20007ffe0ff */
[----:B------:R-:W-:Y:S01]  /*1f20*/  IMAD.MOV.U32 R7, RZ, RZ, RZ ;  /* 0x000000ffff077224 */ /* 0x000fe200078e00ff */
[----:B------:R-:W-:Y:S02]  /*1f30*/  SEL R5, RZ, 0x1, P1 ;  /* 0x00000001ff057807 */ /* 0x000fe40000800000 */
[----:B------:R-:W-:-:S02]  /*1f40*/  ISETP.NE.AND P1, PT, R3, UR4, PT ;  /* 0x0000000403007c0c */ /* 0x000fc4000bf25270 */
[----:B------:R0:W-:Y:S04]  /*1f50*/  STL.64 [R11+0x280], R6 ;  /* 0x000280060b007387 */ /* 0x0001e80000100a00 */
[----:B------:R0:W-:Y:S04]  /*1f60*/  STL.U8 [R10+0xff], R5 ;  /* 0x0000ff050a007387 */ /* 0x0001e80000100000 */
[----:B------:R0:W-:Y:S04]  /*1f70*/  STL.64 [R11+0x190], R8 ;  /* 0x000190080b007387 */ /* 0x0001e80000100a00 */
[----:B------:R0:W-:Y:S01]  /*1f80*/  STL.U8 [R10+0xf0], R5 ;  /* 0x0000f0050a007387 */ /* 0x0001e20000100000 */
[----:B------:R-:W-:Y:S05]  /*1f90*/  @P1 BRA `(.L_x_42) ;  /* 0xfffffffc00c01947 */ /* 0x000fea000383ffff */
.L_x_39:
[----:B------:R-:W1:Y:S01]  /*1fa0*/  LDCU UR4, c[0x0][0x3a4] ;  /* 0x00007480ff0477ac */ /* 0x000e620008000800 */
[----:B------:R-:W-:Y:S01]  /*1fb0*/  BSSY.RECONVERGENT B0, `(.L_x_43) ;  /* 0x00009e2000007945 */ /* 0x000fe20003800200 */
[----:B-1----:R-:W-:-:S05]  /*1fc0*/  VIADD R26, R0, -UR4 ;  /* 0x80000004001a7c36 */ /* 0x002fca0008000000 */
[----:B------:R-:W-:-:S13]  /*1fd0*/  ISETP.GE.AND P1, PT, R26, 0x1, PT ;  /* 0x000000011a00780c */ /* 0x000fda0003f26270 */
[----:B------:R-:W-:Y:S05]  /*1fe0*/  @!P1 BRA `(.L_x_44) ;  /* 0x0000000800d49947 */ /* 0x000fea0003800000 */
[----:B------:R-:W-:Y:S01]  /*1ff0*/  LOP3.LUT R33, R0, 0x7, RZ, 0xc0, !PT ;  /* 0x0000000700217812 */ /* 0x000fe200078ec0ff */
[----:B0---4-:R-:W-:Y:S01]  /*2000*/  VIADD R3, R2, 0xffffffff ;  /* 0xffffffff02037836 */ /* 0x011fe20000000000 */
[C---:B------:R-:W-:Y:S01]  /*2010*/  LOP3.LUT R34, R0.reuse, 0x3, RZ, 0xc0, !PT ;  /* 0x0000000300227812 */ /* 0x040fe200078ec0ff */
[----:B------:R-:W0:Y:S01]  /*2020*/  LDCU.64 UR8, c[0x0][0x398] ;  /* 0x00007300ff0877ac */ /* 0x000e220008000a00 */
[----:B--23--:R-:W-:Y:S01]  /*2030*/  MOV R5, RZ ;  /* 0x000000ff00057202 */ /* 0x00cfe20000000f00 */
[----:B------:R-:W-:Y:S01]  /*2040*/  VIADD R4, R33, 0xffffffff ;  /* 0xffffffff21047836 */ /* 0x000fe20000000000 */
[----:B------:R-:W-:Y:S01]  /*2050*/  ISETP.GE.U32.AND P1, PT, R3, 0x7, PT ;  /* 0x000000070300780c */ /* 0x000fe20003f26070 */
[----:B------:R-:W-:Y:S01]  /*2060*/  UIADD3 UR22, UPT, UPT, UR12, 0x110, URZ ;  /* 0x000001100c167890 */ /* 0x000fe2000fffe0ff */
[----:B------:R-:W-:Y:S02]  /*2070*/  LOP3.LUT R3, R0, 0x7ffffff0, RZ, 0xc0, !PT ;  /* 0x7ffffff000037812 */ /* 0x000fe400078ec0ff */
[----:B------:R-:W-:-:S13]  /*2080*/  ISETP.GE.U32.AND P2, PT, R4, 0x3, PT ;  /* 0x000000030400780c */ /* 0x000fda0003f46070 */
.L_x_51:
[----:B------:R-:W1:Y:S01]  /*2090*/  LDCU UR4, c[0x0][0x3a0] ;  /* 0x00007400ff0477ac */ /* 0x000e620008000800 */
[----:B------:R-:W-:Y:S01]  /*20a0*/  IMAD.MOV.U32 R4, RZ, RZ, RZ ;  /* 0x000000ffff047224 */ /* 0x000fe200078e00ff */
[----:B------:R-:W-:Y:S01]  /*20b0*/  PRMT R12, RZ, 0x7610, R12 ;  /* 0x00007610ff0c7816 */ /* 0x000fe2000000000c */
[----:B-1----:R-:W-:-:S04]  /*20c0*/  IMAD.U32 R0, RZ, RZ, UR4 ;  /* 0x00000004ff007e24 */ /* 0x002fc8000f8e00ff */
[----:B------:R-:W-:Y:S01]  /*20d0*/  IMAD R9, R5, R0, RZ ;  /* 0x0000000005097224 */ /* 0x000fe200078e02ff */
[----:B------:R-:W-:-:S13]  /*20e0*/  ISETP.GE.U32.AND P0, PT, R0, 0x10, PT ;  /* 0x000000100000780c */ /* 0x000fda0003f06070 */
[----:B------:R-:W-:Y:S05]  /*20f0*/  @!P0 BRA `(.L_x_45) ;  /* 0x00000004000c8947 */ /* 0x000fea0003800000 */
[----:B------:R-:W-:Y:S01]  /*2100*/  IMAD.MOV.U32 R4, RZ, RZ, RZ ;  /* 0x000000ffff047224 */ /* 0x000fe200078e00ff */
[----:B------:R-:W-:-:S07]  /*2110*/  PRMT R12, RZ, 0x7610, R12 ;  /* 0x00007610ff0c7816 */ /* 0x000fce000000000c */
.L_x_46:
[----:B------:R-:W-:Y:S01]  /*2120*/  IADD3 R6, PT, PT, R9, R4, RZ ;  /* 0x0000000409067210 */ /* 0x000fe20007ffe0ff */
[----:B------:R-:W-:-:S03]  /*2130*/  IMAD.IADD R8, R1, 0x1, R4 ;  /* 0x0000000101087824 */ /* 0x000fc600078e0204 */
[----:B0-----:R-:W-:Y:S02]  /*2140*/  IADD3 R6, P0, PT, R6, UR8, RZ ;  /* 0x0000000806067c10 */ /* 0x001fe4000ff1e0ff */
[----:B------:R-:W2:Y:S03]  /*2150*/  LDL.U8 R13, [R8+0xf0] ;  /* 0x0000f000080d7983 */ /* 0x000ea60000100000 */
[----:B------:R-:W-:Y:S01]  /*2160*/  IMAD.X R7, RZ, RZ, UR9, P0 ;  /* 0x00000009ff077e24 */ /* 0x000fe200080e06ff */
[----:B------:R-:W3:Y:S04]  /*2170*/  LDL.U8 R15, [R8+0xf1] ;  /* 0x0000f100080f7983 */ /* 0x000ee80000100000 */
[----:B------:R-:W2:Y:S04]  /*2180*/  LDG.E.U8 R14, desc[UR6][R6.64] ;  /* 0x00000006060e7981 */ /* 0x000ea8000c1e1100 */
[----:B------:R-:W3:Y:S04]  /*2190*/  LDG.E.U8 R16, desc[UR6][R6.64+0x1] ;  /* 0x0000010606107981 */ /* 0x000ee8000c1e1100 */
[----:B------:R-:W4:Y:S04]  /*21a0*/  LDL.U8 R17, [R8+0xf2] ;  /* 0x0000f20008117983 */ /* 0x000f280000100000 */
[----:B------:R-:W5:Y:S04]  /*21b0*/  LDL.U8 R19, [R8+0xf3] ;  /* 0x0000f30008137983 */ /* 0x000f680000100000 */
[----:B------:R-:W4:Y:S04]  /*21c0*/  LDG.E.U8 R18, desc[UR6][R6.64+0x2] ;  /* 0x0000020606127981 */ /* 0x000f28000c1e1100 */
[----:B------:R-:W5:Y:S04]  /*21d0*/  LDG.E.U8 R20, desc[UR6][R6.64+0x3] ;  /* 0x0000030606147981 */ /* 0x000f68000c1e1100 */
[----:B------:R-:W5:Y:S04]  /*21e0*/  LDL.U8 R10, [R8+0xf4] ;  /* 0x0000f400080a7983 */ /* 0x000f680000100000 */
[----:B------:R-:W5:Y:S04]  /*21f0*/  LDG.E.U8 R11, desc[UR6][R6.64+0x4] ;  /* 0x00000406060b7981 */ /* 0x000f68000c1e1100 */
[----:B------:R-:W5:Y:S04]  /*2200*/  LDL.U8 R32, [R8+0xf7] ;  /* 0x0000f70008207983 */ /* 0x000f680000100000 */
[----:B------:R-:W5:Y:S04]  /*2210*/  LDG.E.U8 R30, desc[UR6][R6.64+0x6] ;  /* 0x00000606061e7981 */ /* 0x000f68000c1e1100 */
[----:B------:R-:W5:Y:S04]  /*2220*/  LDG.E.U8 R25, desc[UR6][R6.64+0x7] ;  /* 0x0000070606197981 */ /* 0x000f68000c1e1100 */
[----:B------:R-:W5:Y:S04]  /*2230*/  LDL.U8 R27, [R8+0xf8] ;  /* 0x0000f800081b7983 */ /* 0x000f680000100000 */
[----:B------:R-:W5:Y:S04]  /*2240*/  LDL.U8 R28, [R8+0xf9] ;  /* 0x0000f900081c7983 */ /* 0x000f680000100000 */
[----:B------:R-:W5:Y:S04]  /*2250*/  LDG.E.U8 R21, desc[UR6][R6.64+0x9] ;  /* 0x0000090606157981 */ /* 0x000f68000c1e1100 */
[----:B------:R-:W5:Y:S04]  /*2260*/  LDL.U8 R23, [R8+0xfa] ;  /* 0x0000fa0008177983 */ /* 0x000f680000100000 */
[----:B------:R-:W5:Y:S04]  /*2270*/  LDL.U8 R22, [R8+0xfb] ;  /* 0x0000fb0008167983 */ /* 0x000f680000100000 */
[----:B------:R-:W5:Y:S04]  /*2280*/  LDL.U8 R31, [R8+0xfd] ;  /* 0x0000fd00081f7983 */ /* 0x000f680000100000 */
[----:B------:R-:W5:Y:S04]  /*2290*/  LDG.E.U8 R29, desc[UR6][R6.64+0xf] ;  /* 0x00000f06061d7981 */ /* 0x000f68000c1e1100 */
[----:B------:R-:W5:Y:S01]  /*22a0*/  LDL.U8 R36, [R8+0xff] ;  /* 0x0000ff0008247983 */ /* 0x000f620000100000 */
[----:B--2---:R-:W-:-:S03]  /*22b0*/  IMAD R13, R13, R14, RZ ;  /* 0x0000000e0d0d7224 */ /* 0x004fc600078e02ff */
[----:B------:R-:W2:Y:S01]  /*22c0*/  LDG.E.U8 R14, desc[UR6][R6.64+0xd] ;  /* 0x00000d06060e7981 */ /* 0x000ea2000c1e1100 */
[----:B---3--:R-:W-:-:S03]  /*22d0*/  IMAD R15, R15, R16, RZ ;  /* 0x000000100f0f7224 */ /* 0x008fc600078e02ff */
[----:B------:R-:W3:Y:S02]  /*22e0*/  LDG.E.U8 R16, desc[UR6][R6.64+0xa] ;  /* 0x00000a0606107981 */ /* 0x000ee4000c1e1100 */
[----:B------:R-:W-:Y:S02]  /*22f0*/  LOP3.LUT R13, R15, R13, R12, 0x96, !PT ;  /* 0x0000000d0f0d7212 */ /* 0x000fe400078e960c */
[----:B------:R-:W3:Y:S04]  /*2300*/  LDG.E.U8 R15, desc[UR6][R6.64+0x5] ;  /* 0x00000506060f7981 */ /* 0x000ee8000c1e1100 */
[----:B------:R-:W3:Y:S01]  /*2310*/  LDG.E.U8 R12, desc[UR6][R6.64+0xe] ;  /* 0x00000e06060c7981 */ /* 0x000ee2000c1e1100 */
[----:B----4-:R-:W-:-:S03]  /*2320*/  IMAD R18, R17, R18, RZ ;  /* 0x0000001211127224 */ /* 0x010fc600078e02ff */
[----:B------:R-:W4:Y:S01]  /*2330*/  LDG.E.U8 R17, desc[UR6][R6.64+0xb] ;  /* 0x00000b0606117981 */ /* 0x000f22000c1e1100 */
[----:B-----5:R-:W-:-:S03]  /*2340*/  IMAD R19, R19, R20, RZ ;  /* 0x0000001413137224 */ /* 0x020fc600078e02ff */
[----:B------:R-:W5:Y:S02]  /*2350*/  LDG.E.U8 R20, desc[UR6][R6.64+0x8] ;  /* 0x0000080606147981 */ /* 0x000f64000c1e1100 */
[----:B------:R-:W-:Y:S02]  /*2360*/  LOP3.LUT R24, R19, R18, R13, 0x96, !PT ;  /* 0x0000001213187212 */ /* 0x000fe400078e960d */
[----:B------:R-:W4:Y:S04]  /*2370*/  LDL.U8 R18, [R8+0xf5] ;  /* 0x0000f50008127983 */ /* 0x000f280000100000 */
[----:B------:R-:W5:Y:S01]  /*2380*/  LDL.U8 R19, [R8+0xf6] ;  /* 0x0000f60008137983 */ /* 0x000f620000100000 */
[----:B------:R-:W-:-:S03]  /*2390*/  IMAD R35, R10, R11, RZ ;  /* 0x0000000b0a237224 */ /* 0x000fc600078e02ff */
[----:B------:R-:W5:Y:S04]  /*23a0*/  LDG.E.U8 R13, desc[UR6][R6.64+0xc] ;  /* 0x00000c06060d7981 */ /* 0x000f68000c1e1100 */
[----:B------:R-:W5:Y:S04]  /*23b0*/  LDL.U8 R10, [R8+0xfc] ;  /* 0x0000fc00080a7983 */ /* 0x000f680000100000 */
[----:B------:R-:W5:Y:S01]  /*23c0*/  LDL.U8 R11, [R8+0xfe] ;  /* 0x0000fe00080b7983 */ /* 0x000f620000100000 */
[----:B------:R-:W-:Y:S02]  /*23d0*/  IMAD R25, R32, R25, RZ ;  /* 0x0000001920197224 */ /* 0x000fe400078e02ff */
[----:B------:R-:W-:-:S02]  /*23e0*/  VIADD R4, R4, 0x10 ;  /* 0x0000001004047836 */ /* 0x000fc40000000000 */
[----:B------:R-:W-:-:S03]  /*23f0*/  IMAD R21, R28, R21, RZ ;  /* 0x000000151c157224 */ /* 0x000fc600078e02ff */
[----:B------:R-:W-:Y:S01]  /*2400*/  ISETP.NE.AND P0, PT, R4, R3, PT ;  /* 0x000000030400720c */ /* 0x000fe20003f05270 */
[----:B------:R-:W-:Y:S02]  /*2410*/  IMAD R29, R36, R29, RZ ;  /* 0x0000001d241d7224 */ /* 0x000fe400078e02ff */
[----:B--2---:R-:W-:Y:S02]  /*2420*/  IMAD R14, R31, R14, RZ ;  /* 0x0000000e1f0e7224 */ /* 0x004fe400078e02ff */
[----:B---3--:R-:W-:Y:S02]  /*2430*/  IMAD R16, R23, R16, RZ ;  /* 0x0000001017107224 */ /* 0x008fe400078e02ff */
[----:B----4-:R-:W-:Y:S02]  /*2440*/  IMAD R15, R18, R15, RZ ;  /* 0x0000000f120f7224 */ /* 0x010fe400078e02ff */
[----:B-----5:R-:W-:-:S03]  /*2450*/  IMAD R30, R19, R30, RZ ;  /* 0x0000001e131e7224 */ /* 0x020fc600078e02ff */
[----:B------:R-:W-:Y:S01]  /*2460*/  LOP3.LUT R15, R15, R35, R24, 0x96, !PT ;  /* 0x000000230f0f7212 */ /* 0x000fe200078e9618 */
[----:B------:R-:W-:-:S03]  /*2470*/  IMAD R20, R27, R20, RZ ;  /* 0x000000141b147224 */ /* 0x000fc600078e02ff */
[----:B------:R-:W-:Y:S01]  /*2480*/  LOP3.LUT R15, R25, R30, R15, 0x96, !PT ;  /* 0x0000001e190f7212 */ /* 0x000fe200078e960f */
[----:B------:R-:W-:-:S03]  /*2490*/  IMAD R17, R22, R17, RZ ;  /* 0x0000001116117224 */ /* 0x000fc600078e02ff */
[----:B------:R-:W-:Y:S01]  /*24a0*/  LOP3.LUT R15, R21, R20, R15, 0x96, !PT ;  /* 0x00000014150f7212 */ /* 0x000fe200078e960f */
[----:B------:R-:W-:-:S03]  /*24b0*/  IMAD R10, R10, R13, RZ ;  /* 0x0000000d0a0a7224 */ /* 0x000fc600078e02ff */
[----:B------:R-:W-:Y:S01]  /*24c0*/  LOP3.LUT R15, R17, R16, R15, 0x96, !PT ;  /* 0x00000010110f7212 */ /* 0x000fe200078e960f */
[----:B------:R-:W-:-:S03]  /*24d0*/  IMAD R11, R11, R12, RZ ;  /* 0x0000000c0b0b7224 */ /* 0x000fc600078e02ff */
[----:B------:R-:W-:-:S04]  /*24e0*/  LOP3.LUT R10, R14, R10, R15, 0x96, !PT ;  /* 0x0000000a0e0a7212 */ /* 0x000fc800078e960f */
[----:B------:R-:W-:-:S04]  /*24f0*/  LOP3.LUT R10, R29, R11, R10, 0x96, !PT ;  /* 0x0000000b1d0a7212 */ /* 0x000fc800078e960a */
[----:B------:R-:W-:Y:S01]  /*2500*/  PRMT R12, R10, 0x7610, R12 ;  /* 0x000076100a0c7816 */ /* 0x000fe2000000000c */
[----:B------:R-:W-:Y:S06]  /*2510*/  @P0 BRA `(.L_x_46) ;  /* 0xfffffffc00000947 */ /* 0x000fec000383ffff */
[----:B------:R-:W-:-:S07]  /*2520*/  MOV R4, R3 ;  /* 0x0000000300047202 */ /* 0x000fce0000000f00 */
.L_x_45:
[----:B------:R-:W-:-:S13]  /*2530*/  ISETP.NE.AND P0, PT, R2, RZ, PT ;  /* 0x000000ff0200720c */ /* 0x000fda0003f05270 */
[----:B------:R-:W-:Y:S05]  /*2540*/  @!P0 BRA `(.L_x_47) ;  /* 0x0000000400648947 */ /* 0x000fea0003800000 */
[----:B------:R-:W-:Y:S01]  /*2550*/  ISETP.NE.AND P6, PT, R33, RZ, PT ;  /* 0x000000ff2100720c */ /* 0x000fe20003fc5270 */
[----:B------:R-:W-:-:S12]  /*2560*/  @!P1 BRA `(.L_x_48) ;  /* 0x0000000000909947 */ /* 0x000fd80003800000 */
[----:B------:R-:W1:Y:S01]  /*2570*/  LDCU.64 UR16, c[0x0][0x398] ;  /* 0x00007300ff1077ac */ /* 0x000e620008000a00 */
[--C-:B------:R-:W-:Y:S02]  /*2580*/  IMAD.IADD R10, R9, 0x1, R4.reuse ;  /* 0x00000001090a7824 */ /* 0x100fe400078e0204 */
[----:B------:R-:W-:-:S05]  /*2590*/  IMAD.IADD R27, R1, 0x1, R4 ;  /* 0x00000001011b7824 */ /* 0x000fca00078e0204 */
[----:B------:R-:W2:Y:S04]  /*25a0*/  LDL.U8 R8, [R27+0xf0] ;  /* 0x0000f0001b087983 */ /* 0x000ea80000100000 */
[----:B------:R-:W3:Y:S04]  /*25b0*/  LDL.U8 R13, [R27+0xf1] ;  /* 0x0000f1001b0d7983 */ /* 0x000ee80000100000 */
[----:B------:R-:W4:Y:S01]  /*25c0*/  LDL.U8 R15, [R27+0xf2] ;  /* 0x0000f2001b0f7983 */ /* 0x000f220000100000 */
[----:B-1----:R-:W-:Y:S02]  /*25d0*/  IADD3 R10, P3, PT, R10, UR16, RZ ;  /* 0x000000100a0a7c10 */ /* 0x002fe4000ff7e0ff */
[C---:B------:R-:W-:Y:S01]  /*25e0*/  IADD3 R6, P4, P5, R4.reuse, UR16, R9 ;  /* 0x0000001004067c10 */ /* 0x040fe2000fd9e009 */
[----:B------:R-:W5:Y:S02]  /*25f0*/  LDL.U8 R17, [R27+0xf3] ;  /* 0x0000f3001b117983 */ /* 0x000f640000100000 */
[----:B------:R-:W-:Y:S01]  /*2600*/  IMAD.X R11, RZ, RZ, UR17, P3 ;  /* 0x00000011ff0b7e24 */ /* 0x000fe200098e06ff */
[----:B------:R-:W-:Y:S01]  /*2610*/  IADD3.X R7, PT, PT, RZ, UR17, RZ, P4, P5 ;  /* 0x00000011ff077c10 */ /* 0x000fe2000a7ea4ff */
[----:B------:R-:W5:Y:S04]  /*2620*/  LDL.U8 R19, [R27+0xf4] ;  /* 0x0000f4001b137983 */ /* 0x000f680000100000 */
[----:B------:R-:W2:Y:S04]  /*2630*/  LDG.E.U8 R11, desc[UR6][R10.64] ;  /* 0x000000060a0b7981 */ /* 0x000ea8000c1e1100 */
[----:B------:R-:W3:Y:S04]  /*2640*/  LDG.E.U8 R14, desc[UR6][R6.64+0x1] ;  /* 0x00000106060e7981 */ /* 0x000ee8000c1e1100 */
[----:B------:R-:W4:Y:S04]  /*2650*/  LDG.E.U8 R16, desc[UR6][R6.64+0x2] ;  /* 0x0000020606107981 */ /* 0x000f28000c1e1100 */
[----:B------:R-:W5:Y:S04]  /*2660*/  LDG.E.U8 R18, desc[UR6][R6.64+0x3] ;  /* 0x0000030606127981 */ /* 0x000f68000c1e1100 */
[----:B------:R-:W5:Y:S04]  /*2670*/  LDG.E.U8 R20, desc[UR6][R6.64+0x4] ;  /* 0x0000040606147981 */ /* 0x000f68000c1e1100 */
[----:B------:R-:W5:Y:S04]  /*2680*/  LDL.U8 R21, [R27+0xf5] ;  /* 0x0000f5001b157983 */ /* 0x000f680000100000 */
[----:B------:R-:W5:Y:S04]  /*2690*/  LDL.U8 R22, [R27+0xf6] ;  /* 0x0000f6001b167983 */ /* 0x000f680000100000 */
[----:B------:R-:W5:Y:S04]  /*26a0*/  LDG.E.U8 R10, desc[UR6][R6.64+0x5] ;  /* 0x00000506060a7981 */ /* 0x000f68000c1e1100 */
[----:B------:R-:W5:Y:S04]  /*26b0*/  LDG.E.U8 R23, desc[UR6][R6.64+0x6] ;  /* 0x0000060606177981 */ /* 0x000f68000c1e1100 */
[----:B------:R-:W5:Y:S04]  /*26c0*/  LDG.E.U8 R25, desc[UR6][R6.64+0x7] ;  /* 0x0000070606197981 */ /* 0x000f68000c1e1100 */
[----:B------:R-:W5:Y:S01]  /*26d0*/  LDL.U8 R24, [R27+0xf7] ;  /* 0x0000f7001b187983 */ /* 0x000f620000100000 */
[----:B------:R-:W-:Y:S01]  /*26e0*/  IADD3 R4, PT, PT, R4, 0x8, RZ ;  /* 0x0000000804047810 */ /* 0x000fe20007ffe0ff */
[----:B--2---:R-:W-:-:S02]  /*26f0*/  IMAD R8, R8, R11, RZ ;  /* 0x0000000b08087224 */ /* 0x004fc400078e02ff */
[----:B---3--:R-:W-:Y:S02]  /*2700*/  IMAD R13, R13, R14, RZ ;  /* 0x0000000e0d0d7224 */ /* 0x008fe400078e02ff */
[----:B----4-:R-:W-:Y:S02]  /*2710*/  IMAD R15, R15, R16, RZ ;  /* 0x000000100f0f7224 */ /* 0x010fe400078e02ff */
[----:B-----5:R-:W-:-:S03]  /*2720*/  IMAD R17, R17, R18, RZ ;  /* 0x0000001211117224 */ /* 0x020fc600078e02ff */
[----:B------:R-:W-:Y:S01]  /*2730*/  LOP3.LUT R8, R15, R8, R13, 0x96, !PT ;  /* 0x000000080f087212 */ /* 0x000fe200078e960d */
[----:B------:R-:W-:-:S05]  /*2740*/  IMAD R19, R19, R20, RZ ;  /* 0x0000001413137224 */ /* 0x000fca00078e02ff */
[----:B------:R-:W-:Y:S01]  /*2750*/  LOP3.LUT R8, R19, R8, R17, 0x96, !PT ;  /* 0x0000000813087212 */ /* 0x000fe200078e9611 */
[----:B------:R-:W-:Y:S02]  /*2760*/  IMAD R21, R21, R10, RZ ;  /* 0x0000000a15157224 */ /* 0x000fe400078e02ff */
[----:B------:R-:W-:-:S05]  /*2770*/  IMAD R22, R22, R23, RZ ;  /* 0x0000001716167224 */ /* 0x000fca00078e02ff */
[----:B------:R-:W-:Y:S01]  /*2780*/  LOP3.LUT R21, R22, R8, R21, 0x96, !PT ;  /* 0x0000000816157212 */ /* 0x000fe200078e9615 */
[----:B------:R-:W-:-:S05]  /*2790*/  IMAD R24, R24, R25, RZ ;  /* 0x0000001918187224 */ /* 0x000fca00078e02ff */
[----:B------:R-:W-:-:S07]  /*27a0*/  LOP3.LUT R12, R12, R21, R24, 0x96, !PT ;  /* 0x000000150c0c7212 */ /* 0x000fce00078e9618 */
.L_x_48:
        /* <DEDUP_REMOVED lines=10> */
[----:B------:R-:W-:Y:S01]  /*2850*/  IADD3 R6, P4, P5, R4, UR16, R9 ;  /* 0x0000001004067c10 */ /* 0x000fe2000fd9e009 */
[----:B------:R-:W5:Y:S02]  /*2860*/  LDL.U8 R18, [R8+0xf3] ;  /* 0x0000f30008127983 */ /* 0x000f640000100000 */
[----:B------:R-:W-:Y:S01]  /*2870*/  IMAD.X R11, RZ, RZ, UR17, P3 ;  /* 0x00000011ff0b7e24 */ /* 0x000fe200098e06ff */
[----:B------:R-:W-:-:S04]  /*2880*/  IADD3.X R7, PT, PT, RZ, UR17, RZ, P4, P5 ;  /* 0x00000011ff077c10 */ /* 0x000fc8000a7ea4ff */
[----:B------:R-:W2:Y:S04]  /*2890*/  LDG.E.U8 R10, desc[UR6][R10.64] ;  /* 0x000000060a0a7981 */ /* 0x000ea8000c1e1100 */
[----:B------:R-:W3:Y:S04]  /*28a0*/  LDG.E.U8 R15, desc[UR6][R6.64+0x1] ;  /* 0x00000106060f7981 */ /* 0x000ee8000c1e1100 */
[----:B------:R-:W4:Y:S04]  /*28b0*/  LDG.E.U8 R17, desc[UR6][R6.64+0x2] ;  /* 0x0000020606117981 */ /* 0x000f28000c1e1100 */
[----:B------:R-:W5:Y:S01]  /*28c0*/  LDG.E.U8 R19, desc[UR6][R6.64+0x3] ;  /* 0x0000030606137981 */ /* 0x000f62000c1e1100 */
[----:B------:R-:W-:Y:S01]  /*28d0*/  IADD3 R4, PT, PT, R4, 0x4, RZ ;  /* 0x0000000404047810 */ /* 0x000fe20007ffe0ff */
[----:B--2---:R-:W-:-:S02]  /*28e0*/  IMAD R13, R13, R10, RZ ;  /* 0x0000000a0d0d7224 */ /* 0x004fc400078e02ff */
[----:B---3--:R-:W-:Y:S02]  /*28f0*/  IMAD R14, R14, R15, RZ ;  /* 0x0000000f0e0e7224 */ /* 0x008fe400078e02ff */
[----:B----4-:R-:W-:Y:S02]  /*2900*/  IMAD R16, R16, R17, RZ ;  /* 0x0000001110107224 */ /* 0x010fe400078e02ff */
[----:B-----5:R-:W-:-:S03]  /*2910*/  IMAD R18, R18, R19, RZ ;  /* 0x0000001312127224 */ /* 0x020fc600078e02ff */
[----:B------:R-:W-:-:S04]  /*2920*/  LOP3.LUT R13, R16, R13, R14, 0x96, !PT ;  /* 0x0000000d100d7212 */ /* 0x000fc800078e960e */
[----:B------:R-:W-:-:S07]  /*2930*/  LOP3.LUT R12, R12, R13, R18, 0x96, !PT ;  /* 0x0000000d0c0c7212 */ /* 0x000fce00078e9612 */
.L_x_49:
[----:B------:R-:W-:Y:S05]  /*2940*/  @!P6 BRA `(.L_x_47) ;  /* 0x000000000064e947 */ /* 0x000fea0003800000 */
[----:B------:R-:W1:Y:S01]  /*2950*/  LDCU.64 UR16, c[0x0][0x398] ;  /* 0x00007300ff1077ac */ /* 0x000e620008000a00 */
[--C-:B------:R-:W-:Y:S02]  /*2960*/  IMAD.IADD R6, R9, 0x1, R4.reuse ;  /* 0x0000000109067824 */ /* 0x100fe400078e0204 */
[----:B------:R-:W-:-:S05]  /*2970*/  IMAD.IADD R10, R1, 0x1, R4 ;  /* 0x00000001010a7824 */ /* 0x000fca00078e0204 */
[----:B------:R-:W2:Y:S01]  /*2980*/  LDL.U8 R8, [R10+0xf0] ;  /* 0x0000f0000a087983 */ /* 0x000ea20000100000 */
[----:B-1----:R-:W-:-:S05]  /*2990*/  IADD3 R6, P3, PT, R6, UR16, RZ ;  /* 0x0000001006067c10 */ /* 0x002fca000ff7e0ff */
[----:B------:R-:W-:-:S06]  /*29a0*/  IMAD.X R7, RZ, RZ, UR17, P3 ;  /* 0x00000011ff077e24 */ /* 0x000fcc00098e06ff */
[----:B------:R-:W2:Y:S01]  /*29b0*/  LDG.E.U8 R7, desc[UR6][R6.64] ;  /* 0x0000000606077981 */ /* 0x000ea2000c1e1100 */
[----:B------:R-:W-:Y:S01]  /*29c0*/  ISETP.NE.AND P3, PT, R34, 0x1, PT ;  /* 0x000000012200780c */ /* 0x000fe20003f65270 */
[----:B--2---:R-:W-:-:S05]  /*29d0*/  IMAD R11, R8, R7, RZ ;  /* 0x00000007080b7224 */ /* 0x004fca00078e02ff */
[----:B------:R-:W-:-:S04]  /*29e0*/  LOP3.LUT R11, R11, R12, RZ, 0x3c, !PT ;  /* 0x0000000c0b0b7212 */ /* 0x000fc800078e3cff */
[----:B------:R-:W-:-:S03]  /*29f0*/  PRMT R12, R11, 0x7610, R12 ;  /* 0x000076100b0c7816 */ /* 0x000fc6000000000c */
[----:B------:R-:W-:Y:S05]  /*2a00*/  @!P3 BRA `(.L_x_47) ;  /* 0x000000000034b947 */ /* 0x000fea0003800000 */
[----:B------:R-:W-:Y:S02]  /*2a10*/  IADD3 R6, P4, P5, R4, UR16, R9 ;  /* 0x0000001004067c10 */ /* 0x000fe4000fd9e009 */
[----:B------:R-:W-:Y:S01]  /*2a20*/  ISETP.NE.AND P3, PT, R34, 0x2, PT ;  /* 0x000000022200780c */ /* 0x000fe20003f65270 */
[----:B------:R-:W2:Y:S01]  /*2a30*/  LDL.U8 R4, [R10+0xf1] ;  /* 0x0000f1000a047983 */ /* 0x000ea20000100000 */
[----:B------:R-:W-:-:S05]  /*2a40*/  IADD3.X R7, PT, PT, RZ, UR17, RZ, P4, P5 ;  /* 0x00000011ff077c10 */ /* 0x000fca000a7ea4ff */
[----:B------:R-:W2:Y:S06]  /*2a50*/  LDG.E.U8 R9, desc[UR6][R6.64+0x1] ;  /* 0x0000010606097981 */ /* 0x000eac000c1e1100 */
[----:B------:R-:W3:Y:S04]  /*2a60*/  @P3 LDG.E.U8 R11, desc[UR6][R6.64+0x2] ;  /* 0x00000206060b3981 */ /* 0x000ee8000c1e1100 */
[----:B------:R-:W3:Y:S01]  /*2a70*/  @P3 LDL.U8 R8, [R10+0xf2] ;  /* 0x0000f2000a083983 */ /* 0x000ee20000100000 */
[----:B--2---:R-:W-:-:S05]  /*2a80*/  IMAD R9, R4, R9, RZ ;  /* 0x0000000904097224 */ /* 0x004fca00078e02ff */
[----:B------:R-:W-:-:S04]  /*2a90*/  LOP3.LUT R9, R9, R12, RZ, 0x3c, !PT ;  /* 0x0000000c09097212 */ /* 0x000fc800078e3cff */
[----:B------:R-:W-:Y:S01]  /*2aa0*/  PRMT R12, R9, 0x7610, R12 ;  /* 0x00007610090c7816 */ /* 0x000fe2000000000c */
[----:B---3--:R-:W-:-:S05]  /*2ab0*/  @P3 IMAD R11, R8, R11, RZ ;  /* 0x0000000b080b3224 */ /* 0x008fca00078e02ff */
[----:B------:R-:W-:-:S04]  /*2ac0*/  @P3 LOP3.LUT R11, R11, R12, RZ, 0x3c, !PT ;  /* 0x0000000c0b0b3212 */ /* 0x000fc800078e3cff */
[----:B------:R-:W-:-:S07]  /*2ad0*/  @P3 PRMT R12, R11, 0x7610, R12 ;  /* 0x000076100b0c3816 */ /* 0x000fce000000000c */
.L_x_47:
[----:B------:R-:W-:-:S04]  /*2ae0*/  LOP3.LUT R12, R12, 0xff, RZ, 0xc0, !PT ;  /* 0x000000ff0c0c7812 */ /* 0x000fc800078ec0ff */
[----:B------:R-:W-:-:S13]  /*2af0*/  ISETP.NE.AND P3, PT, R12, 0x1, PT ;  /* 0x000000010c00780c */ /* 0x000fda0003f65270 */
[----:B------:R-:W-:Y:S05]  /*2b00*/  @!P3 BRA `(.L_x_50) ;  /* 0x0000000400e0b947 */ /* 0x000fea0003800000 */
[----:B------:R-:W-:-:S04]  /*2b10*/  IADD3 R5, PT, PT, R5, 0x1, RZ ;  /* 0x0000000105057810 */ /* 0x000fc80007ffe0ff */
[----:B------:R-:W-:-:S13]  /*2b20*/  ISETP.NE.AND P3, PT, R5, R26, PT ;  /* 0x0000001a0500720c */ /* 0x000fda0003f65270 */
[----:B------:R-:W-:Y:S05]  /*2b30*/  @P3 BRA `(.L_x_51) ;  /* 0xfffffff400543947 */ /* 0x000fea000383ffff */
.L_x_44:
[----:B------:R-:W-:Y:S01]  /*2b40*/  UISETP.GE.U32.AND UP0, UPT, UR11, 0xf, UPT ;  /* 0x0000000f0b00788c */ /* 0x000fe2000bf06070 */
[----:B------:R-:W-:Y:S02]  /*2b50*/  IMAD.MOV.U32 R33, RZ, RZ, 0x1 ;  /* 0x00000001ff217424 */ /* 0x000fe400078e00ff */
[----:B------:R-:W-:-:S06]  /*2b60*/  IMAD.MOV.U32 R34, RZ, RZ, RZ ;  /* 0x000000ffff227224 */ /* 0x000fcc00078e00ff */
[----:B------:R-:W-:Y:S05]  /*2b70*/  BRA.U !UP0, `(.L_x_52) ;  /* 0x0000000108c07547 */ /* 0x000fea000b800000 */
[----:B------:R-:W-:Y:S01]  /*2b80*/  BSSY.RECONVERGENT B1, `(.L_x_52) ;  /* 0x000002f000017945 */ /* 0x000fe20003800200 */
[----:B------:R-:W-:Y:S01]  /*2b90*/  LOP3.LUT R34, R0, 0x7ffffff0, RZ, 0xc0, !PT ;  /* 0x7ffffff000227812 */ /* 0x000fe200078ec0ff */
[----:B0---4-:R-:W-:-:S07]  /*2ba0*/  IMAD.MOV.U32 R3, RZ, RZ, RZ ;  /* 0x000000ffff037224 */ /* 0x011fce00078e00ff */
.L_x_53:
[----:B0-----:R-:W-:-:S05]  /*2bb0*/  LEA R32, R3, R1, 0x3 ;  /* 0x0000000103207211 */ /* 0x001fca00078e18ff */
[----:B------:R-:W4:Y:S04]  /*2bc0*/  LDL.64 R28, [R32+0x208] ;  /* 0x00020800201c7983 */ /* 0x000f280000100a00 */
[----:B------:R-:W4:Y:S04]  /*2bd0*/  LDL.64 R30, [R32+0x210] ;  /* 0x00021000201e7983 */ /* 0x000f280000100a00 */
[----:B------:R-:W5:Y:S04]  /*2be0*/  LDL.64 R24, [R32+0x218] ;  /* 0x0002180020187983 */ /* 0x000f680000100a00 */
[----:B------:R-:W5:Y:S04]  /*2bf0*/  LDL.64 R26, [R32+0x220] ;  /* 0x00022000201a7983 */ /* 0x000f680000100a00 */
[----:B------:R-:W5:Y:S04]  /*2c00*/  LDL.64 R20, [R32+0x228] ;  /* 0x0002280020147983 */ /* 0x000f680000100a00 */
[----:B------:R-:W5:Y:S04]  /*2c10*/  LDL.64 R22, [R32+0x230] ;  /* 0x0002300020167983 */ /* 0x000f680000100a00 */
[----:B---3--:R-:W3:Y:S04]  /*2c20*/  LDL.64 R16, [R32+0x238] ;  /* 0x0002380020107983 */ /* 0x008ee80000100a00 */
[----:B------:R-:W3:Y:S04]  /*2c30*/  LDL.64 R18, [R32+0x240] ;  /* 0x0002400020127983 */ /* 0x000ee80000100a00 */
[----:B------:R-:W3:Y:S04]  /*2c40*/  LDL.64 R12, [R32+0x248] ;  /* 0x00024800200c7983 */ /* 0x000ee80000100a00 */
[----:B------:R-:W3:Y:S04]  /*2c50*/  LDL.64 R14, [R32+0x250] ;  /* 0x00025000200e7983 */ /* 0x000ee80000100a00 */
[----:B------:R-:W3:Y:S04]  /*2c60*/  LDL.64 R8, [R32+0x258] ;  /* 0x0002580020087983 */ /* 0x000ee80000100a00 */
[----:B------:R-:W3:Y:S04]  /*2c70*/  LDL.64 R10, [R32+0x260] ;  /* 0x00026000200a7983 */ /* 0x000ee80000100a00 */
[----:B--2---:R-:W2:Y:S04]  /*2c80*/  LDL.64 R4, [R32+0x268] ;  /* 0x0002680020047983 */ /* 0x004ea80000100a00 */
[----:B------:R-:W2:Y:S04]  /*2c90*/  LDL.64 R6, [R32+0x270] ;  /* 0x0002700020067983 */ /* 0x000ea80000100a00 */
[----:B----4-:R0:W-:Y:S04]  /*2ca0*/  STL.128 [R32+0x110], R28 ;  /* 0x0001101c20007387 */ /* 0x0101e80000100c00 */
[----:B0-----:R-:W4:Y:S04]  /*2cb0*/  LDL.64 R28, [R32+0x278] ;  /* 0x00027800201c7983 */ /* 0x001f280000100a00 */
[----:B------:R-:W4:Y:S01]  /*2cc0*/  LDL.64 R30, [R32+0x280] ;  /* 0x00028000201e7983 */ /* 0x000f220000100a00 */
[----:B------:R-:W-:-:S03]  /*2cd0*/  VIADD R3, R3, 0x10 ;  /* 0x0000001003037836 */ /* 0x000fc60000000000 */
[----:B-----5:R0:W-:Y:S02]  /*2ce0*/  STL.128 [R32+0x120], R24 ;  /* 0x0001201820007387 */ /* 0x0201e40000100c00 */
[----:B------:R-:W-:Y:S02]  /*2cf0*/  ISETP.NE.AND P1, PT, R3, R34, PT ;  /* 0x000000220300720c */ /* 0x000fe40003f25270 */
[----:B------:R0:W-:Y:S04]  /*2d00*/  STL.128 [R32+0x130], R20 ;  /* 0x0001301420007387 */ /* 0x0001e80000100c00 */
[----:B---3--:R0:W-:Y:S04]  /*2d10*/  STL.128 [R32+0x140], R16 ;  /* 0x0001401020007387 */ /* 0x0081e80000100c00 */
[----:B------:R0:W-:Y:S04]  /*2d20*/  STL.128 [R32+0x150], R12 ;  /* 0x0001500c20007387 */ /* 0x0001e80000100c00 */
[----:B------:R0:W-:Y:S04]  /*2d30*/  STL.128 [R32+0x160], R8 ;  /* 0x0001600820007387 */ /* 0x0001e80000100c00 */
[----:B------:R0:W-:Y:S04]  /*2d40*/  STL.64 [R32+0x190], RZ ;  /* 0x000190ff20007387 */ /* 0x0001e80000100a00 */
[----:B--2---:R0:W-:Y:S04]  /*2d50*/  STL.128 [R32+0x170], R4 ;  /* 0x0001700420007387 */ /* 0x0041e80000100c00 */
[----:B------:R0:W-:Y:S04]  /*2d60*/  STL.64 [R32+0x198], RZ ;  /* 0x000198ff20007387 */ /* 0x0001e80000100a00 */
        /* <DEDUP_REMOVED lines=14> */
[----:B----4-:R0:W-:Y:S01]  /*2e50*/  STL.128 [R32+0x180], R28 ;  /* 0x0001801c20007387 */ /* 0x0101e20000100c00 */
[----:B------:R-:W-:Y:S05]  /*2e60*/  @P1 BRA `(.L_x_53) ;  /* 0xfffffffc00501947 */ /* 0x000fea000383ffff */
[----:B------:R-:W-:Y:S05]  /*2e70*/  BSYNC.RECONVERGENT B1 ;  /* 0x0000000000017941 */ /* 0x000fea0003800200 */
.L_x_52:
[----:B------:R-:W-:Y:S05]  /*2e80*/  @!P0 BRA `(.L_x_54) ;  /* 0x0000008c00d08947 */ /* 0x000fea0003800000 */
[----:B------:R-:W-:Y:S02]  /*2e90*/  ISETP.GE.U32.AND P0, PT, R2, 0x8, PT ;  /* 0x000000080200780c */ /* 0x000fe40003f06070 */
[----:B0---4-:R-:W-:-:S04]  /*2ea0*/  LOP3.LUT R18, R0, 0x7, RZ, 0xc0, !PT ;  /* 0x0000000700127812 */ /* 0x011fc800078ec0ff */
[----:B------:R-:W-:-:S07]  /*2eb0*/  ISETP.NE.AND P1, PT, R18, RZ, PT ;  /* 0x000000ff1200720c */ /* 0x000fce0003f25270 */
[----:B------:R-:W-:Y:S06]  /*2ec0*/  @!P0 BRA `(.L_x_55) ;  /* 0x0000000000688947 */ /* 0x000fec0003800000 */
[----:B---3--:R-:W-:-:S05]  /*2ed0*/  IMAD R19, R34, 0x8, R1 ;  /* 0x0000000822137824 */ /* 0x008fca00078e0201 */
[----:B------:R-:W3:Y:S04]  /*2ee0*/  LDL.64 R2, [R19+0x208] ;  /* 0x0002080013027983 */ /* 0x000ee80000100a00 */
[----:B--2---:R-:W2:Y:S04]  /*2ef0*/  LDL.64 R4, [R19+0x210] ;  /* 0x0002100013047983 */ /* 0x004ea80000100a00 */
[----:B------:R-:W4:Y:S04]  /*2f00*/  LDL.64 R6, [R19+0x218] ;  /* 0x0002180013067983 */ /* 0x000f280000100a00 */
[----:B------:R-:W5:Y:S04]  /*2f10*/  LDL.64 R8, [R19+0x220] ;  /* 0x0002200013087983 */ /* 0x000f680000100a00 */
[----:B------:R-:W5:Y:S04]  /*2f20*/  LDL.64 R10, [R19+0x228] ;  /* 0x00022800130a7983 */ /* 0x000f680000100a00 */
[----:B------:R-:W5:Y:S04]  /*2f30*/  LDL.64 R12, [R19+0x230] ;  /* 0x00023000130c7983 */ /* 0x000f680000100a00 */
[----:B------:R-:W5:Y:S04]  /*2f40*/  LDL.64 R14, [R19+0x238] ;  /* 0x00023800130e7983 */ /* 0x000f680000100a00 */
[----:B------:R-:W5:Y:S01]  /*2f50*/  LDL.64 R16, [R19+0x240] ;  /* 0x0002400013107983 */ /* 0x000f620000100a00 */
[----:B------:R-:W-:-:S03]  /*2f60*/  VIADD R34, R34, 0x8 ;  /* 0x0000000822227836 */ /* 0x000fc60000000000 */
        /* <DEDUP_REMOVED lines=8> */
[----:B---3--:R0:W-:Y:S04]  /*2ff0*/  STL.64 [R19+0x110], R2 ;  /* 0x0001100213007387 */ /* 0x0081e80000100a00 */
[----:B--2---:R0:W-:Y:S04]  /*3000*/  STL.64 [R19+0x118], R4 ;  /* 0x0001180413007387 */ /* 0x0041e80000100a00 */
[----:B----4-:R0:W-:Y:S04]  /*3010*/  STL.64 [R19+0x120], R6 ;  /* 0x0001200613007387 */ /* 0x0101e80000100a00 */
[----:B-----5:R0:W-:Y:S04]  /*3020*/  STL.64 [R19+0x128], R8 ;  /* 0x0001280813007387 */ /* 0x0201e80000100a00 */
[----:B------:R0:W-:Y:S04]  /*3030*/  STL.64 [R19+0x130], R10 ;  /* 0x0001300a13007387 */ /* 0x0001e80000100a00 */
[----:B------:R0:W-:Y:S04]  /*3040*/  STL.64 [R19+0x138], R12 ;  /* 0x0001380c13007387 */ /* 0x0001e80000100a00 */
[----:B------:R0:W-:Y:S04]  /*3050*/  STL.64 [R19+0x140], R14 ;  /* 0x0001400e13007387 */ /* 0x0001e80000100a00 */
[----:B------:R0:W-:Y:S02]  /*3060*/  STL.64 [R19+0x148], R16 ;  /* 0x0001481013007387 */ /* 0x0001e40000100a00 */
.L_x_55:
[----:B------:R-:W-:Y:S05]  /*3070*/  @!P1 BRA `(.L_x_54) ;  /* 0x0000008c00549947 */ /* 0x000fea0003800000 */
[----:B------:R-:W-:Y:S01]  /*3080*/  ISETP.GE.U32.AND P0, PT, R18, 0x4, PT ;  /* 0x000000041200780c */ /* 0x000fe20003f06070 */
[----:B------:R-:W-:Y:S01]  /*3090*/  BSSY.RECONVERGENT B1, `(.L_x_56) ;  /* 0x0000012000017945 */ /* 0x000fe20003800200 */
[----:B0--3--:R-:W-:-:S04]  /*30a0*/  LOP3.LUT R11, R0, 0x3, RZ, 0xc0, !PT ;  /* 0x00000003000b7812 */ /* 0x009fc800078ec0ff */
[----:B------:R-:W-:-:S07]  /*30b0*/  ISETP.NE.AND P1, PT, R11, RZ, PT ;  /* 0x000000ff0b00720c */ /* 0x000fce0003f25270 */
[----:B------:R-:W-:Y:S06]  /*30c0*/  @!P0 BRA `(.L_x_57) ;  /* 0x0000000000388947 */ /* 0x000fec0003800000 */
[----:B------:R-:W-:-:S05]  /*30d0*/  LEA R13, R34, R1, 0x3 ;  /* 0x00000001220d7211 */ /* 0x000fca00078e18ff */
[----:B------:R-:W3:Y:S04]  /*30e0*/  LDL.64 R2, [R13+0x208] ;  /* 0x000208000d027983 */ /* 0x000ee80000100a00 */
[----:B--2---:R-:W2:Y:S04]  /*30f0*/  LDL.64 R4, [R13+0x210] ;  /* 0x000210000d047983 */ /* 0x004ea80000100a00 */
[----:B------:R-:W4:Y:S04]  /*3100*/  LDL.64 R6, [R13+0x218] ;  /* 0x000218000d067983 */ /* 0x000f280000100a00 */
[----:B------:R-:W5:Y:S01]  /*3110*/  LDL.64 R8, [R13+0x220] ;  /* 0x000220000d087983 */ /* 0x000f620000100a00 */
[----:B------:R-:W-:-:S03]  /*3120*/  VIADD R34, R34, 0x4 ;  /* 0x0000000422227836 */ /* 0x000fc60000000000 */
[----:B------:R0:W-:Y:S04]  /*3130*/  STL.64 [R13+0x190], RZ ;  /* 0x000190ff0d007387 */ /* 0x0001e80000100a00 */
[----:B------:R0:W-:Y:S04]  /*3140*/  STL.64 [R13+0x198], RZ ;  /* 0x000198ff0d007387 */ /* 0x0001e80000100a00 */
[----:B------:R0:W-:Y:S04]  /*3150*/  STL.64 [R13+0x1a0], RZ ;  /* 0x0001a0ff0d007387 */ /* 0x0001e80000100a00 */
[----:B------:R0:W-:Y:S04]  /*3160*/  STL.64 [R13+0x1a8], RZ ;  /* 0x0001a8ff0d007387 */ /* 0x0001e80000100a00 */
[----:B---3--:R0:W-:Y:S04]  /*3170*/  STL.64 [R13+0x110], R2 ;  /* 0x000110020d007387 */ /* 0x0081e80000100a00 */
[----:B--2---:R0:W-:Y:S04]  /*3180*/  STL.64 [R13+0x118], R4 ;  /* 0x000118040d007387 */ /* 0x0041e80000100a00 */
[----:B----4-:R0:W-:Y:S04]  /*3190*/  STL.64 [R13+0x120], R6 ;  /* 0x000120060d007387 */ /* 0x0101e80000100a00 */
[----:B-----5:R0:W-:Y:S02]  /*31a0*/  STL.64 [R13+0x128], R8 ;  /* 0x000128080d007387 */ /* 0x0201e40000100a00 */
.L_x_57:
[----:B------:R-:W-:Y:S05]  /*31b0*/  BSYNC.RECONVERGENT B1 ;  /* 0x0000000000017941 */ /* 0x000fea0003800200 */
.L_x_56:
[----:B------:R-:W-:Y:S05]  /*31c0*/  @!P1 BRA `(.L_x_54) ;  /* 0x0000008c00009947 */ /* 0x000fea0003800000 */
[----:B------:R-:W-:Y:S01]  /*31d0*/  BSSY.RECONVERGENT B1, `(.L_x_58) ;  /* 0x000000a000017945 */ /* 0x000fe20003800200 */
[----:B------:R-:W-:-:S07]  /*31e0*/  IMAD.MOV.U32 R0, RZ, RZ, RZ ;  /* 0x000000ffff007224 */ /* 0x000fce00078e00ff */
.L_x_59:
[----:B012---:R-:W-:-:S05]  /*31f0*/  IMAD R5, R34, 0x8, R1 ;  /* 0x0000000822057824 */ /* 0x007fca00078e0201 */
[----:B------:R-:W2:Y:S01]  /*3200*/  LDL.64 R2, [R5+0x208] ;  /* 0x0002080005027983 */ /* 0x000ea20000100a00 */
[----:B------:R-:W-:Y:S01]  /*3210*/  IADD3 R0, PT, PT, R0, 0x1, RZ ;  /* 0x0000000100007810 */ /* 0x000fe20007ffe0ff */
[----:B------:R-:W-:Y:S02]  /*3220*/  VIADD R34, R34, 0x1 ;  /* 0x0000000122227836 */ /* 0x000fe40000000000 */
[----:B------:R1:W-:Y:S01]  /*3230*/  STL.64 [R5+0x190], RZ ;  /* 0x000190ff05007387 */ /* 0x0003e20000100a00 */
[----:B------:R-:W-:-:S03]  /*3240*/  ISETP.NE.AND P0, PT, R0, R11, PT ;  /* 0x0000000b0000720c */ /* 0x000fc60003f05270 */
[----:B--2---:R1:W-:Y:S10]  /*3250*/  STL.64 [R5+0x110], R2 ;  /* 0x0001100205007387 */ /* 0x0043f40000100a00 */
[----:B------:R-:W-:Y:S05]  /*3260*/  @P0 BRA `(.L_x_59) ;  /* 0xfffffffc00e00947 */ /* 0x000fea000383ffff */
[----:B------:R-:W-:Y:S05]  /*3270*/  BSYNC.RECONVERGENT B1 ;  /* 0x0000000000017941 */ /* 0x000fea0003800200 */
.L_x_58:
[----:B------:R-:W-:Y:S05]  /*3280*/  BRA `(.L_x_54) ;  /* 0x0000008800d07947 */ /* 0x000fea0003800000 */
.L_x_50:
[----:B------:R-:W-:Y:S01]  /*3290*/  ISETP.NE.AND P0, PT, R0, 0x1, PT ;  /* 0x000000010000780c */ /* 0x000fe20003f05270 */
[----:B------:R-:W-:-:S12]  /*32a0*/  BSSY.RECONVERGENT B1, `(.L_x_60) ;  /* 0x0000197000017945 */ /* 0x000fd80003800200 */
[----:B------:R-:W-:Y:S05]  /*32b0*/  @!P0 BRA `(.L_x_61) ;  /* 0x0000001800548947 */ /* 0x000fea0003800000 */
[----:B------:R-:W1:Y:S01]  /*32c0*/  LDC.U16 R25, c[0x0][0x3a0] ;  /* 0x0000e800ff197b82 */ /* 0x000e620000000400 */
[----:B------:R-:W-:Y:S01]  /*32d0*/  IMAD.MOV.U32 R24, RZ, RZ, RZ ;  /* 0x000000ffff187224 */ /* 0x000fe200078e00ff */
[----:B------:R-:W-:Y:S01]  /*32e0*/  PRMT R0, RZ, 0x7610, R0 ;  /* 0x00007610ff007816 */ /* 0x000fe20000000000 */
[----:B------:R-:W-:Y:S01]  /*32f0*/  IMAD.U32 R3, RZ, RZ, UR11 ;  /* 0x0000000bff037e24 */ /* 0x000fe2000f8e00ff */
[----:B------:R-:W-:-:S07]  /*3300*/  PRMT R2, RZ, 0x7610, R2 ;  /* 0x00007610ff027816 */ /* 0x000fce0000000002 */
.L_x_76:
[----:B-12---:R-:W2:Y:S02]  /*3310*/  LDC R5, c[0x0][0x3a0] ;  /* 0x0000e800ff057b82 */ /* 0x006ea40000000800 */
[----:B--2---:R-:W-:-:S04]  /*3320*/  IADD3 R4, PT, PT, R24, -R5, RZ ;  /* 0x8000000518047210 */ /* 0x004fc80007ffe0ff */
[----:B------:R-:W-:-:S13]  /*3330*/  ISETP.GT.AND P0, PT, R4, -0x2, PT ;  /* 0xfffffffe0400780c */ /* 0x000fda0003f04270 */
[----:B---3--:R-:W-:Y:S05]  /*3340*/  @P0 BRA `(.L_x_62) ;  /* 0x0000001800180947 */ /* 0x008fea0003800000 */
[----:B------:R-:W-:Y:S01]  /*3350*/  IADD3 R4, PT, PT, -R24, -0x2, R5 ;  /* 0xfffffffe18047810 */ /* 0x000fe20007ffe105 */
[----:B------:R-:W-:-:S03]  /*3360*/  IMAD.MOV.U32 R27, RZ, RZ, RZ ;  /* 0x000000ffff1b7224 */ /* 0x000fc600078e00ff */
[----:B------:R-:W-:-:S13]  /*3370*/  ISETP.GE.U32.AND P0, PT, R4, 0xf, PT ;  /* 0x0000000f0400780c */ /* 0x000fda0003f06070 */
[----:B------:R-:W-:Y:S05]  /*3380*/  @!P0 BRA `(.L_x_63) ;  /* 0x0000000800c88947 */ /* 0x000fea0003800000 */
[----:B------:R2:W5:Y:S01]  /*3390*/  LDL.64 R10, [R1+0x190] ;  /* 0x00019000010a7983 */ /* 0x0005620000100a00 */
[----:B------:R-:W-:Y:S01]  /*33a0*/  LOP3.LUT R27, R3, 0xfffffff0, RZ, 0xc0, !PT ;  /* 0xfffffff0031b7812 */ /* 0x000fe200078ec0ff */
[----:B------:R-:W-:-:S07]  /*33b0*/  IMAD.MOV.U32 R29, RZ, RZ, RZ ;  /* 0x000000ffff1d7224 */ /* 0x000fce00078e00ff */
.L_x_66:
[----:B0--3--:R-:W-:-:S05]  /*33c0*/  IMAD R28, R29, 0x8, R1 ;  /* 0x000000081d1c7824 */ /* 0x009fca00078e0201 */
[----:B------:R-:W3:Y:S04]  /*33d0*/  LDL.64 R8, [R28+0x198] ;  /* 0x000198001c087983 */ /* 0x000ee80000100a00 */
[----:B------:R-:W4:Y:S04]  /*33e0*/  LDL.64 R6, [R28+0x1a0] ;  /* 0x0001a0001c067983 */ /* 0x000f280000100a00 */
[----:B------:R-:W2:Y:S01]  /*33f0*/  LDL.64 R4, [R28+0x1a8] ;  /* 0x0001a8001c047983 */ /* 0x000ea20000100a00 */
[----:B---3-5:R-:W-:-:S14]  /*3400*/  DSETP.GEU.AND P1, PT, R10, R8, PT ;  /* 0x000000080a00722a */ /* 0x028fdc0003f2e000 */
[----:B------:R-:W3:Y:S04]  /*3410*/  @!P1 LDL.128 R12, [R28+0x280] ;  /* 0x000280001c0c9983 */ /* 0x000ee80000100c00 */
[----:B------:R0:W-:Y:S02]  /*3420*/  @!P1 STL.128 [R28+0x190], R8 ;  /* 0x000190081c009387 */ /* 0x0001e40000100c00 */
[----:B0-----:R-:W-:Y:S01]  /*3430*/  @!P1 MOV R8, R10 ;  /* 0x0000000a00089202 */ /* 0x001fe20000000f00 */
[----:B------:R-:W-:Y:S02]  /*3440*/  @!P1 IMAD.MOV.U32 R9, RZ, RZ, R11 ;  /* 0x000000ffff099224 */ /* 0x000fe400078e000b */
[----:B------:R-:W2:Y:S04]  /*3450*/  LDL.64 R10, [R28+0x1b0] ;  /* 0x0001b0001c0a7983 */ /* 0x000ea80000100a00 */
[----:B----4-:R-:W-:Y:S01]  /*3460*/  DSETP.GEU.AND P0, PT, R8, R6, PT ;  /* 0x000000060800722a */ /* 0x010fe20003f0e000 */
[----:B---3--:R-:W-:Y:S01]  /*3470*/  IMAD.MOV.U32 R16, RZ, RZ, R14 ;  /* 0x000000ffff107224 */ /* 0x008fe200078e000e */
[----:B------:R-:W-:Y:S01]  /*3480*/  MOV R18, R12 ;  /* 0x0000000c00127202 */ /* 0x000fe20000000f00 */
[----:B------:R-:W-:-:S02]  /*3490*/  IMAD.MOV.U32 R17, RZ, RZ, R15 ;  /* 0x000000ffff117224 */ /* 0x000fc400078e000f */
[----:B------:R-:W-:-:S09]  /*34a0*/  IMAD.MOV.U32 R19, RZ, RZ, R13 ;  /* 0x000000ffff137224 */ /* 0x000fd200078e000d */
[----:B------:R-:W3:Y:S04]  /*34b0*/  @!P0 LDL.64 R30, [R28+0x290] ;  /* 0x000290001c1e8983 */ /* 0x000ee80000100a00 */
[----:B------:R-:W-:Y:S04]  /*34c0*/  @!P1 STL.128 [R28+0x280], R16 ;  /* 0x000280101c009387 */ /* 0x000fe80000100c00 */
[----:B------:R-:W4:Y:S04]  /*34d0*/  @!P0 LDL.64 R20, [R28+0x288] ;  /* 0x000288001c148983 */ /* 0x000f280000100a00 */
[----:B------:R0:W-:Y:S02]  /*34e0*/  @!P0 STL.64 [R28+0x198], R6 ;  /* 0x000198061c008387 */ /* 0x0001e40000100a00 */
[----:B0-----:R-:W-:-:S02]  /*34f0*/  @!P0 IMAD.MOV.U32 R6, RZ, RZ, R8 ;  /* 0x000000ffff068224 */ /* 0x001fc400078e0008 */
[----:B------:R-:W-:-:S06]  /*3500*/  @!P0 IMAD.MOV.U32 R7, RZ, RZ, R9 ;  /* 0x000000ffff078224 */ /* 0x000fcc00078e0009 */
[----:B--2---:R-:W-:Y:S01]  /*3510*/  DSETP.GEU.AND P2, PT, R6, R4, PT ;  /* 0x000000040600722a */ /* 0x004fe20003f4e000 */
[----:B----4-:R-:W-:-:S13]  /*3520*/  @!P0 STL.64 [R28+0x290], R20 ;  /* 0x000290141c008387 */ /* 0x010fda0000100a00 */
[----:B------:R-:W2:Y:S04]  /*3530*/  @!P2 LDL.128 R12, [R28+0x290] ;  /* 0x000290001c0ca983 */ /* 0x000ea80000100c00 */
[----:B------:R0:W-:Y:S04]  /*3540*/  @!P0 STL.64 [R28+0x1a0], R8 ;  /* 0x0001a0081c008387 */ /* 0x0001e80000100a00 */
[----:B------:R4:W-:Y:S04]  /*3550*/  @!P2 STL.128 [R28+0x1a0], R4 ;  /* 0x0001a0041c00a387 */ /* 0x0009e80000100c00 */
[----:B0-----:R-:W3:Y:S01]  /*3560*/  LDL.64 R8, [R28+0x1b8] ;  /* 0x0001b8001c087983 */ /* 0x001ee20000100a00 */
[----:B----4-:R-:W-:Y:S01]  /*3570*/  @!P2 MOV R4, R6 ;  /* 0x000000060004a202 */ /* 0x010fe20000000f00 */
[----:B------:R-:W-:-:S02]  /*3580*/  @!P2 IMAD.MOV.U32 R5, RZ, RZ, R7 ;  /* 0x000000ffff05a224 */ /* 0x000fc400078e0007 */
[----:B------:R-:W4:Y:S04]  /*3590*/  LDL.64 R6, [R28+0x1c0] ;  /* 0x0001c0001c067983 */ /* 0x000f280000100a00 */
[----:B------:R-:W-:Y:S01]  /*35a0*/  DSETP.GEU.AND P1, PT, R4, R10, PT ;  /* 0x0000000a0400722a */ /* 0x000fe20003f2e000 */
[----:B--2---:R-:W-:Y:S01]  /*35b0*/  IMAD.MOV.U32 R16, RZ, RZ, R14 ;  /* 0x000000ffff107224 */ /* 0x004fe200078e000e */
[----:B------:R-:W-:Y:S01]  /*35c0*/  MOV R17, R15 ;  /* 0x0000000f00117202 */ /* 0x000fe20000000f00 */
[----:B------:R-:W-:Y:S02]  /*35d0*/  IMAD.MOV.U32 R18, RZ, RZ, R12 ;  /* 0x000000ffff127224 */ /* 0x000fe400078e000c */
[----:B------:R-:W-:-:S09]  /*35e0*/  IMAD.MOV.U32 R19, RZ, RZ, R13 ;  /* 0x000000ffff137224 */ /* 0x000fd200078e000d */
[----:B------:R-:W2:Y:S04]  /*35f0*/  @!P1 LDL.64 R32, [R28+0x2a0] ;  /* 0x0002a0001c209983 */ /* 0x000ea80000100a00 */
[----:B------:R-:W-:Y:S04]  /*3600*/  @!P2 STL.128 [R28+0x290], R16 ;  /* 0x000290101c00a387 */ /* 0x000fe80000100c00 */
[----:B------:R-:W4:Y:S04]  /*3610*/  @!P1 LDL.64 R22, [R28+0x298] ;  /* 0x000298001c169983 */ /* 0x000f280000100a00 */
[----:B------:R0:W-:Y:S02]  /*3620*/  @!P1 STL.64 [R28+0x1a8], R10 ;  /* 0x0001a80a1c009387 */ /* 0x0001e40000100a00 */
[----:B0-----:R-:W-:Y:S01]  /*3630*/  @!P1 MOV R10, R4 ;  /* 0x00000004000a9202 */ /* 0x001fe20000000f00 */
[----:B------:R-:W-:-:S06]  /*3640*/  @!P1 IMAD.MOV.U32 R11, RZ, RZ, R5 ;  /* 0x000000ffff0b9224 */ /* 0x000fcc00078e0005 */
[----:B---3--:R-:W-:Y:S01]  /*3650*/  DSETP.GEU.AND P3, PT, R10, R8, PT ;  /* 0x000000080a00722a */ /* 0x008fe20003f6e000 */
[----:B----4-:R-:W-:-:S13]  /*3660*/  @!P1 STL.64 [R28+0x2a0], R22 ;  /* 0x0002a0161c009387 */ /* 0x010fda0000100a00 */
[----:B------:R-:W3:Y:S04]  /*3670*/  @!P3 LDL.128 R12, [R28+0x2a0] ;  /* 0x0002a0001c0cb983 */ /* 0x000ee80000100c00 */
[----:B------:R0:W-:Y:S04]  /*3680*/  @!P1 STL.64 [R28+0x1b0], R4 ;  /* 0x0001b0041c009387 */ /* 0x0001e80000100a00 */
[----:B------:R4:W-:Y:S04]  /*3690*/  @!P3 STL.128 [R28+0x1b0], R8 ;  /* 0x0001b0081c00b387 */ /* 0x0009e80000100c00 */
[----:B0-----:R-:W2:Y:S01]  /*36a0*/  LDL.64 R4, [R28+0x1c8] ;  /* 0x0001c8001c047983 */ /* 0x001ea20000100a00 */
[----:B----4-:R-:W-:Y:S01]  /*36b0*/  @!P3 IMAD.MOV.U32 R8, RZ, RZ, R10 ;  /* 0x000000ffff08b224 */ /* 0x010fe200078e000a */
[----:B------:R-:W-:-:S02]  /*36c0*/  @!P3 MOV R9, R11 ;  /* 0x0000000b0009b202 */ /* 0x000fc40000000f00 */
[----:B------:R-:W4:Y:S04]  /*36d0*/  LDL.64 R10, [R28+0x1d0] ;  /* 0x0001d0001c0a7983 */ /* 0x000f280000100a00 */
[----:B------:R-:W-:Y:S01]  /*36e0*/  DSETP.GEU.AND P2, PT, R8, R6, PT ;  /* 0x000000060800722a */ /* 0x000fe20003f4e000 */
[----:B---3--:R-:W-:Y:S01]  /*36f0*/  IMAD.MOV.U32 R16, RZ, RZ, R14 ;  /* 0x000000ffff107224 */ /* 0x008fe200078e000e */
[----:B------:R-:W-:Y:S01]  /*3700*/  MOV R18, R12 ;  /* 0x0000000c00127202 */ /* 0x000fe20000000f00 */
[----:B------:R-:W-:Y:S02]  /*3710*/  IMAD.MOV.U32 R17, RZ, RZ, R15 ;  /* 0x000000ffff117224 */ /* 0x000fe400078e000f */
[----:B------:R-:W-:-:S09]  /*3720*/  IMAD.MOV.U32 R19, RZ, RZ, R13 ;  /* 0x000000ffff137224 */ /* 0x000fd200078e000d */
[----:B------:R-:W3:Y:S04]  /*3730*/  @!P2 LDL.64 R34, [R28+0x2b0] ;  /* 0x0002b0001c22a983 */ /* 0x000ee80000100a00 */
[----:B------:R-:W-:Y:S04]  /*3740*/  @!P3 STL.128 [R28+0x2a0], R16 ;  /* 0x0002a0101c00b387 */ /* 0x000fe80000100c00 */
[----:B------:R-:W4:Y:S04]  /*3750*/  @!P2 LDL.64 R20, [R28+0x2a8] ;  /* 0x0002a8001c14a983 */ /* 0x000f280000100a00 */
[----:B------:R0:W-:Y:S02]  /*3760*/  @!P2 STL.64 [R28+0x1b8], R6 ;  /* 0x0001b8061c00a387 */ /* 0x0001e40000100a00 */
[----:B0-----:R-:W-:Y:S01]  /*3770*/  @!P2 IMAD.MOV.U32 R6, RZ, RZ, R8 ;  /* 0x000000ffff06a224 */ /* 0x001fe200078e0008 */
[----:B------:R-:W-:-:S06]  /*3780*/  @!P2 MOV R7, R9 ;  /* 0x000000090007a202 */ /* 0x000fcc0000000f00 */
[----:B--2---:R-:W-:Y:S01]  /*3790*/  DSETP.GEU.AND P4, PT, R6, R4, PT ;  /* 0x000000040600722a */ /* 0x004fe20003f8e000 */
[----:B----4-:R-:W-:-:S13]  /*37a0*/  @!P2 STL.64 [R28+0x2b0], R20 ;  /* 0x0002b0141c00a387 */ /* 0x010fda0000100a00 */
[----:B------:R-:W2:Y:S04]  /*37b0*/  @!P4 LDL.128 R12, [R28+0x2b0] ;  /* 0x0002b0001c0cc983 */ /* 0x000ea80000100c00 */
[----:B------:R0:W-:Y:S04]  /*37c0*/  @!P2 STL.64 [R28+0x1c0], R8 ;  /* 0x0001c0081c00a387 */ /* 0x0001e80000100a00 */
[----:B------:R4:W-:Y:S04]  /*37d0*/  @!P4 STL.128 [R28+0x1c0], R4 ;  /* 0x0001c0041c00c387 */ /* 0x0009e80000100c00 */
[----:B0-----:R-:W3:Y:S01]  /*37e0*/  LDL.64 R8, [R28+0x1d8] ;  /* 0x0001d8001c087983 */ /* 0x001ee20000100a00 */
[----:B----4-:R-:W-:-:S02]  /*37f0*/  @!P4 IMAD.MOV.U32 R4, RZ, RZ, R6 ;  /* 0x000000ffff04c224 */ /* 0x010fc400078e0006 */
[----:B------:R-:W-:Y:S02]  /*3800*/  @!P4 IMAD.MOV.U32 R5, RZ, RZ, R7 ;  /* 0x000000ffff05c224 */ /* 0x000fe400078e0007 */
[----:B------:R-:W4:Y:S04]  /*3810*/  LDL.64 R6, [R28+0x1e0] ;  /* 0x0001e0001c067983 */ /* 0x000f280000100a00 */
[----:B------:R-:W-:Y:S01]  /*3820*/  DSETP.GEU.AND P3, PT, R4, R10, PT ;  /* 0x0000000a0400722a */ /* 0x000fe20003f6e000 */
[----:B--2---:R-:W-:Y:S01]  /*3830*/  MOV R16, R14 ;  /* 0x0000000e00107202 */ /* 0x004fe20000000f00 */
[----:B------:R-:W-:Y:S01]  /*3840*/  IMAD.MOV.U32 R17, RZ, RZ, R15 ;  /* 0x000000ffff117224 */ /* 0x000fe200078e000f */
[----:B------:R-:W-:Y:S01]  /*3850*/  MOV R19, R13 ;  /* 0x0000000d00137202 */ /* 0x000fe20000000f00 */
[----:B------:R-:W-:-:S10]  /*3860*/  IMAD.MOV.U32 R18, RZ, RZ, R12 ;  /* 0x000000ffff127224 */ /* 0x000fd400078e000c */
[----:B------:R-:W2:Y:S04]  /*3870*/  @!P3 LDL.64 R36, [R28+0x2c0] ;  /* 0x0002c0001c24b983 */ /* 0x000ea80000100a00 */
[----:B------:R-:W-:Y:S04]  /*3880*/  @!P4 STL.128 [R28+0x2b0], R16 ;  /* 0x0002b0101c00c387 */ /* 0x000fe80000100c00 */
[----:B------:R-:W4:Y:S04]  /*3890*/  @!P3 LDL.64 R22, [R28+0x2b8] ;  /* 0x0002b8001c16b983 */ /* 0x000f280000100a00 */
[----:B------:R0:W-:Y:S02]  /*38a0*/  @!P3 STL.64 [R28+0x1c8], R10 ;  /* 0x0001c80a1c00b387 */ /* 0x0001e40000100a00 */
[----:B0-----:R-:W-:-:S02]  /*38b0*/  @!P3 IMAD.MOV.U32 R10, RZ, RZ, R4 ;  /* 0x000000ffff0ab224 */ /* 0x001fc400078e0004 */
[----:B------:R-:W-:-:S06]  /*38c0*/  @!P3 IMAD.MOV.U32 R11, RZ, RZ, R5 ;  /* 0x000000ffff0bb224 */ /* 0x000fcc00078e0005 */
[----:B---3--:R-:W-:Y:S01]  /*38d0*/  DSETP.GEU.AND P5, PT, R10, R8, PT ;  /* 0x000000080a00722a */ /* 0x008fe20003fae000 */
[----:B----4-:R-:W-:-:S13]  /*38e0*/  @!P3 STL.64 [R28+0x2c0], R22 ;  /* 0x0002c0161c00b387 */ /* 0x010fda0000100a00 */
[----:B------:R-:W3:Y:S04]  /*38f0*/  @!P5 LDL.128 R12, [R28+0x2c0] ;  /* 0x0002c0001c0cd983 */ /* 0x000ee80000100c00 */
[----:B------:R0:W-:Y:S04]  /*3900*/  @!P3 STL.64 [R28+0x1d0], R4 ;  /* 0x0001d0041c00b387 */ /* 0x0001e80000100a00 */
[----:B------:R4:W-:Y:S04]  /*3910*/  @!P5 STL.128 [R28+0x1d0], R8 ;  /* 0x0001d0081c00d387 */ /* 0x0009e80000100c00 */
[----:B0-----:R-:W2:Y:S01]  /*3920*/  LDL.64 R4, [R28+0x1e8] ;  /* 0x0001e8001c047983 */ /* 0x001ea20000100a00 */
[----:B----4-:R-:W-:Y:S01]  /*3930*/  @!P5 MOV R8, R10 ;  /* 0x0000000a0008d202 */ /* 0x010fe20000000f00 */
[----:B------:R-:W-:-:S02]  /*3940*/  @!P5 IMAD.MOV.U32 R9, RZ, RZ, R11 ;  /* 0x000000ffff09d224 */ /* 0x000fc400078e000b */
        /* <DEDUP_REMOVED lines=10> */
[----:B0-----:R-:W-:Y:S01]  /*39f0*/  @!P4 MOV R6, R8 ;  /* 0x000000080006c202 */ /* 0x001fe20000000f00 */
[----:B------:R-:W-:-:S06]  /*3a00*/  @!P4 IMAD.MOV.U32 R7, RZ, RZ, R9 ;  /* 0x000000ffff07c224 */ /* 0x000fcc00078e0009 */
[----:B--2---:R-:W-:Y:S01]  /*3a10*/  DSETP.GEU.AND P6, PT, R6, R4, PT ;  /* 0x000000040600722a */ /* 0x004fe20003fce000 */
[----:B----4-:R-:W-:-:S13]  /*3a20*/  @!P4 STL.64 [R28+0x2d0], R20 ;  /* 0x0002d0141c00c387 */ /* 0x010fda0000100a00 */
[----:B------:R-:W2:Y:S04]  /*3a30*/  @!P6 LDL.128 R12, [R28+0x2d0] ;  /* 0x0002d0001c0ce983 */ /* 0x000ea80000100c00 */
[----:B------:R0:W-:Y:S04]  /*3a40*/  @!P4 STL.64 [R28+0x1e0], R8 ;  /* 0x0001e0081c00c387 */ /* 0x0001e80000100a00 */
[----:B------:R4:W-:Y:S04]  /*3a50*/  @!P6 STL.128 [R28+0x1e0], R4 ;  /* 0x0001e0041c00e387 */ /* 0x0009e80000100c00 */
[----:B0-----:R-:W3:Y:S01]  /*3a60*/  LDL.64 R8, [R28+0x1f8] ;  /* 0x0001f8001c087983 */ /* 0x001ee20000100a00 */
[----:B----4-:R-:W-:Y:S01]  /*3a70*/  @!P6 IMAD.MOV.U32 R4, RZ, RZ, R6 ;  /* 0x000000ffff04e224 */ /* 0x010fe200078e0006 */
[----:B------:R-:W-:-:S06]  /*3a80*/  @!P6 MOV R5, R7 ;  /* 0x000000070005e202 */ /* 0x000fcc0000000f00 */
[----:B------:R-:W-:Y:S01]  /*3a90*/  DSETP.GEU.AND P5, PT, R4, R10, PT ;  /* 0x0000000a0400722a */ /* 0x000fe20003fae000 */
[----:B--2---:R-:W-:Y:S01]  /*3aa0*/  IMAD.MOV.U32 R16, RZ, RZ, R14 ;  /* 0x000000ffff107224 */ /* 0x004fe200078e000e */
[----:B------:R-:W-:Y:S01]  /*3ab0*/  MOV R18, R12 ;  /* 0x0000000c00127202 */ /* 0x000fe20000000f00 */
[----:B------:R-:W-:Y:S02]  /*3ac0*/  IMAD.MOV.U32 R17, RZ, RZ, R15 ;  /* 0x000000ffff117224 */ /* 0x000fe400078e000f */
[----:B------:R-:W-:-:S05]  /*3ad0*/  IMAD.MOV.U32 R19, RZ, RZ, R13 ;  /* 0x000000ffff137224 */ /* 0x000fca00078e000d */
[----:B------:R0:W-:Y:S04]  /*3ae0*/  @!P6 STL.128 [R28+0x2d0], R16 ;  /* 0x0002d0101c00e387 */ /* 0x0001e80000100c00 */
[----:B------:R-:W2:Y:S04]  /*3af0*/  @!P5 LDL.64 R6, [R28+0x2d8] ;  /* 0x0002d8001c06d983 */ /* 0x000ea80000100a00 */
[----:B------:R4:W-:Y:S04]  /*3b00*/  @!P5 STL.64 [R28+0x1e8], R10 ;  /* 0x0001e80a1c00d387 */ /* 0x0009e80000100a00 */
[----:B0-----:R-:W2:Y:S01]  /*3b10*/  @!P5 LDL.64 R16, [R28+0x2e0] ;  /* 0x0002e0001c10d983 */ /* 0x001ea20000100a00 */
[----:B----4-:R-:W-:Y:S01]  /*3b20*/  @!P5 IMAD.MOV.U32 R10, RZ, RZ, R4 ;  /* 0x000000ffff0ad224 */ /* 0x010fe200078e0004 */
[----:B------:R-:W-:-:S06]  /*3b30*/  @!P5 MOV R11, R5 ;  /* 0x00000005000bd202 */ /* 0x000fcc0000000f00 */
[----:B---3--:R-:W-:Y:S01]  /*3b40*/  DSETP.GEU.AND P6, PT, R10, R8, PT ;  /* 0x000000080a00722a */ /* 0x008fe20003fce000 */
[----:B--2---:R0:W-:-:S13]  /*3b50*/  @!P5 STL.64 [R28+0x2e0], R6 ;  /* 0x0002e0061c00d387 */ /* 0x0041da0000100a00 */
[----:B------:R-:W2:Y:S04]  /*3b60*/  @!P6 LDL.128 R12, [R28+0x2e0] ;  /* 0x0002e0001c0ce983 */ /* 0x000ea80000100c00 */
[----:B0-----:R-:W3:Y:S04]  /*3b70*/  LDL.64 R6, [R28+0x200] ;  /* 0x000200001c067983 */ /* 0x001ee80000100a00 */
[----:B------:R0:W-:Y:S04]  /*3b80*/  @!P5 STL.64 [R28+0x1f0], R4 ;  /* 0x0001f0041c00d387 */ /* 0x0001e80000100a00 */
[----:B------:R4:W-:Y:S04]  /*3b90*/  @!P6 STL.128 [R28+0x1f0], R8 ;  /* 0x0001f0081c00e387 */ /* 0x0009e80000100c00 */
[----:B0-----:R-:W3:Y:S01]  /*3ba0*/  LDL.64 R4, [R28+0x208] ;  /* 0x000208001c047983 */ /* 0x001ee20000100a00 */
[----:B----4-:R-:W-:Y:S01]  /*3bb0*/  @!P6 IMAD.MOV.U32 R8, RZ, RZ, R10 ;  /* 0x000000ffff08e224 */ /* 0x010fe200078e000a */
[----:B------:R-:W-:Y:S01]  /*3bc0*/  @!P6 MOV R9, R11 ;  /* 0x0000000b0009e202 */ /* 0x000fe20000000f00 */
[----:B--2---:R-:W-:Y:S01]  /*3bd0*/  IMAD.MOV.U32 R20, RZ, RZ, R14 ;  /* 0x000000ffff147224 */ /* 0x004fe200078e000e */
[----:B------:R-:W-:Y:S01]  /*3be0*/  MOV R22, R12 ;  /* 0x0000000c00167202 */ /* 0x000fe20000000f00 */
[----:B------:R-:W-:-:S02]  /*3bf0*/  IMAD.MOV.U32 R21, RZ, RZ, R15 ;  /* 0x000000ffff157224 */ /* 0x000fc400078e000f */
[----:B------:R-:W-:-:S05]  /*3c00*/  IMAD.MOV.U32 R23, RZ, RZ, R13 ;  /* 0x000000ffff177224 */ /* 0x000fca00078e000d */
[----:B------:R-:W-:Y:S01]  /*3c10*/  @!P6 STL.128 [R28+0x2e0], R20 ;  /* 0x0002e0141c00e387 */ /* 0x000fe20000100c00 */
[----:B---3--:R-:W-:-:S14]  /*3c20*/  DSETP.GEU.AND P6, PT, R8, R6, PT ;  /* 0x000000060800722a */ /* 0x008fdc0003fce000 */
[----:B------:R-:W2:Y:S04]  /*3c30*/  @!P6 LDL.64 R10, [R28+0x2e8] ;  /* 0x0002e8001c0ae983 */ /* 0x000ea80000100a00 */
[----:B------:R0:W-:Y:S04]  /*3c40*/  @!P6 STL.64 [R28+0x1f8], R6 ;  /* 0x0001f8061c00e387 */ /* 0x0001e80000100a00 */
[----:B------:R-:W-:Y:S04]  /*3c50*/  @!P0 STL.64 [R28+0x288], R30 ;  /* 0x0002881e1c008387 */ /* 0x000fe80000100a00 */
[----:B------:R-:W3:Y:S01]  /*3c60*/  @!P6 LDL.64 R18, [R28+0x2f0] ;  /* 0x0002f0001c12e983 */ /* 0x000ee20000100a00 */
[----:B0-----:R-:W-:-:S02]  /*3c70*/  @!P6 IMAD.MOV.U32 R6, RZ, RZ, R8 ;  /* 0x000000ffff06e224 */ /* 0x001fc400078e0008 */
[----:B------:R-:W-:-:S06]  /*3c80*/  @!P6 IMAD.MOV.U32 R7, RZ, RZ, R9 ;  /* 0x000000ffff07e224 */ /* 0x000fcc00078e0009 */
[----:B------:R-:W-:Y:S01]  /*3c90*/  DSETP.GEU.AND P0, PT, R6, R4, PT ;  /* 0x000000040600722a */ /* 0x000fe20003f0e000 */
[----:B--2---:R0:W-:-:S13]  /*3ca0*/  @!P6 STL.64 [R28+0x2f0], R10 ;  /* 0x0002f00a1c00e387 */ /* 0x0041da0000100a00 */
[----:B------:R-:W2:Y:S04]  /*3cb0*/  @!P0 LDL.128 R12, [R28+0x2f0] ;  /* 0x0002f0001c0c8983 */ /* 0x000ea80000100c00 */
[----:B0-----:R-:W4:Y:S04]  /*3cc0*/  LDL.64 R10, [R28+0x210] ;  /* 0x000210001c0a7983 */ /* 0x001f280000100a00 */
[----:B------:R-:W-:Y:S04]  /*3cd0*/  @!P6 STL.64 [R28+0x200], R8 ;  /* 0x000200081c00e387 */ /* 0x000fe80000100a00 */
[----:B------:R-:W-:Y:S04]  /*3ce0*/  @!P5 STL.64 [R28+0x2d8], R16 ;  /* 0x0002d8101c00d387 */ /* 0x000fe80000100a00 */
[----:B---3--:R-:W-:Y:S04]  /*3cf0*/  @!P6 STL.64 [R28+0x2e8], R18 ;  /* 0x0002e8121c00e387 */ /* 0x008fe80000100a00 */
[----:B------:R0:W-:Y:S04]  /*3d00*/  @!P0 STL.128 [R28+0x200], R4 ;  /* 0x000200041c008387 */ /* 0x0001e80000100c00 */
[----:B------:R3:W-:Y:S04]  /*3d10*/  @!P2 STL.64 [R28+0x2a8], R34 ;  /* 0x0002a8221c00a387 */ /* 0x0007e80000100a00 */
[----:B------:R3:W-:Y:S04]  /*3d20*/  @!P3 STL.64 [R28+0x2b8], R36 ;  /* 0x0002b8241c00b387 */ /* 0x0007e80000100a00 */
[----:B------:R3:W-:Y:S01]  /*3d30*/  @!P4 STL.64 [R28+0x2c8], R38 ;  /* 0x0002c8261c00c387 */ /* 0x0007e20000100a00 */
[----:B0-----:R-:W-:Y:S01]  /*3d40*/  @!P0 MOV R4, R6 ;  /* 0x0000000600048202 */ /* 0x001fe20000000f00 */
[----:B------:R-:W-:Y:S01]  /*3d50*/  @!P0 IMAD.MOV.U32 R5, RZ, RZ, R7 ;  /* 0x000000ffff058224 */ /* 0x000fe200078e0007 */
[----:B------:R-:W-:Y:S01]  /*3d60*/  IADD3 R29, PT, PT, R29, 0x10, RZ ;  /* 0x000000101d1d7810 */ /* 0x000fe20007ffe0ff */
[----:B------:R-:W-:Y:S01]  /*3d70*/  BSSY.RECONVERGENT B2, `(.L_x_64) ;  /* 0x0000012000027945 */ /* 0x000fe20003800200 */
[----:B------:R3:W-:Y:S02]  /*3d80*/  @!P1 STL.64 [R28+0x298], R32 ;  /* 0x000298201c009387 */ /* 0x0007e40000100a00 */
[----:B------:R-:W-:Y:S01]  /*3d90*/  ISETP.NE.AND P1, PT, R29, R27, PT ;  /* 0x0000001b1d00720c */ /* 0x000fe20003f25270 */
[----:B--2---:R-:W-:Y:S01]  /*3da0*/  IMAD.MOV.U32 R16, RZ, RZ, R14 ;  /* 0x000000ffff107224 */ /* 0x004fe200078e000e */
[----:B------:R-:W-:Y:S01]  /*3db0*/  MOV R17, R15 ;  /* 0x0000000f00117202 */ /* 0x000fe20000000f00 */
[----:B------:R-:W-:-:S02]  /*3dc0*/  IMAD.MOV.U32 R18, RZ, RZ, R12 ;  /* 0x000000ffff127224 */ /* 0x000fc400078e000c */
[----:B------:R-:W-:-:S05]  /*3dd0*/  IMAD.MOV.U32 R19, RZ, RZ, R13 ;  /* 0x000000ffff137224 */ /* 0x000fca00078e000d */
[----:B------:R3:W-:Y:S01]  /*3de0*/  @!P0 STL.128 [R28+0x2f0], R16 ;  /* 0x0002f0101c008387 */ /* 0x0007e20000100c00 */
[----:B----4-:R-:W-:-:S14]  /*3df0*/  DSETP.GEU.AND P0, PT, R4, R10, PT ;  /* 0x0000000a0400722a */ /* 0x010fdc0003f0e000 */
[----:B------:R-:W-:Y:S05]  /*3e00*/  @P0 BRA `(.L_x_65) ;  /* 0x0000000000200947 */ /* 0x000fea0003800000 */
[----:B------:R-:W2:Y:S04]  /*3e10*/  LDL.64 R8, [R28+0x300] ;  /* 0x000300001c087983 */ /* 0x000ea80000100a00 */
[----:B------:R-:W4:Y:S04]  /*3e20*/  LDL.64 R6, [R28+0x2f8] ;  /* 0x0002f8001c067983 */ /* 0x000f280000100a00 */
[----:B------:R-:W-:Y:S04]  /*3e30*/  STL.64 [R28+0x210], R4 ;  /* 0x000210041c007387 */ /* 0x000fe80000100a00 */
[----:B------:R0:W-:Y:S02]  /*3e40*/  STL.64 [R28+0x208], R10 ;  /* 0x0002080a1c007387 */ /* 0x0001e40000100a00 */
[----:B0-----:R-:W-:-:S02]  /*3e50*/  IMAD.MOV.U32 R10, RZ, RZ, R4 ;  /* 0x000000ffff0a7224 */ /* 0x001fc400078e0004 */
[----:B------:R-:W-:Y:S01]  /*3e60*/  IMAD.MOV.U32 R11, RZ, RZ, R5 ;  /* 0x000000ffff0b7224 */ /* 0x000fe200078e0005 */
[----:B--2---:R0:W-:Y:S04]  /*3e70*/  STL.64 [R28+0x2f8], R8 ;  /* 0x0002f8081c007387 */ /* 0x0041e80000100a00 */
[----:B----4-:R0:W-:Y:S02]  /*3e80*/  STL.64 [R28+0x300], R6 ;  /* 0x000300061c007387 */ /* 0x0101e40000100a00 */
.L_x_65:
[----:B------:R-:W-:Y:S05]  /*3e90*/  BSYNC.RECONVERGENT B2 ;  /* 0x0000000000027941 */ /* 0x000fea0003800200 */
.L_x_64:
[----:B------:R-:W-:Y:S05]  /*3ea0*/  @P1 BRA `(.L_x_66) ;  /* 0xfffffff400441947 */ /* 0x000fea000383ffff */
.L_x_63:
[----:B------:R-:W-:Y:S01]  /*3eb0*/  LOP3.LUT P0, RZ, R3, 0xf, RZ, 0xc0, !PT ;  /* 0x0000000f03ff7812 */ /* 0x000fe2000780c0ff */
[----:B------:R-:W-:-:S12]  /*3ec0*/  BSSY.RECONVERGENT B2, `(.L_x_62) ;  /* 0x00000ce000027945 */ /* 0x000fd80003800200 */
[----:B------:R-:W-:Y:S05]  /*3ed0*/  @!P0 BRA `(.L_x_67) ;  /* 0x0000000c00308947 */ /* 0x000fea0003800000 */
[----:B------:R-:W-:-:S04]  /*3ee0*/  LOP3.LUT R4, RZ, R2, RZ, 0x33, !PT ;  /* 0x00000002ff047212 */ /* 0x000fc800078e33ff */
[----:B-1----:R-:W-:-:S04]  /*3ef0*/  IADD3 R4, PT, PT, R25, R4, RZ ;  /* 0x0000000419047210 */ /* 0x002fc80007ffe0ff */
[----:B------:R-:W-:-:S04]  /*3f00*/  LOP3.LUT R4, R4, 0xf, RZ, 0xc0, !PT ;  /* 0x0000000f04047812 */ /* 0x000fc800078ec0ff */
[C---:B------:R-:W-:Y:S01]  /*3f10*/  LOP3.LUT P0, RZ, R4.reuse, 0x7, RZ, 0xc0, !PT ;  /* 0x0000000704ff7812 */ /* 0x040fe2000780c0ff */
[----:B------:R-:W-:-:S05]  /*3f20*/  VIADD R5, R4, 0xffffffff ;  /* 0xffffffff04057836 */ /* 0x000fca0000000000 */
[----:B------:R-:W-:-:S13]  /*3f30*/  ISETP.GE.U32.AND P1, PT, R5, 0x7, PT ;  /* 0x000000070500780c */ /* 0x000fda0003f26070 */
[----:B------:R-:W-:Y:S05]  /*3f40*/  @!P1 BRA `(.L_x_68) ;  /* 0x00000004006c9947 */ /* 0x000fea0003800000 */
[----:B0--3--:R-:W-:-:S05]  /*3f50*/  IMAD R28, R27, 0x8, R1 ;  /* 0x000000081b1c7824 */ /* 0x009fca00078e0201 */
[----:B------:R-:W2:Y:S04]  /*3f60*/  LDL.128 R4, [R28+0x190] ;  /* 0x000190001c047983 */ /* 0x000ea80000100c00 */
[----:B------:R-:W3:Y:S04]  /*3f70*/  LDL.64 R14, [R28+0x1a0] ;  /* 0x0001a0001c0e7983 */ /* 0x000ee80000100a00 */
[----:B------:R-:W4:Y:S01]  /*3f80*/  LDL.64 R12, [R28+0x1a8] ;  /* 0x0001a8001c0c7983 */ /* 0x000f220000100a00 */
[----:B--2---:R-:W-:-:S14]  /*3f90*/  DSETP.GEU.AND P2, PT, R4, R6, PT ;  /* 0x000000060400722a */ /* 0x004fdc0003f4e000 */
[----:B------:R-:W2:Y:S01]  /*3fa0*/  @!P2 LDL.128 R8, [R28+0x280] ;  /* 0x000280001c08a983 */ /* 0x000ea20000100c00 */
[----:B------:R-:W-:Y:S01]  /*3fb0*/  MOV R20, R6 ;  /* 0x0000000600147202 */ /* 0x000fe20000000f00 */
[----:B------:R-:W-:Y:S01]  /*3fc0*/  IMAD.MOV.U32 R21, RZ, RZ, R7 ;  /* 0x000000ffff157224 */ /* 0x000fe200078e0007 */
[----:B------:R-:W-:Y:S01]  /*3fd0*/  @!P2 MOV R7, R5 ;  /* 0x000000050007a202 */ /* 0x000fe20000000f00 */
[----:B------:R-:W-:-:S06]  /*3fe0*/  @!P2 IMAD.MOV.U32 R6, RZ, RZ, R4 ;  /* 0x000000ffff06a224 */ /* 0x000fcc00078e0004 */
[----:B---3--:R-:W-:Y:S01]  /*3ff0*/  DSETP.GEU.AND P1, PT, R6, R14, PT ;  /* 0x0000000e0600722a */ /* 0x008fe20003f2e000 */
[----:B------:R-:W-:Y:S01]  /*4000*/  IMAD.MOV.U32 R22, RZ, RZ, R4 ;  /* 0x000000ffff167224 */ /* 0x000fe200078e0004 */
[----:B------:R-:W-:Y:S01]  /*4010*/  MOV R23, R5 ;  /* 0x0000000500177202 */ /* 0x000fe20000000f00 */
[----:B--2---:R-:W-:Y:S01]  /*4020*/  IMAD.MOV.U32 R16, RZ, RZ, R10 ;  /* 0x000000ffff107224 */ /* 0x004fe200078e000a */
[----:B------:R-:W-:Y:S01]  /*4030*/  MOV R18, R8 ;  /* 0x0000000800127202 */ /* 0x000fe20000000f00 */
[----:B------:R-:W-:Y:S02]  /*4040*/  IMAD.MOV.U32 R17, RZ, RZ, R11 ;  /* 0x000000ffff117224 */ /* 0x000fe400078e000b */
[----:B------:R-:W-:Y:S01]  /*4050*/  IMAD.MOV.U32 R19, RZ, RZ, R9 ;  /* 0x000000ffff137224 */ /* 0x000fe200078e0009 */
[----:B------:R-:W-:Y:S04]  /*4060*/  @!P2 STL.128 [R28+0x190], R20 ;  /* 0x000190141c00a387 */ /* 0x000fe80000100c00 */
[----:B------:R-:W-:Y:S04]  /*4070*/  @!P2 STL.128 [R28+0x280], R16 ;  /* 0x000280101c00a387 */ /* 0x000fe80000100c00 */
[----:B------:R-:W2:Y:S04]  /*4080*/  @!P1 LDL.64 R32, [R28+0x288] ;  /* 0x000288001c209983 */ /* 0x000ea80000100a00 */
[----:B------:R0:W-:Y:S04]  /*4090*/  @!P1 STL.64 [R28+0x198], R14 ;  /* 0x0001980e1c009387 */ /* 0x0001e80000100a00 */
[----:B------:R-:W3:Y:S04]  /*40a0*/  LDL.64 R10, [R28+0x1b0] ;  /* 0x0001b0001c0a7983 */ /* 0x000ee80000100a00 */
[----:B------:R-:W5:Y:S01]  /*40b0*/  @!P1 LDL.64 R30, [R28+0x290] ;  /* 0x000290001c1e9983 */ /* 0x000f620000100a00 */
[----:B0-----:R-:W-:-:S03]  /*40c0*/  @!P1 IMAD.MOV.U32 R14, RZ, RZ, R6 ;  /* 0x000000ffff0e9224 */ /* 0x001fc600078e0006 */
[----:B------:R-:W-:Y:S01]  /*40d0*/  @!P1 STL.64 [R28+0x1a0], R6 ;  /* 0x0001a0061c009387 */ /* 0x000fe20000100a00 */
[----:B------:R-:W-:-:S03]  /*40e0*/  @!P1 IMAD.MOV.U32 R15, RZ, RZ, R7 ;  /* 0x000000ffff0f9224 */ /* 0x000fc600078e0007 */
[----:B------:R-:W5:Y:S03]  /*40f0*/  LDL.64 R8, [R28+0x1b8] ;  /* 0x0001b8001c087983 */ /* 0x000f660000100a00 */
[----:B----4-:R-:W-:Y:S01]  /*4100*/  DSETP.GEU.AND P2, PT, R14, R12, PT ;  /* 0x0000000c0e00722a */ /* 0x010fe20003f4e000 */
[----:B--2---:R-:W-:-:S13]  /*4110*/  @!P1 STL.64 [R28+0x290], R32 ;  /* 0x000290201c009387 */ /* 0x004fda0000100a00 */
[----:B------:R-:W2:Y:S04]  /*4120*/  @!P2 LDL.128 R16, [R28+0x290] ;  /* 0x000290001c10a983 */ /* 0x000ea80000100c00 */
[----:B------:R0:W-:Y:S02]  /*4130*/  @!P2 STL.128 [R28+0x1a0], R12 ;  /* 0x0001a00c1c00a387 */ /* 0x0001e40000100c00 */
[----:B0-----:R-:W-:Y:S01]  /*4140*/  @!P2 MOV R12, R14 ;  /* 0x0000000e000ca202 */ /* 0x001fe20000000f00 */
[----:B------:R-:W-:Y:S02]  /*4150*/  @!P2 IMAD.MOV.U32 R13, RZ, RZ, R15 ;  /* 0x000000ffff0da224 */ /* 0x000fe400078e000f */
[----:B------:R-:W4:Y:S04]  /*4160*/  LDL.64 R14, [R28+0x1c0] ;  /* 0x0001c0001c0e7983 */ /* 0x000f280000100a00 */
[----:B---3--:R-:W-:Y:S01]  /*4170*/  DSETP.GEU.AND P3, PT, R12, R10, PT ;  /* 0x0000000a0c00722a */ /* 0x008fe20003f6e000 */
[----:B--2---:R-:W-:Y:S01]  /*4180*/  IMAD.MOV.U32 R20, RZ, RZ, R18 ;  /* 0x000000ffff147224 */ /* 0x004fe200078e0012 */
[----:B------:R-:W-:Y:S01]  /*4190*/  MOV R21, R19 ;  /* 0x0000001300157202 */ /* 0x000fe20000000f00 */
[----:B------:R-:W-:-:S02]  /*41a0*/  IMAD.MOV.U32 R22, RZ, RZ, R16 ;  /* 0x000000ffff167224 */ /* 0x000fc400078e0010 */
[----:B------:R-:W-:-:S09]  /*41b0*/  IMAD.MOV.U32 R23, RZ, RZ, R17 ;  /* 0x000000ffff177224 */ /* 0x000fd200078e0011 */
[----:B------:R-:W2:Y:S04]  /*41c0*/  @!P3 LDL.64 R32, [R28+0x2a0] ;  /* 0x0002a0001c20b983 */ /* 0x000ea80000100a00 */
[----:B------:R-:W-:Y:S04]  /*41d0*/  @!P2 STL.128 [R28+0x290], R20 ;  /* 0x000290141c00a387 */ /* 0x000fe80000100c00 */
[----:B------:R-:W3:Y:S04]  /*41e0*/  @!P3 LDL.64 R34, [R28+0x298] ;  /* 0x000298001c22b983 */ /* 0x000ee80000100a00 */
[----:B------:R0:W-:Y:S02]  /*41f0*/  @!P3 STL.64 [R28+0x1a8], R10 ;  /* 0x0001a80a1c00b387 */ /* 0x0001e40000100a00 */
[----:B0-----:R-:W-:Y:S01]  /*4200*/  @!P3 MOV R10, R12 ;  /* 0x0000000c000ab202 */ /* 0x001fe20000000f00 */
[----:B------:R-:W-:-:S06]  /*4210*/  @!P3 IMAD.MOV.U32 R11, RZ, RZ, R13 ;  /* 0x000000ffff0bb224 */ /* 0x000fcc00078e000d */
[----:B-----5:R-:W-:Y:S01]  /*4220*/  DSETP.GEU.AND P2, PT, R10, R8, PT ;  /* 0x000000080a00722a */ /* 0x020fe20003f4e000 */
[----:B---3--:R-:W-:-:S13]  /*4230*/  @!P3 STL.64 [R28+0x2a0], R34 ;  /* 0x0002a0221c00b387 */ /* 0x008fda0000100a00 */
[----:B------:R-:W3:Y:S04]  /*4240*/  @!P2 LDL.128 R4, [R28+0x2a0] ;  /* 0x0002a0001c04a983 */ /* 0x000ee80000100c00 */
[----:B------:R0:W-:Y:S04]  /*4250*/  @!P3 STL.64 [R28+0x1b0], R12 ;  /* 0x0001b00c1c00b387 */ /* 0x0001e80000100a00 */
[----:B------:R1:W-:Y:S04]  /*4260*/  @!P2 STL.128 [R28+0x1b0], R8 ;  /* 0x0001b0081c00a387 */ /* 0x0003e80000100c00 */
[----:B0-----:R-:W5:Y:S01]  /*4270*/  LDL.64 R12, [R28+0x1c8] ;  /* 0x0001c8001c0c7983 */ /* 0x001f620000100a00 */
[----:B-1----:R-:W-:Y:S01]  /*4280*/  @!P2 IMAD.MOV.U32 R8, RZ, RZ, R10 ;  /* 0x000000ffff08a224 */ /* 0x002fe200078e000a */
[----:B------:R-:W-:-:S02]  /*4290*/  @!P2 MOV R9, R11 ;  /* 0x0000000b0009a202 */ /* 0x000fc40000000f00 */
[----:B------:R-:W2:Y:S04]  /*42a0*/  LDL.64 R10, [R28+0x1d0] ;  /* 0x0001d0001c0a7983 */ /* 0x000ea80000100a00 */
[----:B----4-:R-:W-:Y:S01]  /*42b0*/  DSETP.GEU.AND P4, PT, R8, R14, PT ;  /* 0x0000000e0800722a */ /* 0x010fe20003f8e000 */
[----:B---3--:R-:W-:Y:S01]  /*42c0*/  IMAD.MOV.U32 R16, RZ, RZ, R6 ;  /* 0x000000ffff107224 */ /* 0x008fe200078e0006 */
[----:B------:R-:W-:Y:S01]  /*42d0*/  MOV R18, R4 ;  /* 0x0000000400127202 */ /* 0x000fe20000000f00 */
[----:B------:R-:W-:Y:S02]  /*42e0*/  IMAD.MOV.U32 R17, RZ, RZ, R7 ;  /* 0x000000ffff117224 */ /* 0x000fe400078e0007 */
[----:B------:R-:W-:-:S05]  /*42f0*/  IMAD.MOV.U32 R19, RZ, RZ, R5 ;  /* 0x000000ffff137224 */ /* 0x000fca00078e0005 */
[----:B------:R0:W-:Y:S04]  /*4300*/  @!P2 STL.128 [R28+0x2a0], R16 ;  /* 0x0002a0101c00a387 */ /* 0x0001e80000100c00 */
[----:B------:R-:W3:Y:S04]  /*4310*/  @!P4 LDL.64 R36, [R28+0x2a8] ;  /* 0x0002a8001c24c983 */ /* 0x000ee80000100a00 */
[----:B------:R1:W-:Y:S04]  /*4320*/  @!P4 STL.64 [R28+0x1b8], R14 ;  /* 0x0001b80e1c00c387 */ /* 0x0003e80000100a00 */
[----:B0-----:R-:W4:Y:S01]  /*4330*/  @!P4 LDL.64 R16, [R28+0x2b0] ;  /* 0x0002b0001c10c983 */ /* 0x001f220000100a00 */
[----:B-1----:R-:W-:Y:S01]  /*4340*/  @!P4 IMAD.MOV.U32 R14, RZ, RZ, R8 ;  /* 0x000000ffff0ec224 */ /* 0x002fe200078e0008 */
[----:B------:R-:W-:-:S06]  /*4350*/  @!P4 MOV R15, R9 ;  /* 0x00000009000fc202 */ /* 0x000fcc0000000f00 */
[----:B-----5:R-:W-:Y:S01]  /*4360*/  DSETP.GEU.AND P2, PT, R14, R12, PT ;  /* 0x0000000c0e00722a */ /* 0x020fe20003f4e000 */
[----:B---3--:R-:W-:-:S13]  /*4370*/  @!P4 STL.64 [R28+0x2b0], R36 ;  /* 0x0002b0241c00c387 */ /* 0x008fda0000100a00 */
[----:B------:R-:W3:Y:S04]  /*4380*/  @!P2 LDL.128 R4, [R28+0x2b0] ;  /* 0x0002b0001c04a983 */ /* 0x000ee80000100c00 */
[----:B------:R-:W-:Y:S04]  /*4390*/  @!P4 STL.64 [R28+0x1c0], R8 ;  /* 0x0001c0081c00c387 */ /* 0x000fe80000100a00 */
[----:B------:R0:W-:Y:S04]  /*43a0*/  @!P2 STL.128 [R28+0x1c0], R12 ;  /* 0x0001c00c1c00a387 */ /* 0x0001e80000100c00 */
[----:B--2---:R1:W-:Y:S04]  /*43b0*/  @!P3 STL.64 [R28+0x298], R32 ;  /* 0x000298201c00b387 */ /* 0x0043e80000100a00 */
[----:B----4-:R1:W-:Y:S01]  /*43c0*/  @!P4 STL.64 [R28+0x2a8], R16 ;  /* 0x0002a8101c00c387 */ /* 0x0103e20000100a00 */
[----:B0-----:R-:W-:Y:S01]  /*43d0*/  @!P2 IMAD.MOV.U32 R12, RZ, RZ, R14 ;  /* 0x000000ffff0ca224 */ /* 0x001fe200078e000e */
[----:B------:R-:W-:-:S02]  /*43e0*/  @!P2 MOV R13, R15 ;  /* 0x0000000f000da202 */ /* 0x000fc40000000f00 */
[----:B------:R1:W-:Y:S04]  /*43f0*/  @!P1 STL.64 [R28+0x288], R30 ;  /* 0x0002881e1c009387 */ /* 0x0003e80000100a00 */
[----:B------:R-:W-:Y:S01]  /*4400*/  DSETP.GEU.AND P1, PT, R12, R10, PT ;  /* 0x0000000a0c00722a */ /* 0x000fe20003f2e000 */
[----:B------:R-:W-:Y:S01]  /*4410*/  BSSY.RECONVERGENT B3, `(.L_x_68) ;  /* 0x000000e000037945 */ /* 0x000fe20003800200 */
[----:B------:R-:W-:Y:S02]  /*4420*/  VIADD R27, R27, 0x8 ;  /* 0x000000081b1b7836 */ /* 0x000fe40000000000 */
[----:B---3--:R-:W-:Y:S01]  /*4430*/  IMAD.MOV.U32 R20, RZ, RZ, R6 ;  /* 0x000000ffff147224 */ /* 0x008fe200078e0006 */
[----:B------:R-:W-:Y:S01]  /*4440*/  MOV R22, R4 ;  /* 0x0000000400167202 */ /* 0x000fe20000000f00 */
[----:B------:R-:W-:-:S02]  /*4450*/  IMAD.MOV.U32 R21, RZ, RZ, R7 ;  /* 0x000000ffff157224 */ /* 0x000fc400078e0007 */
[----:B------:R-:W-:-:S05]  /*4460*/  IMAD.MOV.U32 R23, RZ, RZ, R5 ;  /* 0x000000ffff177224 */ /* 0x000fca00078e0005 */
[----:B------:R1:W-:Y:S01]  /*4470*/  @!P2 STL.128 [R28+0x2b0], R20 ;  /* 0x0002b0141c00a387 */ /* 0x0003e20000100c00 */
[----:B------:R-:W-:Y:S05]  /*4480*/  @P1 BRA `(.L_x_69) ;  /* 0x0000000000181947 */ /* 0x000fea0003800000 */
[----:B------:R-:W2:Y:S04]  /*4490*/  LDL.64 R6, [R28+0x2c0] ;  /* 0x0002c0001c067983 */ /* 0x000ea80000100a00 */
[----:B------:R-:W3:Y:S04]  /*44a0*/  LDL.64 R4, [R28+0x2b8] ;  /* 0x0002b8001c047983 */ /* 0x000ee80000100a00 */
[----:B------:R0:W-:Y:S04]  /*44b0*/  STL.64 [R28+0x1c8], R10 ;  /* 0x0001c80a1c007387 */ /* 0x0001e80000100a00 */
[----:B------:R0:W-:Y:S04]  /*44c0*/  STL.64 [R28+0x1d0], R12 ;  /* 0x0001d00c1c007387 */ /* 0x0001e80000100a00 */
[----:B--2---:R0:W-:Y:S04]  /*44d0*/  STL.64 [R28+0x2b8], R6 ;  /* 0x0002b8061c007387 */ /* 0x0041e80000100a00 */
[----:B---3--:R0:W-:Y:S02]  /*44e0*/  STL.64 [R28+0x2c0], R4 ;  /* 0x0002c0041c007387 */ /* 0x0081e40000100a00 */
.L_x_69:
[----:B------:R-:W-:Y:S05]  /*44f0*/  BSYNC.RECONVERGENT B3 ;  /* 0x0000000000037941 */ /* 0x000fea0003800200 */
.L_x_68:
[----:B------:R-:W-:Y:S05]  /*4500*/  @!P0 BRA `(.L_x_67) ;  /* 0x0000000400a48947 */ /* 0x000fea0003800000 */
[----:B0-----:R-:W-:-:S05]  /*4510*/  LOP3.LUT R4, RZ, R0, RZ, 0x33, !PT ;  /* 0x00000000ff047212 */ /* 0x001fca00078e33ff */
[----:B------:R-:W-:-:S05]  /*4520*/  IMAD.IADD R4, R25, 0x1, R4 ;  /* 0x0000000119047824 */ /* 0x000fca00078e0204 */
[----:B------:R-:W-:-:S04]  /*4530*/  LOP3.LUT R4, R4, 0xffff, RZ, 0xc0, !PT ;  /* 0x0000ffff04047812 */ /* 0x000fc800078ec0ff */
[C---:B------:R-:W-:Y:S02]  /*4540*/  LOP3.LUT R5, R4.reuse, 0x7, RZ, 0xc0, !PT ;  /* 0x0000000704057812 */ /* 0x040fe400078ec0ff */
[----:B-1-3--:R-:W-:Y:S02]  /*4550*/  LOP3.LUT R28, R4, 0x3, RZ, 0xc0, !PT ;  /* 0x00000003041c7812 */ /* 0x00afe400078ec0ff */
[----:B------:R-:W-:Y:S02]  /*4560*/  IADD3 R5, PT, PT, R5, -0x1, RZ ;  /* 0xffffffff05057810 */ /* 0x000fe40007ffe0ff */
[----:B------:R-:W-:Y:S02]  /*4570*/  ISETP.NE.AND P2, PT, R28, RZ, PT ;  /* 0x000000ff1c00720c */ /* 0x000fe40003f45270 */
[----:B------:R-:W-:-:S13]  /*4580*/  ISETP.GE.U32.AND P0, PT, R5, 0x3, PT ;  /* 0x000000030500780c */ /* 0x000fda0003f06070 */
[----:B------:R-:W-:Y:S05]  /*4590*/  @!P0 BRA `(.L_x_70) ;  /* 0x0000000000c48947 */ /* 0x000fea0003800000 */
[----:B------:R-:W-:-:S05]  /*45a0*/  IMAD R29, R27, 0x8, R1 ;  /* 0x000000081b1d7824 */ /* 0x000fca00078e0201 */
[----:B------:R-:W2:Y:S04]  /*45b0*/  LDL.128 R4, [R29+0x190] ;  /* 0x000190001d047983 */ /* 0x000ea80000100c00 */
[----:B------:R-:W3:Y:S04]  /*45c0*/  LDL.64 R10, [R29+0x1a0] ;  /* 0x0001a0001d0a7983 */ /* 0x000ee80000100a00 */
[----:B------:R-:W4:Y:S04]  /*45d0*/  LDL.64 R8, [R29+0x1a8] ;  /* 0x0001a8001d087983 */ /* 0x000f280000100a00 */
[----:B------:R-:W5:Y:S01]  /*45e0*/  LDL.64 R30, [R29+0x1b0] ;  /* 0x0001b0001d1e7983 */ /* 0x000f620000100a00 */
[----:B--2---:R-:W-:-:S14]  /*45f0*/  DSETP.GEU.AND P0, PT, R4, R6, PT ;  /* 0x000000060400722a */ /* 0x004fdc0003f0e000 */
[----:B------:R-:W2:Y:S01]  /*4600*/  @!P0 LDL.128 R12, [R29+0x280] ;  /* 0x000280001d0c8983 */ /* 0x000ea20000100c00 */
[----:B------:R-:W-:Y:S01]  /*4610*/  IMAD.MOV.U32 R20, RZ, RZ, R6 ;  /* 0x000000ffff147224 */ /* 0x000fe200078e0006 */
[----:B------:R-:W-:Y:S01]  /*4620*/  MOV R21, R7 ;  /* 0x0000000700157202 */ /* 0x000fe20000000f00 */
[----:B------:R-:W-:Y:S02]  /*4630*/  @!P0 IMAD.MOV.U32 R6, RZ, RZ, R4 ;  /* 0x000000ffff068224 */ /* 0x000fe400078e0004 */
[----:B------:R-:W-:-:S06]  /*4640*/  @!P0 IMAD.MOV.U32 R7, RZ, RZ, R5 ;  /* 0x000000ffff078224 */ /* 0x000fcc00078e0005 */
[----:B---3--:R-:W-:Y:S01]  /*4650*/  DSETP.GEU.AND P1, PT, R6, R10, PT ;  /* 0x0000000a0600722a */ /* 0x008fe20003f2e000 */
[----:B------:R-:W-:Y:S02]  /*4660*/  IMAD.MOV.U32 R22, RZ, RZ, R4 ;  /* 0x000000ffff167224 */ /* 0x000fe400078e0004 */
[----:B------:R-:W-:Y:S01]  /*4670*/  IMAD.MOV.U32 R23, RZ, RZ, R5 ;  /* 0x000000ffff177224 */ /* 0x000fe200078e0005 */
[----:B--2---:R-:W-:Y:S01]  /*4680*/  MOV R16, R14 ;  /* 0x0000000e00107202 */ /* 0x004fe20000000f00 */
[----:B------:R-:W-:Y:S01]  /*4690*/  IMAD.MOV.U32 R17, RZ, RZ, R15 ;  /* 0x000000ffff117224 */ /* 0x000fe200078e000f */
[----:B------:R-:W-:Y:S01]  /*46a0*/  MOV R19, R13 ;  /* 0x0000000d00137202 */ /* 0x000fe20000000f00 */
[----:B------:R-:W-:-:S07]  /*46b0*/  IMAD.MOV.U32 R18, RZ, RZ, R12 ;  /* 0x000000ffff127224 */ /* 0x000fce00078e000c */
[----:B------:R-:W2:Y:S04]  /*46c0*/  @!P1 LDL.64 R4, [R29+0x290] ;  /* 0x000290001d049983 */ /* 0x000ea80000100a00 */
[----:B------:R-:W-:Y:S04]  /*46d0*/  @!P0 STL.128 [R29+0x280], R16 ;  /* 0x000280101d008387 */ /* 0x000fe80000100c00 */
[----:B------:R-:W3:Y:S04]  /*46e0*/  @!P1 LDL.64 R32, [R29+0x288] ;  /* 0x000288001d209983 */ /* 0x000ee80000100a00 */
[----:B------:R-:W-:Y:S04]  /*46f0*/  @!P0 STL.128 [R29+0x190], R20 ;  /* 0x000190141d008387 */ /* 0x000fe80000100c00 */
[----:B------:R0:W-:Y:S02]  /*4700*/  @!P1 STL.64 [R29+0x198], R10 ;  /* 0x0001980a1d009387 */ /* 0x0001e40000100a00 */
[----:B0-----:R-:W-:Y:S01]  /*4710*/  @!P1 MOV R10, R6 ;  /* 0x00000006000a9202 */ /* 0x001fe20000000f00 */
[----:B------:R-:W-:-:S06]  /*4720*/  @!P1 IMAD.MOV.U32 R11, RZ, RZ, R7 ;  /* 0x000000ffff0b9224 */ /* 0x000fcc00078e0007 */
[----:B----4-:R-:W-:Y:S01]  /*4730*/  DSETP.GEU.AND P0, PT, R10, R8, PT ;  /* 0x000000080a00722a */ /* 0x010fe20003f0e000 */
[----:B---3--:R-:W-:-:S13]  /*4740*/  @!P1 STL.64 [R29+0x290], R32 ;  /* 0x000290201d009387 */ /* 0x008fda0000100a00 */
[----:B------:R-:W3:Y:S04]  /*4750*/  @!P0 LDL.128 R12, [R29+0x290] ;  /* 0x000290001d0c8983 */ /* 0x000ee80000100c00 */
[----:B------:R-:W-:Y:S04]  /*4760*/  @!P1 STL.64 [R29+0x1a0], R6 ;  /* 0x0001a0061d009387 */ /* 0x000fe80000100a00 */
[----:B------:R0:W-:Y:S04]  /*4770*/  @!P0 STL.128 [R29+0x1a0], R8 ;  /* 0x0001a0081d008387 */ /* 0x0001e80000100c00 */
[----:B--2---:R1:W-:Y:S01]  /*4780*/  @!P1 STL.64 [R29+0x288], R4 ;  /* 0x000288041d009387 */ /* 0x0043e20000100a00 */
[----:B0-----:R-:W-:Y:S01]  /*4790*/  @!P0 MOV R8, R10 ;  /* 0x0000000a00088202 */ /* 0x001fe20000000f00 */
[----:B------:R-:W-:Y:S01]  /*47a0*/  @!P0 IMAD.MOV.U32 R9, RZ, RZ, R11 ;  /* 0x000000ffff098224 */ /* 0x000fe200078e000b */
[----:B------:R-:W-:Y:S01]  /*47b0*/  BSSY.RECONVERGENT B3, `(.L_x_70) ;  /* 0x000000f000037945 */ /* 0x000fe20003800200 */
[----:B------:R-:W-:-:S02]  /*47c0*/  VIADD R27, R27, 0x4 ;  /* 0x000000041b1b7836 */ /* 0x000fc40000000000 */
[----:B---3--:R-:W-:Y:S01]  /*47d0*/  IMAD.MOV.U32 R16, RZ, RZ, R14 ;  /* 0x000000ffff107224 */ /* 0x008fe200078e000e */
[----:B------:R-:W-:Y:S01]  /*47e0*/  MOV R17, R15 ;  /* 0x0000000f00117202 */ /* 0x000fe20000000f00 */
[----:B------:R-:W-:Y:S02]  /*47f0*/  IMAD.MOV.U32 R18, RZ, RZ, R12 ;  /* 0x000000ffff127224 */ /* 0x000fe400078e000c */
[----:B------:R-:W-:-:S05]  /*4800*/  IMAD.MOV.U32 R19, RZ, RZ, R13 ;  /* 0x000000ffff137224 */ /* 0x000fca00078e000d */
[----:B------:R1:W-:Y:S01]  /*4810*/  @!P0 STL.128 [R29+0x290], R16 ;  /* 0x000290101d008387 */ /* 0x0003e20000100c00 */
[----:B-----5:R-:W-:-:S14]  /*4820*/  DSETP.GEU.AND P0, PT, R8, R30, PT ;  /* 0x0000001e0800722a */ /* 0x020fdc0003f0e000 */
[----:B------:R-:W-:Y:S05]  /*4830*/  @P0 BRA `(.L_x_71) ;  /* 0x0000000000180947 */ /* 0x000fea0003800000 */
[----:B------:R-:W2:Y:S04]  /*4840*/  LDL.64 R6, [R29+0x2a0] ;  /* 0x0002a0001d067983 */ /* 0x000ea80000100a00 */
[----:B-1----:R-:W3:Y:S04]  /*4850*/  LDL.64 R4, [R29+0x298] ;  /* 0x000298001d047983 */ /* 0x002ee80000100a00 */
[----:B------:R0:W-:Y:S04]  /*4860*/  STL.64 [R29+0x1a8], R30 ;  /* 0x0001a81e1d007387 */ /* 0x0001e80000100a00 */
[----:B------:R0:W-:Y:S04]  /*4870*/  STL.64 [R29+0x1b0], R8 ;  /* 0x0001b0081d007387 */ /* 0x0001e80000100a00 */
[----:B--2---:R0:W-:Y:S04]  /*4880*/  STL.64 [R29+0x298], R6 ;  /* 0x000298061d007387 */ /* 0x0041e80000100a00 */
[----:B---3--:R0:W-:Y:S02]  /*4890*/  STL.64 [R29+0x2a0], R4 ;  /* 0x0002a0041d007387 */ /* 0x0081e40000100a00 */
.L_x_71:
[----:B------:R-:W-:Y:S05]  /*48a0*/  BSYNC.RECONVERGENT B3 ;  /* 0x0000000000037941 */ /* 0x000fea0003800200 */
.L_x_70:
[----:B------:R-:W-:Y:S05]  /*48b0*/  @!P2 BRA `(.L_x_67) ;  /* 0x0000000000b8a947 */ /* 0x000fea0003800000 */
[----:B------:R-:W-:-:S05]  /*48c0*/  LEA R27, R27, R1, 0x3 ;  /* 0x000000011b1b7211 */ /* 0x000fca00078e18ff */
[----:B01----:R-:W2:Y:S01]  /*48d0*/  LDL.128 R4, [R27+0x190] ;  /* 0x000190001b047983 */ /* 0x003ea20000100c00 */
[----:B------:R-:W-:Y:S01]  /*48e0*/  BSSY.RECONVERGENT B3, `(.L_x_72) ;  /* 0x0000011000037945 */ /* 0x000fe20003800200 */
[----:B------:R-:W-:Y:S01]  /*48f0*/  ISETP.NE.AND P1, PT, R28, 0x1, PT ;  /* 0x000000011c00780c */ /* 0x000fe20003f25270 */
[----:B--2---:R-:W-:-:S14]  /*4900*/  DSETP.GEU.AND P0, PT, R4, R6, PT ;  /* 0x000000060400722a */ /* 0x004fdc0003f0e000 */
[----:B------:R-:W-:Y:S05]  /*4910*/  @P0 BRA `(.L_x_73) ;  /* 0x0000000000340947 */ /* 0x000fea0003800000 */
[----:B------:R-:W2:Y:S01]  /*4920*/  LDL.128 R8, [R27+0x280] ;  /* 0x000280001b087983 */ /* 0x000ea20000100c00 */
[----:B------:R-:W-:Y:S01]  /*4930*/  IMAD.MOV.U32 R12, RZ, RZ, R6 ;  /* 0x000000ffff0c7224 */ /* 0x000fe200078e0006 */
[-C--:B------:R-:W-:Y:S01]  /*4940*/  MOV R14, R4.reuse ;  /* 0x00000004000e7202 */ /* 0x080fe20000000f00 */
[----:B------:R-:W-:Y:S01]  /*4950*/  IMAD.MOV.U32 R13, RZ, RZ, R7 ;  /* 0x000000ffff0d7224 */ /* 0x000fe200078e0007 */
[----:B------:R-:W-:Y:S01]  /*4960*/  MOV R6, R4 ;  /* 0x0000000400067202 */ /* 0x000fe20000000f00 */
[--C-:B------:R-:W-:Y:S02]  /*4970*/  IMAD.MOV.U32 R15, RZ, RZ, R5.reuse ;  /* 0x000000ffff0f7224 */ /* 0x100fe400078e0005 */
[----:B------:R-:W-:-:S03]  /*4980*/  IMAD.MOV.U32 R7, RZ, RZ, R5 ;  /* 0x000000ffff077224 */ /* 0x000fc600078e0005 */
[----:B------:R0:W-:Y:S01]  /*4990*/  STL.128 [R27+0x190], R12 ;  /* 0x0001900c1b007387 */ /* 0x0001e20000100c00 */
[----:B--2---:R-:W-:Y:S01]  /*49a0*/  IMAD.MOV.U32 R16, RZ, RZ, R10 ;  /* 0x000000ffff107224 */ /* 0x004fe200078e000a */
[----:B------:R-:W-:Y:S01]  /*49b0*/  MOV R17, R11 ;  /* 0x0000000b00117202 */ /* 0x000fe20000000f00 */
[----:B------:R-:W-:Y:S02]  /*49c0*/  IMAD.MOV.U32 R18, RZ, RZ, R8 ;  /* 0x000000ffff127224 */ /* 0x000fe400078e0008 */
[----:B------:R-:W-:-:S05]  /*49d0*/  IMAD.MOV.U32 R19, RZ, RZ, R9 ;  /* 0x000000ffff137224 */ /* 0x000fca00078e0009 */
[----:B------:R0:W-:Y:S02]  /*49e0*/  STL.128 [R27+0x280], R16 ;  /* 0x000280101b007387 */ /* 0x0001e40000100c00 */
.L_x_73:
[----:B------:R-:W-:Y:S05]  /*49f0*/  BSYNC.RECONVERGENT B3 ;  /* 0x0000000000037941 */ /* 0x000fea0003800200 */
.L_x_72:
[----:B------:R-:W-:Y:S05]  /*4a00*/  @!P1 BRA `(.L_x_67) ;  /* 0x0000000000649947 */ /* 0x000fea0003800000 */
[----:B------:R-:W2:Y:S01]  /*4a10*/  LDL.64 R10, [R27+0x1a0] ;  /* 0x0001a0001b0a7983 */ /* 0x000ea20000100a00 */
[----:B------:R-:W-:Y:S01]  /*4a20*/  BSSY.RECONVERGENT B3, `(.L_x_74) ;  /* 0x000000c000037945 */ /* 0x000fe20003800200 */
[----:B------:R-:W-:Y:S01]  /*4a30*/  ISETP.NE.AND P1, PT, R28, 0x2, PT ;  /* 0x000000021c00780c */ /* 0x000fe20003f25270 */
[----:B--2---:R-:W-:-:S14]  /*4a40*/  DSETP.GEU.AND P0, PT, R6, R10, PT ;  /* 0x0000000a0600722a */ /* 0x004fdc0003f0e000 */
[----:B------:R-:W-:Y:S05]  /*4a50*/  @P0 BRA `(.L_x_75) ;  /* 0x0000000000200947 */ /* 0x000fea0003800000 */
[----:B------:R-:W2:Y:S04]  /*4a60*/  LDL.64 R8, [R27+0x290] ;  /* 0x000290001b087983 */ /* 0x000ea80000100a00 */
[----:B------:R-:W3:Y:S04]  /*4a70*/  LDL.64 R4, [R27+0x288] ;  /* 0x000288001b047983 */ /* 0x000ee80000100a00 */
[----:B------:R-:W-:Y:S04]  /*4a80*/  STL.64 [R27+0x1a0], R6 ;  /* 0x0001a0061b007387 */ /* 0x000fe80000100a00 */
[----:B------:R1:W-:Y:S02]  /*4a90*/  STL.64 [R27+0x198], R10 ;  /* 0x0001980a1b007387 */ /* 0x0003e40000100a00 */
[----:B-1----:R-:W-:Y:S01]  /*4aa0*/  IMAD.MOV.U32 R10, RZ, RZ, R6 ;  /* 0x000000ffff0a7224 */ /* 0x002fe200078e0006 */
[----:B------:R-:W-:Y:S01]  /*4ab0*/  MOV R11, R7 ;  /* 0x00000007000b7202 */ /* 0x000fe20000000f00 */
[----:B--2---:R1:W-:Y:S04]  /*4ac0*/  STL.64 [R27+0x288], R8 ;  /* 0x000288081b007387 */ /* 0x0043e80000100a00 */
[----:B---3--:R1:W-:Y:S02]  /*4ad0*/  STL.64 [R27+0x290], R4 ;  /* 0x000290041b007387 */ /* 0x0083e40000100a00 */
.L_x_75:
[----:B------:R-:W-:Y:S05]  /*4ae0*/  BSYNC.RECONVERGENT B3 ;  /* 0x0000000000037941 */ /* 0x000fea0003800200 */
.L_x_74:
[----:B------:R-:W-:Y:S05]  /*4af0*/  @!P1 BRA `(.L_x_67) ;  /* 0x0000000000289947 */ /* 0x000fea0003800000 */
[----:B-1----:R-:W2:Y:S02]  /*4b00*/  LDL.64 R8, [R27+0x1a8] ;  /* 0x0001a8001b087983 */ /* 0x002ea40000100a00 */
[----:B--2---:R-:W-:-:S14]  /*4b10*/  DSETP.GEU.AND P0, PT, R10, R8, PT ;  /* 0x000000080a00722a */ /* 0x004fdc0003f0e000 */
[----:B------:R-:W-:Y:S05]  /*4b20*/  @P0 BRA `(.L_x_67) ;  /* 0x00000000001c0947 */ /* 0x000fea0003800000 */
[----:B------:R-:W0:Y:S04]  /*4b30*/  LDL.128 R4, [R27+0x290] ;  /* 0x000290001b047983 */ /* 0x000e280000100c00 */
[----:B------:R2:W-:Y:S01]  /*4b40*/  STL.128 [R27+0x1a0], R8 ;  /* 0x0001a0081b007387 */ /* 0x0005e20000100c00 */
[----:B0-----:R-:W-:Y:S01]  /*4b50*/  IMAD.MOV.U32 R12, RZ, RZ, R6 ;  /* 0x000000ffff0c7224 */ /* 0x001fe200078e0006 */
[----:B------:R-:W-:Y:S01]  /*4b60*/  MOV R14, R4 ;  /* 0x00000004000e7202 */ /* 0x000fe20000000f00 */
[----:B------:R-:W-:Y:S02]  /*4b70*/  IMAD.MOV.U32 R13, RZ, RZ, R7 ;  /* 0x000000ffff0d7224 */ /* 0x000fe400078e0007 */
[----:B------:R-:W-:-:S05]  /*4b80*/  IMAD.MOV.U32 R15, RZ, RZ, R5 ;  /* 0x000000ffff0f7224 */ /* 0x000fca00078e0005 */
[----:B------:R2:W-:Y:S02]  /*4b90*/  STL.128 [R27+0x290], R12 ;  /* 0x0002900c1b007387 */ /* 0x0005e40000100c00 */
.L_x_67:
[----:B0-----:R-:W-:Y:S05]  /*4ba0*/  BSYNC.RECONVERGENT B2 ;  /* 0x0000000000027941 */ /* 0x001fea0003800200 */
.L_x_62:
[----:B------:R-:W-:Y:S01]  /*4bb0*/  VIADD R24, R24, 0x1 ;  /* 0x0000000118187836 */ /* 0x000fe20000000000 */
[----:B------:R-:W-:Y:S01]  /*4bc0*/  IADD3 R2, PT, PT, R2, 0x1, RZ ;  /* 0x0000000102027810 */ /* 0x000fe20007ffe0ff */
[----:B------:R-:W-:Y:S02]  /*4bd0*/  VIADD R0, R0, 0x1 ;  /* 0x0000000100007836 */ /* 0x000fe40000000000 */
[----:B------:R-:W-:Y:S01]  /*4be0*/  VIADD R3, R3, 0xffffffff ;  /* 0xffffffff03037836 */ /* 0x000fe20000000000 */
[----:B------:R-:W-:-:S13]  /*4bf0*/  ISETP.NE.AND P0, PT, R24, UR11, PT ;  /* 0x0000000b18007c0c */ /* 0x000fda000bf05270 */
[----:B------:R-:W-:Y:S05]  /*4c00*/  @P0 BRA `(.L_x_76) ;  /* 0xffffffe400c00947 */ /* 0x000fea000383ffff */
.L_x_61:
[----:B0-----:R-:W-:Y:S05]  /*4c10*/  BSYNC.RECONVERGENT B1 ;  /* 0x0000000000017941 */ /* 0x001fea0003800200 */
.L_x_60:
[----:B-1----:R-:W0:Y:S01]  /*4c20*/  LDC R4, c[0x0][0x3a0] ;  /* 0x0000e800ff047b82 */ /* 0x002e220000000800 */
[----:B------:R-:W1:Y:S01]  /*4c30*/  LDCU UR4, c[0x0][0x3a0] ;  /* 0x00007400ff0477ac */ /* 0x000e620008000800 */
[----:B---3--:R-:W-:Y:S01]  /*4c40*/  HFMA2 R33, -RZ, RZ, 0, 5.9604644775390625e-08 ;  /* 0x00000001ff217431 */ /* 0x008fe200000001ff */
[----:B------:R-:W-:Y:S01]  /*4c50*/  BSSY.RECONVERGENT B1, `(.L_x_77) ;  /* 0x00001ba000017945 */ /* 0x000fe20003800200 */
[----:B------:R-:W-:Y:S01]  /*4c60*/  VIMNMX R26, PT, PT, R26, 0x1, !PT ;  /* 0x000000011a1a7848 */ /* 0x000fe20007fe0100 */
[----:B------:R-:W-:Y:S02]  /*4c70*/  IMAD.MOV.U32 R3, RZ, RZ, RZ ;  /* 0x000000ffff037224 */ /* 0x000fe400078e00ff */
[----:B-1----:R-:W-:Y:S01]  /*4c80*/  IMAD.U32 R16, RZ, RZ, UR4 ;  /* 0x00000004ff107e24 */ /* 0x002fe2000f8e00ff */
[C---:B0-----:R-:W-:Y:S02]  /*4c90*/  VIMNMX R2, PT, PT, R4.reuse, 0x1, !PT ;  /* 0x0000000104027848 */ /* 0x041fe40007fe0100 */
[----:B------:R-:W-:-:S02]  /*4ca0*/  IADD3 R4, PT, PT, R4, -0x8, RZ ;  /* 0xfffffff804047810 */ /* 0x000fc40007ffe0ff */
[C---:B------:R-:W-:Y:S02]  /*4cb0*/  LOP3.LUT R5, R2.reuse, 0xf, RZ, 0xc0, !PT ;  /* 0x0000000f02057812 */ /* 0x040fe400078ec0ff */
[C---:B------:R-:W-:Y:S02]  /*4cc0*/  LOP3.LUT R6, R2.reuse, 0x7, RZ, 0xc0, !PT ;  /* 0x0000000702067812 */ /* 0x040fe400078ec0ff */
[C---:B------:R-:W-:Y:S01]  /*4cd0*/  LOP3.LUT R0, R2.reuse, 0x3, RZ, 0xc0, !PT ;  /* 0x0000000302007812 */ /* 0x040fe200078ec0ff */
[----:B--2---:R-:W-:Y:S01]  /*4ce0*/  VIADD R9, R5, 0xffffffff ;  /* 0xffffffff05097836 */ /* 0x004fe20000000000 */
[----:B------:R-:W-:Y:S01]  /*4cf0*/  LOP3.LUT R7, R2, 0x7ffffffc, RZ, 0xc0, !PT ;  /* 0x7ffffffc02077812 */ /* 0x000fe200078ec0ff */
[----:B------:R-:W-:Y:S01]  /*4d00*/  VIADD R10, R6, 0xffffffff ;  /* 0xffffffff060a7836 */ /* 0x000fe20000000000 */
[----:B------:R-:W-:-:S07]  /*4d10*/  LOP3.LUT R8, R2, 0x7ffffff0, RZ, 0xc0, !PT ;  /* 0x7ffffff002087812 */ /* 0x000fce00078ec0ff */
.L_x_99:
[----:B0-----:R-:W0:Y:S01]  /*4d20*/  LDCU UR4, c[0x0][0x3a0] ;  /* 0x00007400ff0477ac */ /* 0x001e220008000800 */
[----:B------:R-:W-:Y:S01]  /*4d30*/  IADD3 R13, PT, PT, R16, -0x1, RZ ;  /* 0xffffffff100d7810 */ /* 0x000fe20007ffe0ff */
[----:B------:R-:W-:Y:S01]  /*4d40*/  IMAD.MOV.U32 R14, RZ, RZ, RZ ;  /* 0x000000ffff0e7224 */ /* 0x000fe200078e00ff */
[----:B0-----:R-:W-:-:S09]  /*4d50*/  UISETP.GE.AND UP0, UPT, UR4, 0x4, UPT ;  /* 0x000000040400788c */ /* 0x001fd2000bf06270 */
[----:B-1234-:R-:W-:Y:S05]  /*4d60*/  BRA.U !UP0, `(.L_x_78) ;  /* 0x0000000508607547 */ /* 0x01efea000b800000 */
[----:B------:R-:W-:Y:S01]  /*4d70*/  ISETP.GT.AND P0, PT, R7, RZ, PT ;  /* 0x000000ff0700720c */ /* 0x000fe20003f04270 */
[----:B------:R-:W-:-:S12]  /*4d80*/  IMAD.MOV.U32 R12, RZ, RZ, RZ ;  /* 0x000000ffff0c7224 */ /* 0x000fd800078e00ff */
[----:B------:R-:W-:Y:S05]  /*4d90*/  @!P0 BRA `(.L_x_79) ;  /* 0x0000000400208947 */ /* 0x000fea0003800000 */
[----:B------:R-:W-:Y:S02]  /*4da0*/  IADD3 R11, PT, PT, R7, -R12, RZ ;  /* 0x8000000c070b7210 */ /* 0x000fe40007ffe0ff */
[----:B------:R-:W-:Y:S02]  /*4db0*/  PLOP3.LUT P0, PT, PT, PT, PT, 0x80, 0x8 ;  /* 0x000000000008781c */ /* 0x000fe40003f0f070 */
[----:B------:R-:W-:-:S13]  /*4dc0*/  ISETP.GT.AND P1, PT, R11, 0xc, PT ;  /* 0x0000000c0b00780c */ /* 0x000fda0003f24270 */
[----:B------:R-:W-:Y:S05]  /*4dd0*/  @!P1 BRA `(.L_x_80) ;  /* 0x0000000000a89947 */ /* 0x000fea0003800000 */
[----:B------:R-:W-:Y:S01]  /*4de0*/  PLOP3.LUT P0, PT, PT, PT, PT, 0x8, 0x80 ;  /* 0x000000000080781c */ /* 0x000fe20003f0e170 */
[----:B------:R-:W-:-:S12]  /*4df0*/  VIADD R23, R7, 0xfffffff4 ;  /* 0xfffffff407177836 */ /* 0x000fd80000000000 */
.L_x_81:
[----:B0-----:R-:W-:-:S05]  /*4e00*/  IMAD.IADD R22, R1, 0x1, R12 ;  /* 0x0000000101167824 */ /* 0x001fca00078e020c */
[----:B------:R-:W2:Y:S04]  /*4e10*/  LDL.U8 R11, [R22+0xff] ;  /* 0x0000ff00160b7983 */ /* 0x000ea80000100000 */
[----:B------:R-:W3:Y:S04]  /*4e20*/  LDL.U8 R14, [R22+0x100] ;  /* 0x00010000160e7983 */ /* 0x000ee80000100000 */
[----:B------:R-:W4:Y:S04]  /*4e30*/  LDL.U8 R15, [R22+0x101] ;  /* 0x00010100160f7983 */ /* 0x000f280000100000 */
[----:B------:R-:W5:Y:S01]  /*4e40*/  LDL.U8 R17, [R22+0x102] ;  /* 0x0001020016117983 */ /* 0x000f620000100000 */
[----:B------:R-:W-:-:S03]  /*4e50*/  IADD3 R25, PT, PT, R1, 0x4, R12 ;  /* 0x0000000401197810 */ /* 0x000fc60007ffe00c */
[----:B--2---:R0:W-:Y:S04]  /*4e60*/  STL.U8 [R22+0xf0], R11 ;  /* 0x0000f00b16007387 */ /* 0x0041e80000100000 */
[----:B---3--:R1:W-:Y:S04]  /*4e70*/  STL.U8 [R22+0xf1], R14 ;  /* 0x0000f10e16007387 */ /* 0x0083e80000100000 */
[----:B----4-:R2:W-:Y:S04]  /*4e80*/  STL.U8 [R22+0xf2], R15 ;  /* 0x0000f20f16007387 */ /* 0x0105e80000100000 */
[----:B-----5:R3:W-:Y:S04]  /*4e90*/  STL.U8 [R22+0xf3], R17 ;  /* 0x0000f31116007387 */ /* 0x0207e80000100000 */
[----:B------:R-:W4:Y:S04]  /*4ea0*/  LDL.U8 R18, [R25+0xff] ;  /* 0x0000ff0019127983 */ /* 0x000f280000100000 */
[----:B------:R-:W5:Y:S04]  /*4eb0*/  LDL.U8 R19, [R25+0x100] ;  /* 0x0001000019137983 */ /* 0x000f680000100000 */
[----:B------:R-:W2:Y:S04]  /*4ec0*/  LDL.U8 R20, [R25+0x101] ;  /* 0x0001010019147983 */ /* 0x000ea80000100000 */
[----:B------:R-:W3:Y:S01]  /*4ed0*/  LDL.U8 R21, [R25+0x102] ;  /* 0x0001020019157983 */ /* 0x000ee20000100000 */
[----:B------:R-:W-:-:S03]  /*4ee0*/  IADD3 R24, PT, PT, R1, 0x8, R12 ;  /* 0x0000000801187810 */ /* 0x000fc60007ffe00c */
[----:B----4-:R4:W-:Y:S04]  /*4ef0*/  STL.U8 [R25+0xf0], R18 ;  /* 0x0000f01219007387 */ /* 0x0109e80000100000 */
[----:B-----5:R5:W-:Y:S04]  /*4f00*/  STL.U8 [R25+0xf1], R19 ;  /* 0x0000f11319007387 */ /* 0x020be80000100000 */
[----:B--2---:R2:W-:Y:S04]  /*4f10*/  STL.U8 [R25+0xf2], R20 ;  /* 0x0000f21419007387 */ /* 0x0045e80000100000 */
[----:B---3--:R3:W-:Y:S04]  /*4f20*/  STL.U8 [R25+0xf3], R21 ;  /* 0x0000f31519007387 */ /* 0x0087e80000100000 */
[----:B0-----:R-:W4:Y:S04]  /*4f30*/  LDL.U8 R11, [R24+0xff] ;  /* 0x0000ff00180b7983 */ /* 0x001f280000100000 */
[----:B-1----:R-:W5:Y:S04]  /*4f40*/  LDL.U8 R14, [R24+0x100] ;  /* 0x00010000180e7983 */ /* 0x002f680000100000 */
[----:B------:R-:W2:Y:S04]  /*4f50*/  LDL.U8 R15, [R24+0x101] ;  /* 0x00010100180f7983 */ /* 0x000ea80000100000 */
[----:B------:R-:W3:Y:S01]  /*4f60*/  LDL.U8 R17, [R24+0x102] ;  /* 0x0001020018117983 */ /* 0x000ee20000100000 */
[----:B------:R-:W-:-:S03]  /*4f70*/  IADD3 R22, PT, PT, R1, 0xc, R12 ;  /* 0x0000000c01167810 */ /* 0x000fc60007ffe00c */
[----:B----4-:R0:W-:Y:S04]  /*4f80*/  STL.U8 [R24+0xf0], R11 ;  /* 0x0000f00b18007387 */ /* 0x0101e80000100000 */
[----:B-----5:R0:W-:Y:S04]  /*4f90*/  STL.U8 [R24+0xf1], R14 ;  /* 0x0000f10e18007387 */ /* 0x0201e80000100000 */
[----:B--2---:R0:W-:Y:S04]  /*4fa0*/  STL.U8 [R24+0xf2], R15 ;  /* 0x0000f20f18007387 */ /* 0x0041e80000100000 */
[----:B---3--:R0:W-:Y:S04]  /*4fb0*/  STL.U8 [R24+0xf3], R17 ;  /* 0x0000f31118007387 */ /* 0x0081e80000100000 */
[----:B------:R-:W2:Y:S04]  /*4fc0*/  LDL.U8 R18, [R22+0xff] ;  /* 0x0000ff0016127983 */ /* 0x000ea80000100000 */
[----:B------:R-:W3:Y:S04]  /*4fd0*/  LDL.U8 R19, [R22+0x100] ;  /* 0x0001000016137983 */ /* 0x000ee80000100000 */
[----:B------:R-:W4:Y:S04]  /*4fe0*/  LDL.U8 R20, [R22+0x101] ;  /* 0x0001010016147983 */ /* 0x000f280000100000 */
[----:B------:R-:W5:Y:S01]  /*4ff0*/  LDL.U8 R21, [R22+0x102] ;  /* 0x0001020016157983 */ /* 0x000f620000100000 */
[----:B------:R-:W-:-:S04]  /*5000*/  IADD3 R12, PT, PT, R12, 0x10, RZ ;  /* 0x000000100c0c7810 */ /* 0x000fc80007ffe0ff */
[----:B------:R-:W-:Y:S01]  /*5010*/  ISETP.GE.AND P1, PT, R12, R23, PT ;  /* 0x000000170c00720c */ /* 0x000fe20003f26270 */
[----:B--2---:R0:W-:Y:S04]  /*5020*/  STL.U8 [R22+0xf0], R18 ;  /* 0x0000f01216007387 */ /* 0x0041e80000100000 */
[----:B---3--:R0:W-:Y:S04]  /*5030*/  STL.U8 [R22+0xf1], R19 ;  /* 0x0000f11316007387 */ /* 0x0081e80000100000 */
[----:B----4-:R0:W-:Y:S04]  /*5040*/  STL.U8 [R22+0xf2], R20 ;  /* 0x0000f21416007387 */ /* 0x0101e80000100000 */
[----:B-----5:R0:W-:Y:S01]  /*5050*/  STL.U8 [R22+0xf3], R21 ;  /* 0x0000f31516007387 */ /* 0x0201e20000100000 */
[----:B------:R-:W-:Y:S05]  /*5060*/  @!P1 BRA `(.L_x_81) ;  /* 0xfffffffc00649947 */ /* 0x000fea000383ffff */
[----:B0-----:R-:W-:-:S07]  /*5070*/  IMAD.MOV.U32 R14, RZ, RZ, R7 ;  /* 0x000000ffff0e7224 */ /* 0x001fce00078e0007 */
.L_x_80:
[----:B------:R-:W-:-:S05]  /*5080*/  IMAD.IADD R11, R7, 0x1, -R12 ;  /* 0x00000001070b7824 */ /* 0x000fca00078e0a0c */
[----:B------:R-:W-:-:S13]  /*5090*/  ISETP.GT.AND P1, PT, R11, 0x4, PT ;  /* 0x000000040b00780c */ /* 0x000fda0003f24270 */
[----:B------:R-:W-:Y:S05]  /*50a0*/  @!P1 BRA `(.L_x_82) ;  /* 0x0000000000549947 */ /* 0x000fea0003800000 */
[----:B------:R-:W-:-:S05]  /*50b0*/  IADD3 R24, PT, PT, R1, R12, RZ ;  /* 0x0000000c01187210 */ /* 0x000fca0007ffe0ff */
[----:B------:R-:W2:Y:S04]  /*50c0*/  LDL.U8 R11, [R24+0xff] ;  /* 0x0000ff00180b7983 */ /* 0x000ea80000100000 */
[----:B------:R-:W3:Y:S04]  /*50d0*/  LDL.U8 R14, [R24+0x100] ;  /* 0x00010000180e7983 */ /* 0x000ee80000100000 */
[----:B------:R-:W4:Y:S04]  /*50e0*/  LDL.U8 R15, [R24+0x101] ;  /* 0x00010100180f7983 */ /* 0x000f280000100000 */
[----:B------:R-:W5:Y:S01]  /*50f0*/  LDL.U8 R17, [R24+0x102] ;  /* 0x0001020018117983 */ /* 0x000f620000100000 */
[----:B------:R-:W-:-:S03]  /*5100*/  IADD3 R22, PT, PT, R1, 0x4, R12 ;  /* 0x0000000401167810 */ /* 0x000fc60007ffe00c */
[----:B--2---:R-:W-:Y:S04]  /*5110*/  STL.U8 [R24+0xf0], R11 ;  /* 0x0000f00b18007387 */ /* 0x004fe80000100000 */
[----:B---3--:R0:W-:Y:S04]  /*5120*/  STL.U8 [R24+0xf1], R14 ;  /* 0x0000f10e18007387 */ /* 0x0081e80000100000 */
[----:B----4-:R1:W-:Y:S04]  /*5130*/  STL.U8 [R24+0xf2], R15 ;  /* 0x0000f20f18007387 */ /* 0x0103e80000100000 */
[----:B-----5:R1:W-:Y:S04]  /*5140*/  STL.U8 [R24+0xf3], R17 ;  /* 0x0000f31118007387 */ /* 0x0203e80000100000 */
[----:B------:R-:W2:Y:S04]  /*5150*/  LDL.U8 R18, [R22+0xff] ;  /* 0x0000ff0016127983 */ /* 0x000ea80000100000 */
[----:B------:R-:W3:Y:S04]  /*5160*/  LDL.U8 R19, [R22+0x100] ;  /* 0x0001000016137983 */ /* 0x000ee80000100000 */
[----:B------:R-:W4:Y:S04]  /*5170*/  LDL.U8 R20, [R22+0x101] ;  /* 0x0001010016147983 */ /* 0x000f280000100000 */
[----:B------:R-:W5:Y:S01]  /*5180*/  LDL.U8 R21, [R22+0x102] ;  /* 0x0001020016157983 */ /* 0x000f620000100000 */
[----:B------:R-:W-:Y:S01]  /*5190*/  PLOP3.LUT P0, PT, PT, PT, PT, 0x8, 0x80 ;  /* 0x000000000080781c */ /* 0x000fe20003f0e170 */
[----:B0-----:R-:W-:-:S02]  /*51a0*/  IMAD.MOV.U32 R14, RZ, RZ, R7 ;  /* 0x000000ffff0e7224 */ /* 0x001fc400078e0007 */
[----:B------:R-:W-:Y:S01]  /*51b0*/  VIADD R12, R12, 0x8 ;  /* 0x000000080c0c7836 */ /* 0x000fe20000000000 */
[----:B--2---:R1:W-:Y:S04]  /*51c0*/  STL.U8 [R22+0xf0], R18 ;  /* 0x0000f01216007387 */ /* 0x0043e80000100000 */
[----:B---3--:R1:W-:Y:S04]  /*51d0*/  STL.U8 [R22+0xf1], R19 ;  /* 0x0000f11316007387 */ /* 0x0083e80000100000 */
[----:B----4-:R1:W-:Y:S04]  /*51e0*/  STL.U8 [R22+0xf2], R20 ;  /* 0x0000f21416007387 */ /* 0x0103e80000100000 */
[----:B-----5:R1:W-:Y:S02]  /*51f0*/  STL.U8 [R22+0xf3], R21 ;  /* 0x0000f31516007387 */ /* 0x0203e40000100000 */
.L_x_82:
[----:B------:R-:W-:-:S13]  /*5200*/  ISETP.NE.OR P0, PT, R12, R7, P0 ;  /* 0x000000070c00720c */ /* 0x000fda0000705670 */
[----:B------:R-:W-:Y:S05]  /*5210*/  @!P0 BRA `(.L_x_78) ;  /* 0x0000000000348947 */ /* 0x000fea0003800000 */
.L_x_79:
[----:B01----:R-:W-:-:S05]  /*5220*/  IADD3 R18, PT, PT, R1, R12, RZ ;  /* 0x0000000c01127210 */ /* 0x003fca0007ffe0ff */
[----:B------:R-:W2:Y:S04]  /*5230*/  LDL.U8 R11, [R18+0xff] ;  /* 0x0000ff00120b7983 */ /* 0x000ea80000100000 */
[----:B------:R-:W3:Y:S04]  /*5240*/  LDL.U8 R14, [R18+0x100] ;  /* 0x00010000120e7983 */ /* 0x000ee80000100000 */
[----:B------:R-:W4:Y:S04]  /*5250*/  LDL.U8 R15, [R18+0x101] ;  /* 0x00010100120f7983 */ /* 0x000f280000100000 */
[----:B------:R-:W5:Y:S01]  /*5260*/  LDL.U8 R17, [R18+0x102] ;  /* 0x0001020012117983 */ /* 0x000f620000100000 */
[----:B------:R-:W-:-:S05]  /*5270*/  VIADD R12, R12, 0x4 ;  /* 0x000000040c0c7836 */ /* 0x000fca0000000000 */
[----:B------:R-:W-:Y:S01]  /*5280*/  ISETP.NE.AND P0, PT, R12, R7, PT ;  /* 0x000000070c00720c */ /* 0x000fe20003f05270 */
[----:B--2---:R0:W-:Y:S04]  /*5290*/  STL.U8 [R18+0xf0], R11 ;  /* 0x0000f00b12007387 */ /* 0x0041e80000100000 */
[----:B---3--:R0:W-:Y:S04]  /*52a0*/  STL.U8 [R18+0xf1], R14 ;  /* 0x0000f10e12007387 */ /* 0x0081e80000100000 */
[----:B----4-:R0:W-:Y:S04]  /*52b0*/  STL.U8 [R18+0xf2], R15 ;  /* 0x0000f20f12007387 */ /* 0x0101e80000100000 */
[----:B-----5:R0:W-:Y:S01]  /*52c0*/  STL.U8 [R18+0xf3], R17 ;  /* 0x0000f31112007387 */ /* 0x0201e20000100000 */
[----:B------:R-:W-:Y:S05]  /*52d0*/  @P0 BRA `(.L_x_79) ;  /* 0xfffffffc00d00947 */ /* 0x000fea000383ffff */
[----:B0-----:R-:W-:-:S07]  /*52e0*/  IMAD.MOV.U32 R14, RZ, RZ, R7 ;  /* 0x000000ffff0e7224 */ /* 0x001fce00078e0007 */
.L_x_78:
[----:B------:R-:W-:Y:S02]  /*52f0*/  ISETP.NE.AND P0, PT, R0, RZ, PT ;  /* 0x000000ff0000720c */ /* 0x000fe40003f05270 */
[----:B-1----:R-:W-:-:S11]  /*5300*/  LEA R15, R16, R1, 0x3 ;  /* 0x00000001100f7211 */ /* 0x002fd600078e18ff */
[----:B------:R-:W-:Y:S05]  /*5310*/  @!P0 BRA `(.L_x_83) ;  /* 0x0000000000288947 */ /* 0x000fea0003800000 */
[----:B------:R-:W-:-:S05]  /*5320*/  IMAD.IADD R14, R1, 0x1, R14 ;  /* 0x00000001010e7824 */ /* 0x000fca00078e020e */
[----:B------:R-:W2:Y:S01]  /*5330*/  LDL.U8 R11, [R14+0xff] ;  /* 0x0000ff000e0b7983 */ /* 0x000ea20000100000 */
[----:B------:R-:W-:-:S03]  /*5340*/  ISETP.NE.AND P0, PT, R0, 0x1, PT ;  /* 0x000000010000780c */ /* 0x000fc60003f05270 */
[----:B--2---:R0:W-:Y:S10]  /*5350*/  STL.U8 [R14+0xf0], R11 ;  /* 0x0000f00b0e007387 */ /* 0x0041f40000100000 */
[----:B------:R-:W-:Y:S05]  /*5360*/  @!P0 BRA `(.L_x_83) ;  /* 0x0000000000148947 */ /* 0x000fea0003800000 */
[----:B------:R-:W-:Y:S01]  /*5370*/  ISETP.NE.AND P0, PT, R0, 0x2, PT ;  /* 0x000000020000780c */ /* 0x000fe20003f05270 */
[----:B0-----:R-:W2:-:S12]  /*5380*/  LDL.U8 R11, [R14+0x100] ;  /* 0x000100000e0b7983 */ /* 0x001e980000100000 */
[----:B------:R-:W3:Y:S04]  /*5390*/  @P0 LDL.U8 R12, [R14+0x101] ;  /* 0x000101000e0c0983 */ /* 0x000ee80000100000 */
[----:B--2---:R1:W-:Y:S04]  /*53a0*/  STL.U8 [R14+0xf1], R11 ;  /* 0x0000f10b0e007387 */ /* 0x0043e80000100000 */
[----:B---3--:R1:W-:Y:S02]  /*53b0*/  @P0 STL.U8 [R14+0xf2], R12 ;  /* 0x0000f20c0e000387 */ /* 0x0083e40000100000 */
.L_x_83:
[----:B-1----:R-:W2:Y:S02]  /*53c0*/  LDL R12, [R15+0x278] ;  /* 0x000278000f0c7983 */ /* 0x002ea40000100800 */
[----:B--2---:R-:W-:-:S05]  /*53d0*/  IMAD.IADD R12, R1, 0x1, R12 ;  /* 0x00000001010c7824 */ /* 0x004fca00078e020c */
[----:B0-----:R-:W2:Y:S01]  /*53e0*/  LDL.U8 R11, [R12+0xf0] ;  /* 0x0000f0000c0b7983 */ /* 0x001ea20000100000 */
[----:B------:R-:W-:Y:S01]  /*53f0*/  HFMA2 R14, -RZ, RZ, 0, 0 ;  /* 0x00000000ff0e7431 */ /* 0x000fe200000001ff */
[----:B------:R-:W-:Y:S01]  /*5400*/  BSSY.RECONVERGENT B2, `(.L_x_84) ;  /* 0x00000b3000027945 */ /* 0x000fe20003800200 */
[----:B------:R-:W-:Y:S01]  /*5410*/  VIADD R33, R33, 0x1 ;  /* 0x0000000121217836 */ /* 0x000fe20000000000 */
[----:B--2---:R-:W-:-:S04]  /*5420*/  IADD3 R11, PT, PT, RZ, -R11, RZ ;  /* 0x8000000bff0b7210 */ /* 0x004fc80007ffe0ff */
[----:B------:R-:W-:-:S05]  /*5430*/  PRMT R11, R11, 0x7710, RZ ;  /* 0x000077100b0b7816 */ /* 0x000fca00000000ff */
[----:B------:R-:W-:-:S05]  /*5440*/  VIADD R11, R11, 0x1 ;  /* 0x000000010b0b7836 */ /* 0x000fca0000000000 */
[----:B------:R0:W-:Y:S02]  /*5450*/  STL.U8 [R12+0xf0], R11 ;  /* 0x0000f00b0c007387 */ /* 0x0001e40000100000 */
.L_x_90:
[----:B------:R-:W1:Y:S01]  /*5460*/  LDC R15, c[0x0][0x3a0] ;  /* 0x0000e800ff0f7b82 */ /* 0x000e620000000800 */
[----:B0-----:R-:W-:Y:S01]  /*5470*/  IMAD.MOV.U32 R12, RZ, RZ, RZ ;  /* 0x000000ffff0c7224 */ /* 0x001fe200078e00ff */
[----:B------:R-:W-:Y:S02]  /*5480*/  PRMT R23, RZ, 0x7610, R23 ;  /* 0x00007610ff177816 */ /* 0x000fe40000000017 */
[----:B-1----:R-:W-:Y:S01]  /*5490*/  ISETP.GE.AND P0, PT, R15, 0x10, PT ;  /* 0x000000100f00780c */ /* 0x002fe20003f06270 */
[----:B------:R-:W-:-:S12]  /*54a0*/  IMAD R17, R14, R15, RZ ;  /* 0x0000000f0e117224 */ /* 0x000fd800078e02ff */
[----:B------:R-:W-:Y:S05]  /*54b0*/  @!P0 BRA `(.L_x_85) ;  /* 0x0000000400108947 */ /* 0x000fea0003800000 */
[----:B------:R-:W-:Y:S01]  /*54c0*/  IMAD.MOV.U32 R11, RZ, RZ, RZ ;  /* 0x000000ffff0b7224 */ /* 0x000fe200078e00ff */
[----:B------:R-:W-:-:S07]  /*54d0*/  PRMT R23, RZ, 0x7610, R23 ;  /* 0x00007610ff177816 */ /* 0x000fce0000000017 */
.L_x_86:
[----:B------:R-:W0:Y:S01]  /*54e0*/  LDCU.64 UR16, c[0x0][0x398] ;  /* 0x00007300ff1077ac */ /* 0x000e220008000a00 */
[----:B------:R-:W-:Y:S01]  /*54f0*/  IADD3 R18, PT, PT, R17, R11, RZ ;  /* 0x0000000b11127210 */ /* 0x000fe20007ffe0ff */
[----:B------:R-:W-:-:S05]  /*5500*/  IMAD.IADD R22, R1, 0x1, R11 ;  /* 0x0000000101167824 */ /* 0x000fca00078e020b */
[----:B------:R-:W2:Y:S04]  /*5510*/  LDL.U8 R24, [R22+0xf0] ;  /* 0x0000f00016187983 */ /* 0x000ea80000100000 */
[----:B------:R-:W3:Y:S04]  /*5520*/  LDL.U8 R27, [R22+0xf1] ;  /* 0x0000f100161b7983 */ /* 0x000ee80000100000 */
[----:B------:R-:W4:Y:S01]  /*5530*/  LDL.U8 R12, [R22+0xf2] ;  /* 0x0000f200160c7983 */ /* 0x000f220000100000 */
[----:B0-----:R-:W-:-:S03]  /*5540*/  IADD3 R18, P0, PT, R18, UR16, RZ ;  /* 0x0000001012127c10 */ /* 0x001fc6000ff1e0ff */
[----:B------:R-:W5:Y:S02]  /*5550*/  LDL.U8 R20, [R22+0xf3] ;  /* 0x0000f30016147983 */ /* 0x000f640000100000 */
[----:B------:R-:W-:Y:S02]  /*5560*/  IMAD.X R19, RZ, RZ, UR17, P0 ;  /* 0x00000011ff137e24 */ /* 0x000fe400080e06ff */
[----:B------:R-:W5:Y:S04]  /*5570*/  LDL.U8 R32, [R22+0xf7] ;  /* 0x0000f70016207983 */ /* 0x000f680000100000 */
[----:B------:R-:W2:Y:S04]  /*5580*/  LDG.E.U8 R25, desc[UR6][R18.64] ;  /* 0x0000000612197981 */ /* 0x000ea8000c1e1100 */
[----:B------:R-:W3:Y:S04]  /*5590*/  LDG.E.U8 R28, desc[UR6][R18.64+0x1] ;  /* 0x00000106121c7981 */ /* 0x000ee8000c1e1100 */
[----:B------:R-:W4:Y:S04]  /*55a0*/  LDG.E.U8 R21, desc[UR6][R18.64+0x2] ;  /* 0x0000020612157981 */ /* 0x000f28000c1e1100 */
[----:B------:R-:W5:Y:S04]  /*55b0*/  LDG.E.U8 R35, desc[UR6][R18.64+0x3] ;  /* 0x0000030612237981 */ /* 0x000f68000c1e1100 */
[----:B------:R-:W5:Y:S04]  /*55c0*/  LDG.E.U8 R31, desc[UR6][R18.64+0x5] ;  /* 0x00000506121f7981 */ /* 0x000f68000c1e1100 */
[----:B------:R-:W5:Y:S04]  /*55d0*/  LDG.E.U8 R30, desc[UR6][R18.64+0x6] ;  /* 0x00000606121e7981 */ /* 0x000f68000c1e1100 */
[----:B------:R-:W5:Y:S04]  /*55e0*/  LDG.E.U8 R29, desc[UR6][R18.64+0x7] ;  /* 0x00000706121d7981 */ /* 0x000f68000c1e1100 */
[----:B------:R-:W5:Y:S01]  /*55f0*/  LDL.U8 R37, [R22+0xfa] ;  /* 0x0000fa0016257983 */ /* 0x000f620000100000 */
[----:B--2---:R-:W-:-:S03]  /*5600*/  IMAD R24, R24, R25, RZ ;  /* 0x0000001918187224 */ /* 0x004fc600078e02ff */
[----:B------:R-:W2:Y:S01]  /*5610*/  LDL.U8 R25, [R22+0xf4] ;  /* 0x0000f40016197983 */ /* 0x000ea20000100000 */
[----:B---3--:R-:W-:-:S03]  /*5620*/  IMAD R27, R27, R28, RZ ;  /* 0x0000001c1b1b7224 */ /* 0x008fc600078e02ff */
[----:B------:R-:W2:Y:S02]  /*5630*/  LDG.E.U8 R28, desc[UR6][R18.64+0x4] ;  /* 0x00000406121c7981 */ /* 0x000ea4000c1e1100 */
[----:B------:R-:W-:Y:S02]  /*5640*/  LOP3.LUT R34, R27, R24, R23, 0x96, !PT ;  /* 0x000000181b227212 */ /* 0x000fe400078e9617 */
[----:B------:R-:W3:Y:S01]  /*5650*/  LDL.U8 R24, [R22+0xf5] ;  /* 0x0000f50016187983 */ /* 0x000ee20000100000 */
[----:B----4-:R-:W-:-:S03]  /*5660*/  IMAD R21, R12, R21, RZ ;  /* 0x000000150c157224 */ /* 0x010fc600078e02ff */
[----:B------:R-:W4:Y:S01]  /*5670*/  LDL.U8 R27, [R22+0xf6] ;  /* 0x0000f600161b7983 */ /* 0x000f220000100000 */
[----:B-----5:R-:W-:-:S03]  /*5680*/  IMAD R20, R20, R35, RZ ;  /* 0x0000002314147224 */ /* 0x020fc600078e02ff */
[----:B------:R-:W5:Y:S02]  /*5690*/  LDL.U8 R23, [R22+0xf8] ;  /* 0x0000f80016177983 */ /* 0x000f640000100000 */
[----:B------:R-:W-:Y:S02]  /*56a0*/  LOP3.LUT R34, R20, R21, R34, 0x96, !PT ;  /* 0x0000001514227212 */ /* 0x000fe400078e9622 */
[----:B------:R-:W5:Y:S04]  /*56b0*/  LDG.E.U8 R20, desc[UR6][R18.64+0x8] ;  /* 0x0000080612147981 */ /* 0x000f68000c1e1100 */
[----:B------:R-:W5:Y:S04]  /*56c0*/  LDL.U8 R12, [R22+0xf9] ;  /* 0x0000f900160c7983 */ /* 0x000f680000100000 */
[----:B------:R-:W5:Y:S01]  /*56d0*/  LDG.E.U8 R21, desc[UR6][R18.64+0x9] ;  /* 0x0000090612157981 */ /* 0x000f62000c1e1100 */
[----:B------:R-:W-:-:S03]  /*56e0*/  IMAD R29, R32, R29, RZ ;  /* 0x0000001d201d7224 */ /* 0x000fc600078e02ff */
[----:B------:R-:W5:Y:S04]  /*56f0*/  LDL.U8 R35, [R22+0xfb] ;  /* 0x0000fb0016237983 */ /* 0x000f680000100000 */
[----:B------:R-:W5:Y:S01]  /*5700*/  LDL.U8 R32, [R22+0xfd] ;  /* 0x0000fd0016207983 */ /* 0x000f620000100000 */
[----:B--2---:R-:W-:-:S03]  /*5710*/  IMAD R25, R25, R28, RZ ;  /* 0x0000001c19197224 */ /* 0x004fc600078e02ff */
[----:B------:R-:W2:Y:S01]  /*5720*/  LDG.E.U8 R28, desc[UR6][R18.64+0xa] ;  /* 0x00000a06121c7981 */ /* 0x000ea2000c1e1100 */
[----:B---3--:R-:W-:-:S03]  /*5730*/  IMAD R24, R24, R31, RZ ;  /* 0x0000001f18187224 */ /* 0x008fc600078e02ff */
[----:B------:R-:W3:Y:S01]  /*5740*/  LDG.E.U8 R31, desc[UR6][R18.64+0xf] ;  /* 0x00000f06121f7981 */ /* 0x000ee2000c1e1100 */
[----:B----4-:R-:W-:Y:S01]  /*5750*/  IMAD R27, R27, R30, RZ ;  /* 0x0000001e1b1b7224 */ /* 0x010fe200078e02ff */
[----:B------:R-:W-:Y:S02]  /*5760*/  LOP3.LUT R24, R24, R25, R34, 0x96, !PT ;  /* 0x0000001918187212 */ /* 0x000fe400078e9622 */
[----:B------:R-:W4:Y:S02]  /*5770*/  LDG.E.U8 R30, desc[UR6][R18.64+0xb] ;  /* 0x00000b06121e7981 */ /* 0x000f24000c1e1100 */
[----:B------:R-:W-:Y:S02]  /*5780*/  LOP3.LUT R29, R29, R27, R24, 0x96, !PT ;  /* 0x0000001b1d1d7212 */ /* 0x000fe400078e9618 */
[----:B------:R-:W3:Y:S01]  /*5790*/  LDG.E.U8 R25, desc[UR6][R18.64+0xc] ;  /* 0x00000c0612197981 */ /* 0x000ee2000c1e1100 */
[----:B-----5:R-:W-:-:S03]  /*57a0*/  IMAD R20, R23, R20, RZ ;  /* 0x0000001417147224 */ /* 0x020fc600078e02ff */
[----:B------:R-:W5:Y:S04]  /*57b0*/  LDG.E.U8 R27, desc[UR6][R18.64+0xd] ;  /* 0x00000d06121b7981 */ /* 0x000f68000c1e1100 */
[----:B------:R-:W3:Y:S01]  /*57c0*/  LDL.U8 R34, [R22+0xfc] ;  /* 0x0000fc0016227983 */ /* 0x000ee20000100000 */
[----:B------:R-:W-:-:S03]  /*57d0*/  IMAD R23, R12, R21, RZ ;  /* 0x000000150c177224 */ /* 0x000fc600078e02ff */
[----:B------:R-:W3:Y:S04]  /*57e0*/  LDG.E.U8 R24, desc[UR6][R18.64+0xe] ;  /* 0x00000e0612187981 */ /* 0x000ee8000c1e1100 */
[----:B------:R-:W3:Y:S04]  /*57f0*/  LDL.U8 R21, [R22+0xfe] ;  /* 0x0000fe0016157983 */ /* 0x000ee80000100000 */
[----:B------:R-:W3:Y:S01]  /*5800*/  LDL.U8 R12, [R22+0xff] ;  /* 0x0000ff00160c7983 */ /* 0x000ee20000100000 */
[----:B------:R-:W-:Y:S02]  /*5810*/  IADD3 R11, PT, PT, R11, 0x10, RZ ;  /* 0x000000100b0b7810 */ /* 0x000fe40007ffe0ff */
[----:B------:R-:W-:-:S02]  /*5820*/  LOP3.LUT R20, R23, R20, R29, 0x96, !PT ;  /* 0x0000001417147212 */ /* 0x000fc400078e961d */
[----:B------:R-:W-:Y:S01]  /*5830*/  ISETP.NE.AND P0, PT, R11, R8, PT ;  /* 0x000000080b00720c */ /* 0x000fe20003f05270 */
[----:B--2---:R-:W-:Y:S02]  /*5840*/  IMAD R37, R37, R28, RZ ;  /* 0x0000001c25257224 */ /* 0x004fe400078e02ff */
[----:B----4-:R-:W-:-:S05]  /*5850*/  IMAD R30, R35, R30, RZ ;  /* 0x0000001e231e7224 */ /* 0x010fca00078e02ff */
[----:B------:R-:W-:Y:S01]  /*5860*/  LOP3.LUT R20, R30, R37, R20, 0x96, !PT ;  /* 0x000000251e147212 */ /* 0x000fe200078e9614 */
[----:B-----5:R-:W-:Y:S02]  /*5870*/  IMAD R27, R32, R27, RZ ;  /* 0x0000001b201b7224 */ /* 0x020fe400078e02ff */
[----:B---3--:R-:W-:-:S05]  /*5880*/  IMAD R25, R34, R25, RZ ;  /* 0x0000001922197224 */ /* 0x008fca00078e02ff */
[----:B------:R-:W-:Y:S01]  /*5890*/  LOP3.LUT R20, R27, R25, R20, 0x96, !PT ;  /* 0x000000191b147212 */ /* 0x000fe200078e9614 */
[----:B------:R-:W-:Y:S02]  /*58a0*/  IMAD R21, R21, R24, RZ ;  /* 0x0000001815157224 */ /* 0x000fe400078e02ff */
[----:B------:R-:W-:-:S05]  /*58b0*/  IMAD R12, R12, R31, RZ ;  /* 0x0000001f0c0c7224 */ /* 0x000fca00078e02ff */
[----:B------:R-:W-:-:S04]  /*58c0*/  LOP3.LUT R12, R12, R21, R20, 0x96, !PT ;  /* 0x000000150c0c7212 */ /* 0x000fc800078e9614 */
[----:B------:R-:W-:Y:S01]  /*58d0*/  PRMT R23, R12, 0x7610, R23 ;  /* 0x000076100c177816 */ /* 0x000fe20000000017 */
[----:B------:R-:W-:Y:S06]  /*58e0*/  @P0 BRA `(.L_x_86) ;  /* 0xfffffff800fc0947 */ /* 0x000fec000383ffff */
[----:B------:R-:W-:-:S07]  /*58f0*/  IMAD.MOV.U32 R12, RZ, RZ, R8 ;  /* 0x000000ffff0c7224 */ /* 0x000fce00078e0008 */
.L_x_85:
[----:B------:R-:W-:-:S13]  /*5900*/  ISETP.NE.AND P0, PT, R5, RZ, PT ;  /* 0x000000ff0500720c */ /* 0x000fda0003f05270 */
[----:B------:R-:W-:Y:S05]  /*5910*/  @!P0 BRA `(.L_x_87) ;  /* 0x0000000400708947 */ /* 0x000fea0003800000 */
[----:B------:R-:W-:Y:S02]  /*5920*/  ISETP.GE.U32.AND P0, PT, R9, 0x7, PT ;  /* 0x000000070900780c */ /* 0x000fe40003f06070 */
[----:B------:R-:W-:-:S11]  /*5930*/  ISETP.NE.AND P1, PT, R6, RZ, PT ;  /* 0x000000ff0600720c */ /* 0x000fd60003f25270 */
[----:B------:R-:W-:Y:S05]  /*5940*/  @!P0 BRA `(.L_x_88) ;  /* 0x0000000000948947 */ /* 0x000fea0003800000 */
[----:B------:R-:W0:Y:S01]  /*5950*/  LDCU.64 UR16, c[0x0][0x398] ;  /* 0x00007300ff1077ac */ /* 0x000e220008000a00 */
[----:B------:R-:W-:Y:S01]  /*5960*/  IMAD.IADD R18, R17, 0x1, R12 ;  /* 0x0000000111127824 */ /* 0x000fe200078e020c */
[----:B------:R-:W-:-:S05]  /*5970*/  IADD3 R11, PT, PT, R1, R12, RZ ;  /* 0x0000000c010b7210 */ /* 0x000fca0007ffe0ff */
[----:B------:R-:W2:Y:S04]  /*5980*/  LDL.U8 R30, [R11+0xf0] ;  /* 0x0000f0000b1e7983 */ /* 0x000ea80000100000 */
[----:B------:R-:W3:Y:S04]  /*5990*/  LDL.U8 R32, [R11+0xf1] ;  /* 0x0000f1000b207983 */ /* 0x000ee80000100000 */
[----:B------:R-:W4:Y:S01]  /*59a0*/  LDL.U8 R31, [R11+0xf2] ;  /* 0x0000f2000b1f7983 */ /* 0x000f220000100000 */
[----:B0-----:R-:W-:-:S03]  /*59b0*/  IADD3 R18, P0, PT, R18, UR16, RZ ;  /* 0x0000001012127c10 */ /* 0x001fc6000ff1e0ff */
[----:B------:R-:W5:Y:S01]  /*59c0*/  LDL.U8 R37, [R11+0xf3] ;  /* 0x0000f3000b257983 */ /* 0x000f620000100000 */
[----:B------:R-:W-:Y:S01]  /*59d0*/  IADD3 R20, P2, P3, R12, UR16, R17 ;  /* 0x000000100c147c10 */ /* 0x000fe2000fb5e011 */
[----:B------:R-:W-:-:S03]  /*59e0*/  IMAD.X R19, RZ, RZ, UR17, P0 ;  /* 0x00000011ff137e24 */ /* 0x000fc600080e06ff */
        /* <DEDUP_REMOVED lines=8> */
[----:B------:R-:W5:Y:S04]  /*5a70*/  LDG.E.U8 R27, desc[UR6][R20.64+0x5] ;  /* 0x00000506141b7981 */ /* 0x000f68000c1e1100 */
[----:B------:R-:W5:Y:S04]  /*5a80*/  LDG.E.U8 R28, desc[UR6][R20.64+0x6] ;  /* 0x00000606141c7981 */ /* 0x000f68000c1e1100 */
[----:B------:R-:W5:Y:S01]  /*5a90*/  LDG.E.U8 R29, desc[UR6][R20.64+0x7] ;  /* 0x00000706141d7981 */ /* 0x000f62000c1e1100 */
[----:B--2---:R-:W-:-:S03]  /*5aa0*/  IMAD R30, R30, R19, RZ ;  /* 0x000000131e1e7224 */ /* 0x004fc600078e02ff */
[----:B------:R-:W2:Y:S01]  /*5ab0*/  LDL.U8 R19, [R11+0xf6] ;  /* 0x0000f6000b137983 */ /* 0x000ea20000100000 */
[----:B---3--:R-:W-:-:S03]  /*5ac0*/  IMAD R35, R32, R35, RZ ;  /* 0x0000002320237224 */ /* 0x008fc600078e02ff */
[----:B------:R-:W3:Y:S01]  /*5ad0*/  LDL.U8 R32, [R11+0xf5] ;  /* 0x0000f5000b207983 */ /* 0x000ee20000100000 */
[----:B----4-:R-:W-:Y:S02]  /*5ae0*/  IMAD R22, R31, R22, RZ ;  /* 0x000000161f167224 */ /* 0x010fe400078e02ff */
[----:B-----5:R-:W-:-:S03]  /*5af0*/  IMAD R37, R37, R24, RZ ;  /* 0x0000001825257224 */ /* 0x020fc600078e02ff */
[----:B------:R-:W-:Y:S01]  /*5b00*/  LOP3.LUT R22, R22, R30, R35, 0x96, !PT ;  /* 0x0000001e16167212 */ /* 0x000fe200078e9623 */
[----:B------:R-:W-:-:S05]  /*5b10*/  IMAD R18, R18, R25, RZ ;  /* 0x0000001912127224 */ /* 0x000fca00078e02ff */
[----:B------:R-:W-:Y:S01]  /*5b20*/  LOP3.LUT R18, R18, R22, R37, 0x96, !PT ;  /* 0x0000001612127212 */ /* 0x000fe200078e9625 */
[----:B------:R-:W-:Y:S02]  /*5b30*/  IMAD R29, R34, R29, RZ ;  /* 0x0000001d221d7224 */ /* 0x000fe400078e02ff */
[----:B------:R-:W-:Y:S02]  /*5b40*/  VIADD R12, R12, 0x8 ;  /* 0x000000080c0c7836 */ /* 0x000fe40000000000 */
[----:B--2---:R-:W-:Y:S02]  /*5b50*/  IMAD R19, R19, R28, RZ ;  /* 0x0000001c13137224 */ /* 0x004fe400078e02ff */
[----:B---3--:R-:W-:-:S05]  /*5b60*/  IMAD R27, R32, R27, RZ ;  /* 0x0000001b201b7224 */ /* 0x008fca00078e02ff */
[----:B------:R-:W-:-:S04]  /*5b70*/  LOP3.LUT R18, R19, R18, R27, 0x96, !PT ;  /* 0x0000001213127212 */ /* 0x000fc800078e961b */
[----:B------:R-:W-:-:S04]  /*5b80*/  LOP3.LUT R18, R23, R18, R29, 0x96, !PT ;  /* 0x0000001217127212 */ /* 0x000fc800078e961d */
[----:B------:R-:W-:-:S07]  /*5b90*/  PRMT R23, R18, 0x7610, R23 ;  /* 0x0000761012177816 */ /* 0x000fce0000000017 */
.L_x_88:
[----:B------:R-:W-:Y:S05]  /*5ba0*/  @!P1 BRA `(.L_x_87) ;  /* 0x0000000000cc9947 */ /* 0x000fea0003800000 */
[----:B------:R-:W-:Y:S02]  /*5bb0*/  ISETP.GE.U32.AND P0, PT, R10, 0x3, PT ;  /* 0x000000030a00780c */ /* 0x000fe40003f06070 */
[----:B------:R-:W-:-:S11]  /*5bc0*/  ISETP.NE.AND P3, PT, R0, RZ, PT ;  /* 0x000000ff0000720c */ /* 0x000fd60003f65270 */
[----:B------:R-:W-:Y:S05]  /*5bd0*/  @!P0 BRA `(.L_x_89) ;  /* 0x0000000000588947 */ /* 0x000fea0003800000 */
[----:B------:R-:W0:Y:S01]  /*5be0*/  LDCU.64 UR16, c[0x0][0x398] ;  /* 0x00007300ff1077ac */ /* 0x000e220008000a00 */
[----:B------:R-:W-:Y:S01]  /*5bf0*/  IADD3 R18, PT, PT, R17, R12, RZ ;  /* 0x0000000c11127210 */ /* 0x000fe20007ffe0ff */
[----:B------:R-:W-:-:S05]  /*5c00*/  IMAD.IADD R11, R1, 0x1, R12 ;  /* 0x00000001010b7824 */ /* 0x000fca00078e020c */
[----:B------:R-:W2:Y:S04]  /*5c10*/  LDL.U8 R22, [R11+0xf0] ;  /* 0x0000f0000b167983 */ /* 0x000ea80000100000 */
[----:B------:R-:W3:Y:S04]  /*5c20*/  LDL.U8 R24, [R11+0xf1] ;  /* 0x0000f1000b187983 */ /* 0x000ee80000100000 */
[----:B------:R-:W4:Y:S01]  /*5c30*/  LDL.U8 R27, [R11+0xf2] ;  /* 0x0000f2000b1b7983 */ /* 0x000f220000100000 */
[----:B0-----:R-:W-:-:S03]  /*5c40*/  IADD3 R18, P0, PT, R18, UR16, RZ ;  /* 0x0000001012127c10 */ /* 0x001fc6000ff1e0ff */
[----:B------:R-:W5:Y:S01]  /*5c50*/  LDL.U8 R29, [R11+0xf3] ;  /* 0x0000f3000b1d7983 */ /* 0x000f620000100000 */
[----:B------:R-:W-:Y:S01]  /*5c60*/  IADD3 R20, P1, P2, R12, UR16, R17 ;  /* 0x000000100c147c10 */ /* 0x000fe2000fa3e011 */
[----:B------:R-:W-:-:S03]  /*5c70*/  IMAD.X R19, RZ, RZ, UR17, P0 ;  /* 0x00000011ff137e24 */ /* 0x000fc600080e06ff */
[----:B------:R-:W-:-:S03]  /*5c80*/  IADD3.X R21, PT, PT, RZ, UR17, RZ, P1, P2 ;  /* 0x00000011ff157c10 */ /* 0x000fc60008fe44ff */
        /* <DEDUP_REMOVED lines=11> */
.L_x_89:
[----:B------:R-:W-:Y:S05]  /*5d40*/  @!P3 BRA `(.L_x_87) ;  /* 0x000000000064b947 */ /* 0x000fea0003800000 */
[----:B------:R-:W0:Y:S01]  /*5d50*/  LDCU.64 UR16, c[0x0][0x398] ;  /* 0x00007300ff1077ac */ /* 0x000e220008000a00 */
[--C-:B------:R-:W-:Y:S02]  /*5d60*/  IMAD.IADD R18, R17, 0x1, R12.reuse ;  /* 0x0000000111127824 */ /* 0x100fe400078e020c */
[----:B------:R-:W-:-:S05]  /*5d70*/  IMAD.IADD R21, R1, 0x1, R12 ;  /* 0x0000000101157824 */ /* 0x000fca00078e020c */
[----:B------:R-:W2:Y:S01]  /*5d80*/  LDL.U8 R11, [R21+0xf0] ;  /* 0x0000f000150b7983 */ /* 0x000ea20000100000 */
[----:B0-----:R-:W-:-:S04]  /*5d90*/  IADD3 R18, P0, PT, R18, UR16, RZ ;  /* 0x0000001012127c10 */ /* 0x001fc8000ff1e0ff */
[----:B------:R-:W-:-:S05]  /*5da0*/  IADD3.X R19, PT, PT, RZ, UR17, RZ, P0, !PT ;  /* 0x00000011ff137c10 */ /* 0x000fca00087fe4ff */
[----:B------:R-:W2:Y:S01]  /*5db0*/  LDG.E.U8 R18, desc[UR6][R18.64] ;  /* 0x0000000612127981 */ /* 0x000ea2000c1e1100 */
[----:B------:R-:W-:Y:S01]  /*5dc0*/  ISETP.NE.AND P0, PT, R0, 0x1, PT ;  /* 0x000000010000780c */ /* 0x000fe20003f05270 */
[----:B--2---:R-:W-:-:S05]  /*5dd0*/  IMAD R20, R11, R18, RZ ;  /* 0x000000120b147224 */ /* 0x004fca00078e02ff */
[----:B------:R-:W-:-:S04]  /*5de0*/  LOP3.LUT R20, R20, R23, RZ, 0x3c, !PT ;  /* 0x0000001714147212 */ /* 0x000fc800078e3cff */
[----:B------:R-:W-:-:S03]  /*5df0*/  PRMT R23, R20, 0x7610, R23 ;  /* 0x0000761014177816 */ /* 0x000fc60000000017 */
[----:B------:R-:W-:Y:S05]  /*5e00*/  @!P0 BRA `(.L_x_87) ;  /* 0x0000000000348947 */ /* 0x000fea0003800000 */
[----:B------:R-:W-:Y:S01]  /*5e10*/  IADD3 R18, P0, P1, R12, UR16, R17 ;  /* 0x000000100c127c10 */ /* 0x000fe2000f91e011 */
[----:B------:R-:W2:Y:S01]  /*5e20*/  LDL.U8 R11, [R21+0xf1] ;  /* 0x0000f100150b7983 */ /* 0x000ea20000100000 */
[----:B------:R-:W-:Y:S02]  /*5e30*/  ISETP.NE.AND P2, PT, R0, 0x2, PT ;  /* 0x000000020000780c */ /* 0x000fe40003f45270 */
        /* <DEDUP_REMOVED lines=10> */
.L_x_87:
[----:B------:R-:W-:Y:S01]  /*5ee0*/  VIADD R14, R14, 0x1 ;  /* 0x000000010e0e7836 */ /* 0x000fe20000000000 */
[----:B------:R-:W-:-:S04]  /*5ef0*/  LOP3.LUT R23, R23, 0xff, RZ, 0xc0, !PT ;  /* 0x000000ff17177812 */ /* 0x000fc800078ec0ff */
[----:B------:R-:W-:Y:S02]  /*5f00*/  ISETP.NE.AND P0, PT, R14, R26, PT ;  /* 0x0000001a0e00720c */ /* 0x000fe40003f05270 */
[----:B------:R-:W-:-:S13]  /*5f10*/  ISETP.NE.AND P1, PT, R23, 0x1, PT ;  /* 0x000000011700780c */ /* 0x000fda0003f25270 */
[----:B------:R-:W-:Y:S05]  /*5f20*/  @P0 BRA P1, `(.L_x_90) ;  /* 0xfffffff4004c0947 */ /* 0x000fea000083ffff */
[----:B------:R-:W-:Y:S05]  /*5f30*/  BSYNC.RECONVERGENT B2 ;  /* 0x0000000000027941 */ /* 0x000fea0003800200 */
.L_x_84:
[----:B------:R-:W-:Y:S01]  /*5f40*/  ISETP.GT.AND P0, PT, R3, 0xf, PT ;  /* 0x0000000f0300780c */ /* 0x000fe20003f04270 */
[----:B------:R-:W-:Y:S03]  /*5f50*/  BSSY.RECONVERGENT B2, `(.L_x_91) ;  /* 0x0000084000027945 */ /* 0x000fe60003800200 */
[----:B------:R-:W-:-:S13]  /*5f60*/  ISETP.EQ.OR P0, PT, R23, 0x1, P0 ;  /* 0x000000011700780c */ /* 0x000fda0000702670 */
[----:B------:R-:W-:Y:S05]  /*5f70*/  @P0 BRA `(.L_x_92) ;  /* 0x0000000800040947 */ /* 0x000fea0003800000 */
[----:B------:R-:W-:-:S06]  /*5f80*/  IMAD R18, R16, 0x8, R1 ;  /* 0x0000000810127824 */ /* 0x000fcc00078e0201 */
[----:B------:R-:W2:Y:S01]  /*5f90*/  LDL.64 R18, [R18+0x188] ;  /* 0x0001880012127983 */ /* 0x000ea20000100a00 */
[----:B------:R-:W-:Y:S02]  /*5fa0*/  LEA R11, R3, UR22, 0x3 ;  /* 0x00000016030b7c11 */ /* 0x000fe4000f8e18ff */
[----:B------:R-:W-:Y:S02]  /*5fb0*/  ISETP.GE.AND P0, PT, R15, 0x4, PT ;  /* 0x000000040f00780c */ /* 0x000fe40003f06270 */
[----:B------:R-:W-:Y:S01]  /*5fc0*/  MOV R14, RZ ;  /* 0x000000ff000e7202 */ /* 0x000fe20000000f00 */
[----:B--2---:R0:W-:Y:S10]  /*5fd0*/  STL.64 [R11], R18 ;  /* 0x000000120b007387 */ /* 0x0041f40000100a00 */
[----:B------:R-:W-:Y:S05]  /*5fe0*/  @!P0 BRA `(.L_x_93) ;  /* 0x0000000400a88947 */ /* 0x000fea0003800000 */
[----:B------:R-:W-:Y:S01]  /*5ff0*/  ISETP.GT.AND P0, PT, R7, RZ, PT ;  /* 0x000000ff0700720c */ /* 0x000fe20003f04270 */
[----:B------:R-:W-:-:S12]  /*6000*/  IMAD.MOV.U32 R12, RZ, RZ, RZ ;  /* 0x000000ffff0c7224 */ /* 0x000fd800078e00ff */
[----:B------:R-:W-:Y:S05]  /*6010*/  @!P0 BRA `(.L_x_94) ;  /* 0x0000000400608947 */ /* 0x000fea0003800000 */
[----:B0-----:R-:W-:Y:S01]  /*6020*/  IMAD.IADD R11, R7, 0x1, -R12 ;  /* 0x00000001070b7824 */ /* 0x001fe200078e0a0c */
[----:B------:R-:W-:-:S04]  /*6030*/  PLOP3.LUT P0, PT, PT, PT, PT, 0x80, 0x8 ;  /* 0x000000000008781c */ /* 0x000fc80003f0f070 */
[----:B------:R-:W-:-:S13]  /*6040*/  ISETP.GT.AND P1, PT, R11, 0xc, PT ;  /* 0x0000000c0b00780c */ /* 0x000fda0003f24270 */
[----:B------:R-:W-:Y:S05]  /*6050*/  @!P1 BRA `(.L_x_95) ;  /* 0x0000000000d49947 */ /* 0x000fea0003800000 */
[----:B------:R-:W-:Y:S02]  /*6060*/  PLOP3.LUT P0, PT, PT, PT, PT, 0x8, 0x80 ;  /* 0x000000000080781c */ /* 0x000fe40003f0e170 */
[----:B------:R-:W-:-:S11]  /*6070*/  IADD3 R11, PT, PT, R7, -0xc, RZ ;  /* 0xfffffff4070b7810 */ /* 0x000fd60007ffe0ff */
.L_x_96:
[----:B------:R-:W-:-:S05]  /*6080*/  IMAD.IADD R23, R1, 0x1, R12 ;  /* 0x0000000101177824 */ /* 0x000fca00078e020c */
[----:B----4-:R-:W2:Y:S01]  /*6090*/  LDL.U8 R17, [R23+0xf0] ;  /* 0x0000f00017117983 */ /* 0x010ea20000100000 */
[----:B------:R-:W-:-:S04]  /*60a0*/  IMAD R14, R3, R15, R12 ;  /* 0x0000000f030e7224 */ /* 0x000fc800078e020c */
[----:B------:R-:W-:-:S05]  /*60b0*/  IMAD.IADD R24, R1, 0x1, R14 ;  /* 0x0000000101187824 */ /* 0x000fca00078e020e */
[----:B--2---:R0:W-:Y:S04]  /*60c0*/  STL.U8 [R24], R17 ;  /* 0x0000001118007387 */ /* 0x0041e80000100000 */
[----:B------:R-:W2:Y:S04]  /*60d0*/  LDL.U8 R18, [R23+0xf1] ;  /* 0x0000f10017127983 */ /* 0x000ea80000100000 */
[----:B--2---:R1:W-:Y:S04]  /*60e0*/  STL.U8 [R24+0x1], R18 ;  /* 0x0000011218007387 */ /* 0x0043e80000100000 */
[----:B------:R-:W2:Y:S01]  /*60f0*/  LDL.U8 R19, [R23+0xf2] ;  /* 0x0000f20017137983 */ /* 0x000ea20000100000 */
[----:B------:R-:W-:-:S03]  /*6100*/  IADD3 R14, PT, PT, R12, 0x4, RZ ;  /* 0x000000040c0e7810 */ /* 0x000fc60007ffe0ff */
[----:B--2---:R2:W-:Y:S04]  /*6110*/  STL.U8 [R24+0x2], R19 ;  /* 0x0000021318007387 */ /* 0x0045e80000100000 */
[----:B------:R-:W3:Y:S01]  /*6120*/  LDL.U8 R20, [R23+0xf3] ;  /* 0x0000f30017147983 */ /* 0x000ee20000100000 */
[--C-:B------:R-:W-:Y:S02]  /*6130*/  IMAD.IADD R22, R1, 0x1, R14.reuse ;  /* 0x0000000101167824 */ /* 0x100fe400078e020e */
[----:B------:R-:W-:Y:S01]  /*6140*/  IMAD R14, R3, R15, R14 ;  /* 0x0000000f030e7224 */ /* 0x000fe200078e020e */
[----:B---3--:R3:W-:Y:S04]  /*6150*/  STL.U8 [R24+0x3], R20 ;  /* 0x0000031418007387 */ /* 0x0087e80000100000 */
[----:B------:R-:W4:Y:S01]  /*6160*/  LDL.U8 R21, [R22+0xf0] ;  /* 0x0000f00016157983 */ /* 0x000f220000100000 */
[----:B------:R-:W-:-:S05]  /*6170*/  IMAD.IADD R28, R1, 0x1, R14 ;  /* 0x00000001011c7824 */ /* 0x000fca00078e020e */
[----:B----4-:R-:W-:Y:S04]  /*6180*/  STL.U8 [R28], R21 ;  /* 0x000000151c007387 */ /* 0x010fe80000100000 */
[----:B0-----:R-:W4:Y:S04]  /*6190*/  LDL.U8 R17, [R22+0xf1] ;  /* 0x0000f10016117983 */ /* 0x001f280000100000 */
[----:B----4-:R0:W-:Y:S04]  /*61a0*/  STL.U8 [R28+0x1], R17 ;  /* 0x000001111c007387 */ /* 0x0101e80000100000 */
[----:B-1----:R-:W4:Y:S01]  /*61b0*/  LDL.U8 R18, [R22+0xf2] ;  /* 0x0000f20016127983 */ /* 0x002f220000100000 */
[----:B------:R-:W-:-:S03]  /*61c0*/  IADD3 R14, PT, PT, R12, 0x8, RZ ;  /* 0x000000080c0e7810 */ /* 0x000fc60007ffe0ff */
[----:B----4-:R1:W-:Y:S04]  /*61d0*/  STL.U8 [R28+0x2], R18 ;  /* 0x000002121c007387 */ /* 0x0103e80000100000 */
[----:B--2---:R-:W2:Y:S01]  /*61e0*/  LDL.U8 R19, [R22+0xf3] ;  /* 0x0000f30016137983 */ /* 0x004ea20000100000 */
[--C-:B------:R-:W-:Y:S02]  /*61f0*/  IMAD.IADD R23, R1, 0x1, R14.reuse ;  /* 0x0000000101177824 */ /* 0x100fe400078e020e */
[----:B------:R-:W-:Y:S01]  /*6200*/  IMAD R14, R3, R15, R14 ;  /* 0x0000000f030e7224 */ /* 0x000fe200078e020e */
[----:B--2---:R2:W-:Y:S04]  /*6210*/  STL.U8 [R28+0x3], R19 ;  /* 0x000003131c007387 */ /* 0x0045e80000100000 */
[----:B---3--:R-:W3:Y:S01]  /*6220*/  LDL.U8 R20, [R23+0xf0] ;  /* 0x0000f00017147983 */ /* 0x008ee20000100000 */
[----:B------:R-:W-:-:S05]  /*6230*/  IMAD.IADD R24, R1, 0x1, R14 ;  /* 0x0000000101187824 */ /* 0x000fca00078e020e */
[----:B---3--:R3:W-:Y:S04]  /*6240*/  STL.U8 [R24], R20 ;  /* 0x0000001418007387 */ /* 0x0087e80000100000 */
[----:B0-----:R-:W4:Y:S04]  /*6250*/  LDL.U8 R17, [R23+0xf1] ;  /* 0x0000f10017117983 */ /* 0x001f280000100000 */
[----:B----4-:R0:W-:Y:S04]  /*6260*/  STL.U8 [R24+0x1], R17 ;  /* 0x0000011118007387 */ /* 0x0101e80000100000 */
[----:B-1----:R-:W4:Y:S01]  /*6270*/  LDL.U8 R18, [R23+0xf2] ;  /* 0x0000f20017127983 */ /* 0x002f220000100000 */
[----:B------:R-:W-:-:S03]  /*6280*/  IADD3 R14, PT, PT, R12, 0xc, RZ ;  /* 0x0000000c0c0e7810 */ /* 0x000fc60007ffe0ff */
[----:B----4-:R1:W-:Y:S04]  /*6290*/  STL.U8 [R24+0x2], R18 ;  /* 0x0000021218007387 */ /* 0x0103e80000100000 */
[----:B------:R-:W4:Y:S01]  /*62a0*/  LDL.U8 R21, [R23+0xf3] ;  /* 0x0000f30017157983 */ /* 0x000f220000100000 */
[--C-:B------:R-:W-:Y:S02]  /*62b0*/  IMAD.IADD R22, R1, 0x1, R14.reuse ;  /* 0x0000000101167824 */ /* 0x100fe400078e020e */
[----:B------:R-:W-:Y:S01]  /*62c0*/  IMAD R14, R3, R15, R14 ;  /* 0x0000000f030e7224 */ /* 0x000fe200078e020e */
[----:B----4-:R4:W-:Y:S04]  /*62d0*/  STL.U8 [R24+0x3], R21 ;  /* 0x0000031518007387 */ /* 0x0109e80000100000 */
[----:B--2---:R-:W2:Y:S01]  /*62e0*/  LDL.U8 R19, [R22+0xf0] ;  /* 0x0000f00016137983 */ /* 0x004ea20000100000 */
[----:B---3--:R-:W-:-:S05]  /*62f0*/  IMAD.IADD R20, R1, 0x1, R14 ;  /* 0x0000000101147824 */ /* 0x008fca00078e020e */
[----:B--2---:R4:W-:Y:S04]  /*6300*/  STL.U8 [R20], R19 ;  /* 0x0000001314007387 */ /* 0x0049e80000100000 */
[----:B------:R-:W2:Y:S04]  /*6310*/  LDL.U8 R14, [R22+0xf1] ;  /* 0x0000f100160e7983 */ /* 0x000ea80000100000 */
[----:B--2---:R4:W-:Y:S04]  /*6320*/  STL.U8 [R20+0x1], R14 ;  /* 0x0000010e14007387 */ /* 0x0049e80000100000 */
[----:B0-----:R-:W2:Y:S04]  /*6330*/  LDL.U8 R17, [R22+0xf2] ;  /* 0x0000f20016117983 */ /* 0x001ea80000100000 */
[----:B--2---:R4:W-:Y:S04]  /*6340*/  STL.U8 [R20+0x2], R17 ;  /* 0x0000021114007387 */ /* 0x0049e80000100000 */
[----:B-1----:R-:W2:Y:S01]  /*6350*/  LDL.U8 R18, [R22+0xf3] ;  /* 0x0000f30016127983 */ /* 0x002ea20000100000 */
[----:B------:R-:W-:-:S04]  /*6360*/  IADD3 R12, PT, PT, R12, 0x10, RZ ;  /* 0x000000100c0c7810 */ /* 0x000fc80007ffe0ff */
[----:B------:R-:W-:Y:S01]  /*6370*/  ISETP.GE.AND P1, PT, R12, R11, PT ;  /* 0x0000000b0c00720c */ /* 0x000fe20003f26270 */
[----:B--2---:R4:W-:-:S12]  /*6380*/  STL.U8 [R20+0x3], R18 ;  /* 0x0000031214007387 */ /* 0x0049d80000100000 */
[----:B------:R-:W-:Y:S05]  /*6390*/  @!P1 BRA `(.L_x_96) ;  /* 0xfffffffc00389947 */ /* 0x000fea000383ffff */
[----:B----4-:R-:W-:-:S07]  /*63a0*/  IMAD.MOV.U32 R14, RZ, RZ, R7 ;  /* 0x000000ffff0e7224 */ /* 0x010fce00078e0007 */
.L_x_95:
[----:B------:R-:W-:-:S05]  /*63b0*/  IMAD.IADD R11, R7, 0x1, -R12 ;  /* 0x00000001070b7824 */ /* 0x000fca00078e0a0c */
[----:B------:R-:W-:-:S13]  /*63c0*/  ISETP.GT.AND P1, PT, R11, 0x4, PT ;  /* 0x000000040b00780c */ /* 0x000fda0003f24270 */
[----:B------:R-:W-:Y:S05]  /*63d0*/  @!P1 BRA `(.L_x_97) ;  /* 0x0000000000689947 */ /* 0x000fea0003800000 */
[----:B------:R-:W-:-:S05]  /*63e0*/  IADD3 R22, PT, PT, R1, R12, RZ ;  /* 0x0000000c01167210 */ /* 0x000fca0007ffe0ff */
[----:B------:R-:W2:Y:S01]  /*63f0*/  LDL.U8 R11, [R22+0xf0] ;  /* 0x0000f000160b7983 */ /* 0x000ea20000100000 */
[----:B------:R-:W-:-:S04]  /*6400*/  IMAD R14, R3, R15, R12 ;  /* 0x0000000f030e7224 */ /* 0x000fc800078e020c */
[----:B------:R-:W-:-:S05]  /*6410*/  IMAD.IADD R24, R1, 0x1, R14 ;  /* 0x0000000101187824 */ /* 0x000fca00078e020e */
[----:B--2---:R0:W-:Y:S04]  /*6420*/  STL.U8 [R24], R11 ;  /* 0x0000000b18007387 */ /* 0x0041e80000100000 */
[----:B------:R-:W2:Y:S04]  /*6430*/  LDL.U8 R17, [R22+0xf1] ;  /* 0x0000f10016117983 */ /* 0x000ea80000100000 */
[----:B--2---:R1:W-:Y:S04]  /*6440*/  STL.U8 [R24+0x1], R17 ;  /* 0x0000011118007387 */ /* 0x0043e80000100000 */
[----:B------:R-:W2:Y:S01]  /*6450*/  LDL.U8 R18, [R22+0xf2] ;  /* 0x0000f20016127983 */ /* 0x000ea20000100000 */
[----:B------:R-:W-:-:S03]  /*6460*/  VIADD R14, R12, 0x4 ;  /* 0x000000040c0e7836 */ /* 0x000fc60000000000 */
[----:B--2---:R2:W-:Y:S04]  /*6470*/  STL.U8 [R24+0x2], R18 ;  /* 0x0000021218007387 */ /* 0x0045e80000100000 */
[----:B------:R-:W3:Y:S01]  /*6480*/  LDL.U8 R19, [R22+0xf3] ;  /* 0x0000f30016137983 */ /* 0x000ee20000100000 */
[----:B------:R-:W-:Y:S01]  /*6490*/  IADD3 R21, PT, PT, R1, R14, RZ ;  /* 0x0000000e01157210 */ /* 0x000fe20007ffe0ff */
[----:B------:R-:W-:Y:S02]  /*64a0*/  IMAD R14, R3, R15, R14 ;  /* 0x0000000f030e7224 */ /* 0x000fe400078e020e */
[----:B---3--:R3:W-:Y:S04]  /*64b0*/  STL.U8 [R24+0x3], R19 ;  /* 0x0000031318007387 */ /* 0x0087e80000100000 */
[----:B------:R-:W4:Y:S01]  /*64c0*/  LDL.U8 R20, [R21+0xf0] ;  /* 0x0000f00015147983 */ /* 0x000f220000100000 */
[----:B------:R-:W-:-:S05]  /*64d0*/  IMAD.IADD R23, R1, 0x1, R14 ;  /* 0x0000000101177824 */ /* 0x000fca00078e020e */
[----:B----4-:R3:W-:Y:S04]  /*64e0*/  STL.U8 [R23], R20 ;  /* 0x0000001417007387 */ /* 0x0107e80000100000 */
[----:B0-----:R-:W4:Y:S04]  /*64f0*/  LDL.U8 R11, [R21+0xf1] ;  /* 0x0000f100150b7983 */ /* 0x001f280000100000 */
[----:B----4-:R3:W-:Y:S04]  /*6500*/  STL.U8 [R23+0x1], R11 ;  /* 0x0000010b17007387 */ /* 0x0107e80000100000 */
[----:B-1----:R-:W4:Y:S04]  /*6510*/  LDL.U8 R17, [R21+0xf2] ;  /* 0x0000f20015117983 */ /* 0x002f280000100000 */
[----:B----4-:R3:W-:Y:S04]  /*6520*/  STL.U8 [R23+0x2], R17 ;  /* 0x0000021117007387 */ /* 0x0107e80000100000 */
[----:B--2---:R-:W2:Y:S01]  /*6530*/  LDL.U8 R18, [R21+0xf3] ;  /* 0x0000f30015127983 */ /* 0x004ea20000100000 */
[----:B------:R-:W-:Y:S01]  /*6540*/  PLOP3.LUT P0, PT, PT, PT, PT, 0x8, 0x80 ;  /* 0x000000000080781c */ /* 0x000fe20003f0e170 */
[----:B------:R-:W-:Y:S01]  /*6550*/  IMAD.MOV.U32 R14, RZ, RZ, R7 ;  /* 0x000000ffff0e7224 */ /* 0x000fe200078e0007 */
[----:B------:R-:W-:Y:S01]  /*6560*/  IADD3 R12, PT, PT, R12, 0x8, RZ ;  /* 0x000000080c0c7810 */ /* 0x000fe20007ffe0ff */
[----:B--2---:R3:W-:Y:S10]  /*6570*/  STL.U8 [R23+0x3], R18 ;  /* 0x0000031217007387 */ /* 0x0047f40000100000 */
.L_x_97:
[----:B------:R-:W-:-:S13]  /*6580*/  ISETP.NE.OR P0, PT, R12, R7, P0 ;  /* 0x000000070c00720c */ /* 0x000fda0000705670 */
[----:B------:R-:W-:Y:S05]  /*6590*/  @!P0 BRA `(.L_x_93) ;  /* 0x00000000003c8947 */ /* 0x000fea0003800000 */
.L_x_94:
[----:B---3--:R-:W-:-:S05]  /*65a0*/  IMAD.IADD R20, R1, 0x1, R12 ;  /* 0x0000000101147824 */ /* 0x008fca00078e020c */
[----:B01----:R-:W2:Y:S01]  /*65b0*/  LDL.U8 R11, [R20+0xf0] ;  /* 0x0000f000140b7983 */ /* 0x003ea20000100000 */
[----:B------:R-:W-:-:S04]  /*65c0*/  IMAD R14, R3, R15, R12 ;  /* 0x0000000f030e7224 */ /* 0x000fc800078e020c */
[----:B------:R-:W-:-:S05]  /*65d0*/  IMAD.IADD R19, R1, 0x1, R14 ;  /* 0x0000000101137824 */ /* 0x000fca00078e020e */
[----:B--2---:R1:W-:Y:S04]  /*65e0*/  STL.U8 [R19], R11 ;  /* 0x0000000b13007387 */ /* 0x0043e80000100000 */
[----:B------:R-:W2:Y:S04]  /*65f0*/  LDL.U8 R14, [R20+0xf1] ;  /* 0x0000f100140e7983 */ /* 0x000ea80000100000 */
[----:B--2---:R1:W-:Y:S04]  /*6600*/  STL.U8 [R19+0x1], R14 ;  /* 0x0000010e13007387 */ /* 0x0043e80000100000 */
[----:B------:R-:W2:Y:S04]  /*6610*/  LDL.U8 R17, [R20+0xf2] ;  /* 0x0000f20014117983 */ /* 0x000ea80000100000 */
[----:B--2---:R1:W-:Y:S04]  /*6620*/  STL.U8 [R19+0x2], R17 ;  /* 0x0000021113007387 */ /* 0x0043e80000100000 */
[----:B------:R-:W2:Y:S01]  /*6630*/  LDL.U8 R18, [R20+0xf3] ;  /* 0x0000f30014127983 */ /* 0x000ea20000100000 */
[----:B------:R-:W-:-:S04]  /*6640*/  IADD3 R12, PT, PT, R12, 0x4, RZ ;  /* 0x000000040c0c7810 */ /* 0x000fc80007ffe0ff */
[----:B------:R-:W-:Y:S01]  /*6650*/  ISETP.NE.AND P0, PT, R12, R7, PT ;  /* 0x000000070c00720c */ /* 0x000fe20003f05270 */
[----:B--2---:R1:W-:-:S12]  /*6660*/  STL.U8 [R19+0x3], R18 ;  /* 0x0000031213007387 */ /* 0x0043d80000100000 */
[----:B------:R-:W-:Y:S05]  /*6670*/  @P0 BRA `(.L_x_94) ;  /* 0xfffffffc00c80947 */ /* 0x000fea000383ffff */
[----:B-1----:R-:W-:-:S07]  /*6680*/  IMAD.MOV.U32 R14, RZ, RZ, R7 ;  /* 0x000000ffff0e7224 */ /* 0x002fce00078e0007 */
.L_x_93:
[----:B------:R-:W-:-:S13]  /*6690*/  ISETP.NE.AND P0, PT, R0, RZ, PT ;  /* 0x000000ff0000720c */ /* 0x000fda0003f05270 */
[----:B------:R-:W-:Y:S05]  /*66a0*/  @!P0 BRA `(.L_x_98) ;  /* 0x0000000000348947 */ /* 0x000fea0003800000 */
[----:B---3--:R-:W-:-:S05]  /*66b0*/  IMAD.IADD R17, R1, 0x1, R14 ;  /* 0x0000000101117824 */ /* 0x008fca00078e020e */
[----:B0-----:R-:W2:Y:S01]  /*66c0*/  LDL.U8 R11, [R17+0xf0] ;  /* 0x0000f000110b7983 */ /* 0x001ea20000100000 */
[----:B------:R-:W-:Y:S01]  /*66d0*/  IMAD R12, R3, R15, R14 ;  /* 0x0000000f030c7224 */ /* 0x000fe200078e020e */
[----:B------:R-:W-:-:S04]  /*66e0*/  ISETP.NE.AND P0, PT, R0, 0x1, PT ;  /* 0x000000010000780c */ /* 0x000fc80003f05270 */
[----:B------:R-:W-:-:S05]  /*66f0*/  IADD3 R12, PT, PT, R1, R12, RZ ;  /* 0x0000000c010c7210 */ /* 0x000fca0007ffe0ff */
[----:B--2---:R1:W-:Y:S04]  /*6700*/  STL.U8 [R12], R11 ;  /* 0x0000000b0c007387 */ /* 0x0043e80000100000 */
[----:B------:R-:W-:Y:S05]  /*6710*/  @!P0 BRA `(.L_x_98) ;  /* 0x0000000000188947 */ /* 0x000fea0003800000 */
[----:B-1----:R-:W2:Y:S01]  /*6720*/  LDL.U8 R11, [R17+0xf1] ;  /* 0x0000f100110b7983 */ /* 0x002ea20000100000 */
[----:B------:R-:W-:-:S03]  /*6730*/  ISETP.NE.AND P0, PT, R0, 0x2, PT ;  /* 0x000000020000780c */ /* 0x000fc60003f05270 */
[----:B--2---:R2:W-:Y:S10]  /*6740*/  STL.U8 [R12+0x1], R11 ;  /* 0x0000010b0c007387 */ /* 0x0045f40000100000 */
[----:B------:R-:W-:Y:S05]  /*6750*/  @!P0 BRA `(.L_x_98) ;  /* 0x0000000000088947 */ /* 0x000fea0003800000 */
[----:B--2---:R-:W2:Y:S04]  /*6760*/  LDL.U8 R11, [R17+0xf2] ;  /* 0x0000f200110b7983 */ /* 0x004ea80000100000 */
[----:B--2---:R4:W-:Y:S02]  /*6770*/  STL.U8 [R12+0x2], R11 ;  /* 0x0000020b0c007387 */ /* 0x0049e40000100000 */
.L_x_98:
[----:B------:R-:W-:-:S07]  /*6780*/  VIADD R3, R3, 0x1 ;  /* 0x0000000103037836 */ /* 0x000fce0000000000 */
.L_x_92:
[----:B------:R-:W-:Y:S05]  /*6790*/  BSYNC.RECONVERGENT B2 ;  /* 0x0000000000027941 */ /* 0x000fea0003800200 */
.L_x_91:
[----:B------:R-:W-:Y:S01]  /*67a0*/  ISETP.GT.AND P0, PT, R16, 0x1, PT ;  /* 0x000000011000780c */ /* 0x000fe20003f04270 */
[----:B------:R-:W-:Y:S01]  /*67b0*/  IMAD.MOV.U32 R16, RZ, RZ, R13 ;  /* 0x000000ffff107224 */ /* 0x000fe200078e000d */
[----:B------:R-:W-:Y:S02]  /*67c0*/  ISETP.LT.AND P1, PT, R3, 0x8, PT ;  /* 0x000000080300780c */ /* 0x000fe40003f21270 */
[----:B------:R-:W-:-:S13]  /*67d0*/  ISETP.GT.AND P0, PT, R13, R4, P0 ;  /* 0x000000040d00720c */ /* 0x000fda0000704270 */
[----:B------:R-:W-:Y:S05]  /*67e0*/  @P0 BRA P1, `(.L_x_99) ;  /* 0xffffffe4004c0947 */ /* 0x000fea000083ffff */
[----:B------:R-:W-:Y:S05]  /*67f0*/  BSYNC.RECONVERGENT B1 ;  /* 0x0000000000017941 */ /* 0x000fea0003800200 */
.L_x_77:
[----:B------:R-:W-:Y:S01]  /*6800*/  ISETP.GT.AND P0, PT, R3, 0xb, PT ;  /* 0x0000000b0300780c */ /* 0x000fe20003f04270 */
[----:B------:R-:W-:Y:S01]  /*6810*/  BSSY.RECONVERGENT B1, `(.L_x_100) ;  /* 0x00001c7000017945 */ /* 0x000fe20003800200 */
[----:B01234-:R-:W-:-:S11]  /*6820*/  IADD3 R11, PT, PT, R15, -0x6, RZ ;  /* 0xfffffffa0f0b7810 */ /* 0x01ffd60007ffe0ff */
[----:B------:R-:W-:Y:S05]  /*6830*/  @P0 BRA `(.L_x_101) ;  /* 0x0000001c00100947 */ /* 0x000fea0003800000 */
[----:B------:R-:W0:Y:S01]  /*6840*/  LDCU UR4, c[0x0][0x3a0] ;  /* 0x00007400ff0477ac */ /* 0x000e220008000800 */
[----:B------:R-:W-:Y:S01]  /*6850*/  VIMNMX R12, PT, PT, RZ, R4, !PT ;  /* 0x00000004ff0c7248 */ /* 0x000fe20007fe0100 */
[----:B0-----:R-:W-:-:S07]  /*6860*/  IMAD.U32 R13, RZ, RZ, UR4 ;  /* 0x00000004ff0d7e24 */ /* 0x001fce000f8e00ff */
.L_x_126:
[C---:B------:R-:W-:Y:S01]  /*6870*/  VIADD R20, R13.reuse, 0xfffffffe ;  /* 0xfffffffe0d147836 */ /* 0x040fe20000000000 */
[C---:B------:R-:W-:Y:S01]  /*6880*/  ISETP.GE.AND P0, PT, R13.reuse, 0x2, PT ;  /* 0x000000020d00780c */ /* 0x040fe20003f06270 */
[----:B------:R-:W-:Y:S01]  /*6890*/  BSSY.RECONVERGENT B2, `(.L_x_102) ;  /* 0x00001ba000027945 */ /* 0x000fe20003800200 */
[----:B------:R-:W-:Y:S01]  /*68a0*/  IADD3 R15, PT, PT, R13, -0x1, RZ ;  /* 0xffffffff0d0f7810 */ /* 0x000fe20007ffe0ff */
[----:B------:R-:W-:Y:S01]  /*68b0*/  IMAD.MOV.U32 R14, RZ, RZ, R13 ;  /* 0x000000ffff0e7224 */ /* 0x000fe200078e000d */
[----:B------:R-:W-:-:S03]  /*68c0*/  ISETP.LT.OR P0, PT, R20, R4, !P0 ;  /* 0x000000041400720c */ /* 0x000fc60004701670 */
[----:B------:R-:W-:-:S10]  /*68d0*/  IMAD.MOV.U32 R13, RZ, RZ, R15 ;  /* 0x000000ffff0d7224 */ /* 0x000fd400078e000f */
[----:B01234-:R-:W-:Y:S05]  /*68e0*/  @P0 BRA `(.L_x_103) ;  /* 0x0000001800d00947 */ /* 0x01ffea0003800000 */
[----:B------:R-:W-:-:S05]  /*68f0*/  LEA R15, R13, R1, 0x3 ;  /* 0x000000010d0f7211 */ /* 0x000fca00078e18ff */
[----:B------:R-:W2:Y:S02]  /*6900*/  LDL R16, [R15+0x280] ;  /* 0x000280000f107983 */ /* 0x000ea40000100800 */
[----:B--2---:R-:W-:-:S07]  /*6910*/  IMAD.IADD R21, R1, 0x1, R16 ;  /* 0x0000000101157824 */ /* 0x004fce00078e0210 */
.L_x_125:
[----:B0-----:R-:W0:Y:S01]  /*6920*/  LDCU UR4, c[0x0][0x3a0] ;  /* 0x00007400ff0477ac */ /* 0x001e220008000800 */
[----:B------:R-:W-:Y:S01]  /*6930*/  IMAD.MOV.U32 R18, RZ, RZ, RZ ;  /* 0x000000ffff127224 */ /* 0x000fe200078e00ff */
[----:B0-----:R-:W-:-:S09]  /*6940*/  UISETP.GE.AND UP0, UPT, UR4, 0x4, UPT ;  /* 0x000000040400788c */ /* 0x001fd2000bf06270 */
[----:B-1234-:R-:W-:Y:S05]  /*6950*/  BRA.U !UP0, `(.L_x_104) ;  /* 0x0000000508607547 */ /* 0x01efea000b800000 */
[----:B------:R-:W-:Y:S01]  /*6960*/  ISETP.GT.AND P0, PT, R7, RZ, PT ;  /* 0x000000ff0700720c */ /* 0x000fe20003f04270 */
[----:B------:R-:W-:-:S12]  /*6970*/  HFMA2 R16, -RZ, RZ, 0, 0 ;  /* 0x00000000ff107431 */ /* 0x000fd800000001ff */
[----:B------:R-:W-:Y:S05]  /*6980*/  @!P0 BRA `(.L_x_105) ;  /* 0x0000000400208947 */ /* 0x000fea0003800000 */
[----:B------:R-:W-:Y:S01]  /*6990*/  IMAD.IADD R17, R7, 0x1, -R16 ;  /* 0x0000000107117824 */ /* 0x000fe200078e0a10 */
[----:B------:R-:W-:-:S04]  /*69a0*/  PLOP3.LUT P0, PT, PT, PT, PT, 0x80, 0x8 ;  /* 0x000000000008781c */ /* 0x000fc80003f0f070 */
[----:B------:R-:W-:-:S13]  /*69b0*/  ISETP.GT.AND P1, PT, R17, 0xc, PT ;  /* 0x0000000c1100780c */ /* 0x000fda0003f24270 */
[----:B------:R-:W-:Y:S05]  /*69c0*/  @!P1 BRA `(.L_x_106) ;  /* 0x0000000000a89947 */ /* 0x000fea0003800000 */
[----:B------:R-:W-:Y:S01]  /*69d0*/  PLOP3.LUT P0, PT, PT, PT, PT, 0x8, 0x80 ;  /* 0x000000000080781c */ /* 0x000fe20003f0e170 */
[----:B------:R-:W-:-:S12]  /*69e0*/  VIADD R17, R7, 0xfffffff4 ;  /* 0xfffffff407117836 */ /* 0x000fd80000000000 */
.L_x_107:
[----:B0-----:R-:W-:-:S05]  /*69f0*/  IADD3 R29, PT, PT, R1, R16, RZ ;  /* 0x00000010011d7210 */ /* 0x001fca0007ffe0ff */
        /* <DEDUP_REMOVED lines=31> */
[----:B------:R-:W-:-:S05]  /*6bf0*/  VIADD R16, R16, 0x10 ;  /* 0x0000001010107836 */ /* 0x000fca0000000000 */
[----:B------:R-:W-:Y:S01]  /*6c00*/  ISETP.GE.AND P1, PT, R16, R17, PT ;  /* 0x000000111000720c */ /* 0x000fe20003f26270 */
[----:B--2---:R0:W-:Y:S04]  /*6c10*/  STL.U8 [R29+0xf0], R24 ;  /* 0x0000f0181d007387 */ /* 0x0041e80000100000 */
[----:B---3--:R0:W-:Y:S04]  /*6c20*/  STL.U8 [R29+0xf1], R25 ;  /* 0x0000f1191d007387 */ /* 0x0081e80000100000 */
[----:B----4-:R0:W-:Y:S04]  /*6c30*/  STL.U8 [R29+0xf2], R27 ;  /* 0x0000f21b1d007387 */ /* 0x0101e80000100000 */
[----:B-----5:R0:W-:Y:S01]  /*6c40*/  STL.U8 [R29+0xf3], R28 ;  /* 0x0000f31c1d007387 */ /* 0x0201e20000100000 */
[----:B------:R-:W-:Y:S05]  /*6c50*/  @!P1 BRA `(.L_x_107) ;  /* 0xfffffffc00649947 */ /* 0x000fea000383ffff */
[----:B0-----:R-:W-:-:S07]  /*6c60*/  IMAD.MOV.U32 R18, RZ, RZ, R7 ;  /* 0x000000ffff127224 */ /* 0x001fce00078e0007 */
.L_x_106:
[----:B------:R-:W-:-:S04]  /*6c70*/  IADD3 R17, PT, PT, R7, -R16, RZ ;  /* 0x8000001007117210 */ /* 0x000fc80007ffe0ff */
[----:B------:R-:W-:-:S13]  /*6c80*/  ISETP.GT.AND P1, PT, R17, 0x4, PT ;  /* 0x000000041100780c */ /* 0x000fda0003f24270 */
[----:B------:R-:W-:Y:S05]  /*6c90*/  @!P1 BRA `(.L_x_108) ;  /* 0x0000000000549947 */ /* 0x000fea0003800000 */
[----:B------:R-:W-:-:S05]  /*6ca0*/  IMAD.IADD R29, R1, 0x1, R16 ;  /* 0x00000001011d7824 */ /* 0x000fca00078e0210 */
        /* <DEDUP_REMOVED lines=14> */
[----:B0-----:R-:W-:Y:S01]  /*6d90*/  IMAD.MOV.U32 R18, RZ, RZ, R7 ;  /* 0x000000ffff127224 */ /* 0x001fe200078e0007 */
[----:B------:R-:W-:Y:S01]  /*6da0*/  IADD3 R16, PT, PT, R16, 0x8, RZ ;  /* 0x0000000810107810 */ /* 0x000fe20007ffe0ff */
[----:B--2---:R1:W-:Y:S04]  /*6db0*/  STL.U8 [R28+0xf0], R23 ;  /* 0x0000f0171c007387 */ /* 0x0043e80000100000 */
[----:B---3--:R1:W-:Y:S04]  /*6dc0*/  STL.U8 [R28+0xf1], R24 ;  /* 0x0000f1181c007387 */ /* 0x0083e80000100000 */
[----:B----4-:R1:W-:Y:S04]  /*6dd0*/  STL.U8 [R28+0xf2], R25 ;  /* 0x0000f2191c007387 */ /* 0x0103e80000100000 */
[----:B-----5:R1:W-:Y:S02]  /*6de0*/  STL.U8 [R28+0xf3], R27 ;  /* 0x0000f31b1c007387 */ /* 0x0203e40000100000 */
.L_x_108:
[----:B------:R-:W-:-:S13]  /*6df0*/  ISETP.NE.OR P0, PT, R16, R7, P0 ;  /* 0x000000071000720c */ /* 0x000fda0000705670 */
[----:B------:R-:W-:Y:S05]  /*6e00*/  @!P0 BRA `(.L_x_104) ;  /* 0x0000000000348947 */ /* 0x000fea0003800000 */
.L_x_105:
[----:B01----:R-:W-:-:S05]  /*6e10*/  IMAD.IADD R23, R1, 0x1, R16 ;  /* 0x0000000101177824 */ /* 0x003fca00078e0210 */
        /* <DEDUP_REMOVED lines=11> */
[----:B0-----:R-:W-:-:S07]  /*6ed0*/  MOV R18, R7 ;  /* 0x0000000700127202 */ /* 0x001fce0000000f00 */
.L_x_104:
[----:B------:R-:W-:-:S13]  /*6ee0*/  ISETP.NE.AND P0, PT, R0, RZ, PT ;  /* 0x000000ff0000720c */ /* 0x000fda0003f05270 */
[----:B------:R-:W-:Y:S05]  /*6ef0*/  @!P0 BRA `(.L_x_109) ;  /* 0x0000000000288947 */ /* 0x000fea0003800000 */
[----:B-1----:R-:W-:-:S05]  /*6f00*/  IMAD.IADD R19, R1, 0x1, R18 ;  /* 0x0000000101137824 */ /* 0x002fca00078e0212 */
        /* <DEDUP_REMOVED lines=9> */
.L_x_109:
[----:B0-2---:R-:W2:Y:S01]  /*6fa0*/  LDL.U8 R16, [R21+0xf0] ;  /* 0x0000f00015107983 */ /* 0x005ea20000100000 */
[----:B------:R-:W-:Y:S02]  /*6fb0*/  IMAD R17, R20, 0x8, R1 ;  /* 0x0000000814117824 */ /* 0x000fe400078e0201 */
[----:B--2---:R-:W-:-:S05]  /*6fc0*/  IMAD.MOV R16, RZ, RZ, -R16 ;  /* 0x000000ffff107224 */ /* 0x004fca00078e0a10 */
[----:B------:R-:W-:-:S04]  /*6fd0*/  PRMT R18, R16, 0x7710, RZ ;  /* 0x0000771010127816 */ /* 0x000fc800000000ff */
[----:B------:R-:W-:-:S05]  /*6fe0*/  IADD3 R18, PT, PT, R18, 0x1, RZ ;  /* 0x0000000112127810 */ /* 0x000fca0007ffe0ff */
[----:B------:R0:W-:Y:S04]  /*6ff0*/  STL.U8 [R21+0xf0], R18 ;  /* 0x0000f01215007387 */ /* 0x0001e80000100000 */
[----:B------:R-:W1:Y:S02]  /*7000*/  LDL R16, [R17+0x280] ;  /* 0x0002800011107983 */ /* 0x000e640000100800 */
[----:B-1----:R-:W-:-:S05]  /*7010*/  IMAD.IADD R19, R1, 0x1, R16 ;  /* 0x0000000101137824 */ /* 0x002fca00078e0210 */
[----:B------:R-:W2:Y:S01]  /*7020*/  LDL.U8 R16, [R19+0xf0] ;  /* 0x0000f00013107983 */ /* 0x000ea20000100000 */
[----:B------:R-:W-:Y:S01]  /*7030*/  HFMA2 R25, -RZ, RZ, 0, 0 ;  /* 0x00000000ff197431 */ /* 0x000fe200000001ff */
[----:B------:R-:W-:Y:S01]  /*7040*/  BSSY.RECONVERGENT B3, `(.L_x_110) ;  /* 0x00000b2000037945 */ /* 0x000fe20003800200 */
[----:B------:R-:W-:Y:S01]  /*7050*/  VIADD R33, R33, 0x1 ;  /* 0x0000000121217836 */ /* 0x000fe20000000000 */
[----:B--2---:R-:W-:-:S04]  /*7060*/  IADD3 R16, PT, PT, RZ, -R16, RZ ;  /* 0x80000010ff107210 */ /* 0x004fc80007ffe0ff */
[----:B------:R-:W-:-:S05]  /*7070*/  PRMT R16, R16, 0x7710, RZ ;  /* 0x0000771010107816 */ /* 0x000fca00000000ff */
[----:B------:R-:W-:-:S05]  /*7080*/  VIADD R16, R16, 0x1 ;  /* 0x0000000110107836 */ /* 0x000fca0000000000 */
[----:B------:R0:W-:Y:S02]  /*7090*/  STL.U8 [R19+0xf0], R16 ;  /* 0x0000f01013007387 */ /* 0x0001e40000100000 */
.L_x_116:
[----:B------:R-:W1:Y:S01]  /*70a0*/  LDC R22, c[0x0][0x3a0] ;  /* 0x0000e800ff167b82 */ /* 0x000e620000000800 */
[----:B------:R-:W-:Y:S01]  /*70b0*/  IMAD.MOV.U32 R24, RZ, RZ, RZ ;  /* 0x000000ffff187224 */ /* 0x000fe200078e00ff */
[----:B------:R-:W-:Y:S02]  /*70c0*/  PRMT R23, RZ, 0x7610, R23 ;  /* 0x00007610ff177816 */ /* 0x000fe40000000017 */
[----:B-1----:R-:W-:Y:S01]  /*70d0*/  ISETP.GE.AND P0, PT, R22, 0x10, PT ;  /* 0x000000101600780c */ /* 0x002fe20003f06270 */
[----:B------:R-:W-:-:S12]  /*70e0*/  IMAD R27, R25, R22, RZ ;  /* 0x00000016191b7224 */ /* 0x000fd800078e02ff */
[----:B------:R-:W-:Y:S05]  /*70f0*/  @!P0 BRA `(.L_x_111) ;  /* 0x00000004000c8947 */ /* 0x000fea0003800000 */
[----:B0-----:R-:W-:Y:S01]  /*7100*/  IMAD.MOV.U32 R18, RZ, RZ, RZ ;  /* 0x000000ffff127224 */ /* 0x001fe200078e00ff */
[----:B------:R-:W-:-:S07]  /*7110*/  PRMT R23, RZ, 0x7610, R23 ;  /* 0x00007610ff177816 */ /* 0x000fce0000000017 */
.L_x_112:
        /* <DEDUP_REMOVED lines=8> */
[----:B------:R-:W-:-:S05]  /*71a0*/  IMAD.X R17, RZ, RZ, UR17, P0 ;  /* 0x00000011ff117e24 */ /* 0x000fca00080e06ff */
[----:B------:R-:W2:Y:S04]  /*71b0*/  LDG.E.U8 R29, desc[UR6][R16.64] ;  /* 0x00000006101d7981 */ /* 0x000ea8000c1e1100 */
[----:B------:R-:W3:Y:S04]  /*71c0*/  LDG.E.U8 R31, desc[UR6][R16.64+0x1] ;  /* 0x00000106101f7981 */ /* 0x000ee8000c1e1100 */
[----:B------:R-:W4:Y:S01]  /*71d0*/  LDG.E.U8 R35, desc[UR6][R16.64+0x2] ;  /* 0x0000020610237981 */ /* 0x000f22000c1e1100 */
[----:B--2---:R-:W-:-:S03]  /*71e0*/  IMAD R28, R24, R29, RZ ;  /* 0x0000001d181c7224 */ /* 0x004fc600078e02ff */
[----:B------:R-:W2:Y:S01]  /*71f0*/  LDL.U8 R29, [R19+0xf3] ;  /* 0x0000f300131d7983 */ /* 0x000ea20000100000 */
[----:B---3--:R-:W-:-:S03]  /*7200*/  IMAD R30, R30, R31, RZ ;  /* 0x0000001f1e1e7224 */ /* 0x008fc600078e02ff */
[----:B------:R-:W3:Y:S02]  /*7210*/  LDG.E.U8 R31, desc[UR6][R16.64+0x4] ;  /* 0x00000406101f7981 */ /* 0x000ee4000c1e1100 */
[----:B------:R-:W-:Y:S02]  /*7220*/  LOP3.LUT R23, R30, R28, R23, 0x96, !PT ;  /* 0x0000001c1e177212 */ /* 0x000fe400078e9617 */
[----:B------:R-:W2:Y:S01]  /*7230*/  LDG.E.U8 R28, desc[UR6][R16.64+0x3] ;  /* 0x00000306101c7981 */ /* 0x000ea2000c1e1100 */
[----:B----4-:R-:W-:-:S03]  /*7240*/  IMAD R24, R32, R35, RZ ;  /* 0x0000002320187224 */ /* 0x010fc600078e02ff */
[----:B------:R-:W3:Y:S04]  /*7250*/  LDL.U8 R30, [R19+0xf4] ;  /* 0x0000f400131e7983 */ /* 0x000ee80000100000 */
[----:B------:R-:W4:Y:S04]  /*7260*/  LDL.U8 R32, [R19+0xf5] ;  /* 0x0000f50013207983 */ /* 0x000f280000100000 */
[----:B------:R-:W4:Y:S01]  /*7270*/  LDG.E.U8 R35, desc[UR6][R16.64+0x5] ;  /* 0x0000050610237981 */ /* 0x000f22000c1e1100 */
[----:B--2---:R-:W-:Y:S02]  /*7280*/  IMAD R28, R29, R28, RZ ;  /* 0x0000001c1d1c7224 */ /* 0x004fe400078e02ff */
[----:B---3--:R-:W-:-:S03]  /*7290*/  IMAD R30, R30, R31, RZ ;  /* 0x0000001f1e1e7224 */ /* 0x008fc600078e02ff */
[----:B------:R-:W-:Y:S01]  /*72a0*/  LOP3.LUT R23, R28, R24, R23, 0x96, !PT ;  /* 0x000000181c177212 */ /* 0x000fe200078e9617 */
[----:B------:R-:W2:Y:S04]  /*72b0*/  LDG.E.U8 R31, desc[UR6][R16.64+0x7] ;  /* 0x00000706101f7981 */ /* 0x000ea8000c1e1100 */
[----:B------:R-:W3:Y:S01]  /*72c0*/  LDL.U8 R24, [R19+0xf6] ;  /* 0x0000f60013187983 */ /* 0x000ee20000100000 */
[----:B----4-:R-:W-:-:S03]  /*72d0*/  IMAD R32, R32, R35, RZ ;  /* 0x0000002320207224 */ /* 0x010fc600078e02ff */
[----:B------:R-:W2:Y:S02]  /*72e0*/  LDL.U8 R28, [R19+0xf7] ;  /* 0x0000f700131c7983 */ /* 0x000ea40000100000 */
[----:B------:R-:W-:Y:S02]  /*72f0*/  LOP3.LUT R30, R32, R30, R23, 0x96, !PT ;  /* 0x0000001e201e7212 */ /* 0x000fe400078e9617 */
[----:B------:R-:W4:Y:S04]  /*7300*/  LDG.E.U8 R35, desc[UR6][R16.64+0x8] ;  /* 0x0000080610237981 */ /* 0x000f28000c1e1100 */
[----:B------:R-:W3:Y:S04]  /*7310*/  LDG.E.U8 R23, desc[UR6][R16.64+0x6] ;  /* 0x0000060610177981 */ /* 0x000ee8000c1e1100 */
[----:B------:R-:W4:Y:S01]  /*7320*/  LDL.U8 R32, [R19+0xf8] ;  /* 0x0000f80013207983 */ /* 0x000f220000100000 */
[----:B--2---:R-:W-:-:S03]  /*7330*/  IMAD R28, R28, R31, RZ ;  /* 0x0000001f1c1c7224 */ /* 0x004fc600078e02ff */
[----:B------:R-:W2:Y:S01]  /*7340*/  LDG.E.U8 R31, desc[UR6][R16.64+0xa] ;  /* 0x00000a06101f7981 */ /* 0x000ea2000c1e1100 */
[----:B---3--:R-:W-:-:S03]  /*7350*/  IMAD R29, R24, R23, RZ ;  /* 0x00000017181d7224 */ /* 0x008fc600078e02ff */
[----:B------:R-:W3:Y:S02]  /*7360*/  LDL.U8 R24, [R19+0xf9] ;  /* 0x0000f90013187983 */ /* 0x000ee40000100000 */
[----:B------:R-:W-:Y:S02]  /*7370*/  LOP3.LUT R28, R28, R29, R30, 0x96, !PT ;  /* 0x0000001d1c1c7212 */ /* 0x000fe400078e961e */
[----:B------:R-:W3:Y:S01]  /*7380*/  LDG.E.U8 R29, desc[UR6][R16.64+0x9] ;  /* 0x00000906101d7981 */ /* 0x000ee2000c1e1100 */
[----:B----4-:R-:W-:-:S03]  /*7390*/  IMAD R23, R32, R35, RZ ;  /* 0x0000002320177224 */ /* 0x010fc600078e02ff */
[----:B------:R-:W2:Y:S04]  /*73a0*/  LDL.U8 R30, [R19+0xfa] ;  /* 0x0000fa00131e7983 */ /* 0x000ea80000100000 */
[----:B------:R-:W4:Y:S04]  /*73b0*/  LDL.U8 R32, [R19+0xfb] ;  /* 0x0000fb0013207983 */ /* 0x000f280000100000 */
[----:B------:R-:W4:Y:S01]  /*73c0*/  LDG.E.U8 R35, desc[UR6][R16.64+0xb] ;  /* 0x00000b0610237981 */ /* 0x000f22000c1e1100 */
[----:B---3--:R-:W-:-:S03]  /*73d0*/  IMAD R24, R24, R29, RZ ;  /* 0x0000001d18187224 */ /* 0x008fc600078e02ff */
[----:B------:R-:W3:Y:S01]  /*73e0*/  LDG.E.U8 R29, desc[UR6][R16.64+0xc] ;  /* 0x00000c06101d7981 */ /* 0x000ee2000c1e1100 */
[----:B--2---:R-:W-:Y:S01]  /*73f0*/  IMAD R31, R30, R31, RZ ;  /* 0x0000001f1e1f7224 */ /* 0x004fe200078e02ff */
[----:B------:R-:W-:Y:S02]  /*7400*/  LOP3.LUT R24, R24, R23, R28, 0x96, !PT ;  /* 0x0000001718187212 */ /* 0x000fe400078e961c */
[----:B------:R-:W2:Y:S04]  /*7410*/  LDG.E.U8 R30, desc[UR6][R16.64+0xd] ;  /* 0x00000d06101e7981 */ /* 0x000ea8000c1e1100 */
[----:B------:R-:W3:Y:S01]  /*7420*/  LDL.U8 R28, [R19+0xfc] ;  /* 0x0000fc00131c7983 */ /* 0x000ee20000100000 */
[----:B----4-:R-:W-:-:S03]  /*7430*/  IMAD R32, R32, R35, RZ ;  /* 0x0000002320207224 */ /* 0x010fc600078e02ff */
[----:B------:R-:W2:Y:S02]  /*7440*/  LDL.U8 R23, [R19+0xfd] ;  /* 0x0000fd0013177983 */ /* 0x000ea40000100000 */
[----:B------:R-:W-:Y:S02]  /*7450*/  LOP3.LUT R24, R32, R31, R24, 0x96, !PT ;  /* 0x0000001f20187212 */ /* 0x000fe400078e9618 */
[----:B------:R-:W5:Y:S04]  /*7460*/  LDG.E.U8 R35, desc[UR6][R16.64+0xf] ;  /* 0x00000f0610237981 */ /* 0x000f68000c1e1100 */
[----:B------:R-:W4:Y:S04]  /*7470*/  LDG.E.U8 R32, desc[UR6][R16.64+0xe] ;  /* 0x00000e0610207981 */ /* 0x000f28000c1e1100 */
[----:B------:R-:W4:Y:S01]  /*7480*/  LDL.U8 R31, [R19+0xfe] ;  /* 0x0000fe00131f7983 */ /* 0x000f220000100000 */
[----:B------:R-:W-:-:S04]  /*7490*/  IADD3 R18, PT, PT, R18, 0x10, RZ ;  /* 0x0000001012127810 */ /* 0x000fc80007ffe0ff */
[----:B------:R-:W-:Y:S01]  /*74a0*/  ISETP.NE.AND P0, PT, R18, R8, PT ;  /* 0x000000081200720c */ /* 0x000fe20003f05270 */
[----:B---3--:R-:W-:Y:S02]  /*74b0*/  IMAD R29, R28, R29, RZ ;  /* 0x0000001d1c1d7224 */ /* 0x008fe400078e02ff */
[----:B--2---:R-:W-:Y:S02]  /*74c0*/  IMAD R23, R23, R30, RZ ;  /* 0x0000001e17177224 */ /* 0x004fe400078e02ff */
[----:B-----5:R-:W-:-:S03]  /*74d0*/  IMAD R34, R34, R35, RZ ;  /* 0x0000002322227224 */ /* 0x020fc600078e02ff */
[----:B------:R-:W-:Y:S01]  /*74e0*/  LOP3.LUT R23, R23, R29, R24, 0x96, !PT ;  /* 0x0000001d17177212 */ /* 0x000fe200078e9618 */
[----:B----4-:R-:W-:-:S05]  /*74f0*/  IMAD R32, R31, R32, RZ ;  /* 0x000000201f207224 */ /* 0x010fca00078e02ff */
[----:B------:R-:W-:Y:S01]  /*7500*/  LOP3.LUT R23, R34, R32, R23, 0x96, !PT ;  /* 0x0000002022177212 */ /* 0x000fe200078e9617 */
[----:B------:R-:W-:Y:S06]  /*7510*/  @P0 BRA `(.L_x_112) ;  /* 0xfffffffc00000947 */ /* 0x000fec000383ffff */
[----:B------:R-:W-:-:S07]  /*7520*/  IMAD.MOV.U32 R24, RZ, RZ, R8 ;  /* 0x000000ffff187224 */ /* 0x000fce00078e0008 */
.L_x_111:
[----:B------:R-:W-:-:S13]  /*7530*/  ISETP.NE.AND P0, PT, R5, RZ, PT ;  /* 0x000000ff0500720c */ /* 0x000fda0003f05270 */
[----:B------:R-:W-:Y:S05]  /*7540*/  @!P0 BRA `(.L_x_113) ;  /* 0x0000000400708947 */ /* 0x000fea0003800000 */
[----:B------:R-:W-:Y:S02]  /*7550*/  ISETP.GE.U32.AND P0, PT, R9, 0x7, PT ;  /* 0x000000070900780c */ /* 0x000fe40003f06070 */
[----:B------:R-:W-:-:S11]  /*7560*/  ISETP.NE.AND P3, PT, R6, RZ, PT ;  /* 0x000000ff0600720c */ /* 0x000fd60003f65270 */
[----:B------:R-:W-:Y:S05]  /*7570*/  @!P0 BRA `(.L_x_114) ;  /* 0x0000000000948947 */ /* 0x000fea0003800000 */
[----:B------:R-:W1:Y:S01]  /*7580*/  LDCU.64 UR16, c[0x0][0x398] ;  /* 0x00007300ff1077ac */ /* 0x000e620008000a00 */
[----:B------:R-:W-:Y:S01]  /*7590*/  IADD3 R28, PT, PT, R1, R24, RZ ;  /* 0x00000018011c7210 */ /* 0x000fe20007ffe0ff */
[----:B0-----:R-:W-:-:S04]  /*75a0*/  IMAD.IADD R16, R27, 0x1, R24 ;  /* 0x000000011b107824 */ /* 0x001fc800078e0218 */
[----:B------:R-:W2:Y:S04]  /*75b0*/  LDL.U8 R29, [R28+0xf1] ;  /* 0x0000f1001c1d7983 */ /* 0x000ea80000100000 */
[----:B------:R-:W3:Y:S04]  /*75c0*/  LDL.U8 R31, [R28+0xf2] ;  /* 0x0000f2001c1f7983 */ /* 0x000ee80000100000 */
[----:B------:R-:W4:Y:S01]  /*75d0*/  LDL.U8 R30, [R28+0xf0] ;  /* 0x0000f0001c1e7983 */ /* 0x000f220000100000 */
[----:B-1----:R-:W-:-:S03]  /*75e0*/  IADD3 R18, P1, P2, R24, UR16, R27 ;  /* 0x0000001018127c10 */ /* 0x002fc6000fa3e01b */
[----:B------:R-:W5:Y:S01]  /*75f0*/  LDL.U8 R36, [R28+0xf7] ;  /* 0x0000f7001c247983 */ /* 0x000f620000100000 */
[----:B------:R-:W-:Y:S02]  /*7600*/  IADD3 R16, P0, PT, R16, UR16, RZ ;  /* 0x0000001010107c10 */ /* 0x000fe4000ff1e0ff */
[----:B------:R-:W-:-:S03]  /*7610*/  IADD3.X R19, PT, PT, RZ, UR17, RZ, P1, P2 ;  /* 0x00000011ff137c10 */ /* 0x000fc60008fe44ff */
[----:B------:R-:W-:Y:S02]  /*7620*/  IMAD.X R17, RZ, RZ, UR17, P0 ;  /* 0x00000011ff117e24 */ /* 0x000fe400080e06ff */
[----:B------:R-:W2:Y:S04]  /*7630*/  LDG.E.U8 R32, desc[UR6][R18.64+0x1] ;  /* 0x0000010612207981 */ /* 0x000ea8000c1e1100 */
[----:B------:R-:W3:Y:S04]  /*7640*/  LDG.E.U8 R34, desc[UR6][R18.64+0x2] ;  /* 0x0000020612227981 */ /* 0x000ee8000c1e1100 */
[----:B------:R-:W4:Y:S04]  /*7650*/  LDG.E.U8 R17, desc[UR6][R16.64] ;  /* 0x0000000610117981 */ /* 0x000f28000c1e1100 */
[----:B------:R-:W5:Y:S01]  /*7660*/  LDG.E.U8 R16, desc[UR6][R18.64+0x4] ;  /* 0x0000040612107981 */ /* 0x000f62000c1e1100 */
[----:B--2---:R-:W-:-:S03]  /*7670*/  IMAD R35, R29, R32, RZ ;  /* 0x000000201d237224 */ /* 0x004fc600078e02ff */
[----:B------:R-:W5:Y:S01]  /*7680*/  LDL.U8 R29, [R28+0xf4] ;  /* 0x0000f4001c1d7983 */ /* 0x000f620000100000 */
[----:B---3--:R-:W-:-:S03]  /*7690*/  IMAD R34, R31, R34, RZ ;  /* 0x000000221f227224 */ /* 0x008fc600078e02ff */
[----:B------:R-:W2:Y:S04]  /*76a0*/  LDL.U8 R31, [R28+0xf3] ;  /* 0x0000f3001c1f7983 */ /* 0x000ea80000100000 */
[----:B------:R-:W2:Y:S01]  /*76b0*/  LDG.E.U8 R32, desc[UR6][R18.64+0x3] ;  /* 0x0000030612207981 */ /* 0x000ea2000c1e1100 */
[----:B----4-:R-:W-:-:S03]  /*76c0*/  IMAD R30, R30, R17, RZ ;  /* 0x000000111e1e7224 */ /* 0x010fc600078e02ff */
[----:B------:R-:W3:Y:S02]  /*76d0*/  LDG.E.U8 R17, desc[UR6][R18.64+0x6] ;  /* 0x0000060612117981 */ /* 0x000ee4000c1e1100 */
[----:B------:R-:W-:Y:S02]  /*76e0*/  LOP3.LUT R34, R34, R30, R35, 0x96, !PT ;  /* 0x0000001e22227212 */ /* 0x000fe400078e9623 */
[----:B------:R-:W4:Y:S04]  /*76f0*/  LDG.E.U8 R30, desc[UR6][R18.64+0x5] ;  /* 0x00000506121e7981 */ /* 0x000f28000c1e1100 */
[----:B------:R-:W3:Y:S01]  /*7700*/  LDG.E.U8 R35, desc[UR6][R18.64+0x7] ;  /* 0x0000070612237981 */ /* 0x000ee2000c1e1100 */
[----:B-----5:R-:W-:-:S03]  /*7710*/  IMAD R16, R29, R16, RZ ;  /* 0x000000101d107224 */ /* 0x020fc600078e02ff */
[----:B------:R-:W4:Y:S01]  /*7720*/  LDL.U8 R29, [R28+0xf5] ;  /* 0x0000f5001c1d7983 */ /* 0x000f220000100000 */
[----:B--2---:R-:W-:-:S03]  /*7730*/  IMAD R31, R31, R32, RZ ;  /* 0x000000201f1f7224 */ /* 0x004fc600078e02ff */
[----:B------:R-:W2:Y:S02]  /*7740*/  LDL.U8 R32, [R28+0xf6] ;  /* 0x0000f6001c207983 */ /* 0x000ea40000100000 */
[----:B------:R-:W-:Y:S01]  /*7750*/  LOP3.LUT R16, R16, R34, R31, 0x96, !PT ;  /* 0x0000002210107212 */ /* 0x000fe200078e961f */
[----:B---3--:R-:W-:Y:S02]  /*7760*/  IMAD R35, R36, R35, RZ ;  /* 0x0000002324237224 */ /* 0x008fe400078e02ff */
[----:B------:R-:W-:Y:S02]  /*7770*/  VIADD R24, R24, 0x8 ;  /* 0x0000000818187836 */ /* 0x000fe40000000000 */
[----:B----4-:R-:W-:Y:S02]  /*7780*/  IMAD R29, R29, R30, RZ ;  /* 0x0000001e1d1d7224 */ /* 0x010fe400078e02ff */
[----:B--2---:R-:W-:-:S05]  /*7790*/  IMAD R17, R32, R17, RZ ;  /* 0x0000001120117224 */ /* 0x004fca00078e02ff */
[----:B------:R-:W-:-:S04]  /*77a0*/  LOP3.LUT R16, R17, R16, R29, 0x96, !PT ;  /* 0x0000001011107212 */ /* 0x000fc800078e961d */
[----:B------:R-:W-:-:S04]  /*77b0*/  LOP3.LUT R16, R23, R16, R35, 0x96, !PT ;  /* 0x0000001017107212 */ /* 0x000fc800078e9623 */
[----:B------:R-:W-:-:S07]  /*77c0*/  PRMT R23, R16, 0x7610, R23 ;  /* 0x0000761010177816 */ /* 0x000fce0000000017 */
.L_x_114:
[----:B------:R-:W-:Y:S05]  /*77d0*/  @!P3 BRA `(.L_x_113) ;  /* 0x0000000000ccb947 */ /* 0x000fea0003800000 */
[----:B------:R-:W-:Y:S02]  /*77e0*/  ISETP.GE.U32.AND P0, PT, R10, 0x3, PT ;  /* 0x000000030a00780c */ /* 0x000fe40003f06070 */
[----:B------:R-:W-:-:S11]  /*77f0*/  ISETP.NE.AND P3, PT, R0, RZ, PT ;  /* 0x000000ff0000720c */ /* 0x000fd60003f65270 */
[----:B------:R-:W-:Y:S05]  /*7800*/  @!P0 BRA `(.L_x_115) ;  /* 0x0000000000588947 */ /* 0x000fea0003800000 */
[----:B------:R-:W1:Y:S01]  /*7810*/  LDCU.64 UR16, c[0x0][0x398] ;  /* 0x00007300ff1077ac */ /* 0x000e620008000a00 */
[----:B0-----:R-:W-:Y:S01]  /*7820*/  IADD3 R16, PT, PT, R27, R24, RZ ;  /* 0x000000181b107210 */ /* 0x001fe20007ffe0ff */
[----:B------:R-:W-:-:S05]  /*7830*/  IMAD.IADD R28, R1, 0x1, R24 ;  /* 0x00000001011c7824 */ /* 0x000fca00078e0218 */
[----:B------:R-:W2:Y:S04]  /*7840*/  LDL.U8 R29, [R28+0xf0] ;  /* 0x0000f0001c1d7983 */ /* 0x000ea80000100000 */
[----:B------:R-:W3:Y:S04]  /*7850*/  LDL.U8 R30, [R28+0xf1] ;  /* 0x0000f1001c1e7983 */ /* 0x000ee80000100000 */
[----:B------:R-:W4:Y:S01]  /*7860*/  LDL.U8 R32, [R28+0xf2] ;  /* 0x0000f2001c207983 */ /* 0x000f220000100000 */
[----:B-1----:R-:W-:-:S03]  /*7870*/  IADD3 R16, P0, PT, R16, UR16, RZ ;  /* 0x0000001010107c10 */ /* 0x002fc6000ff1e0ff */
[----:B------:R-:W5:Y:S01]  /*7880*/  LDL.U8 R34, [R28+0xf3] ;  /* 0x0000f3001c227983 */ /* 0x000f620000100000 */
[----:B------:R-:W-:Y:S01]  /*7890*/  IADD3 R18, P1, P2, R24, UR16, R27 ;  /* 0x0000001018127c10 */ /* 0x000fe2000fa3e01b */
[----:B------:R-:W-:-:S03]  /*78a0*/  IMAD.X R17, RZ, RZ, UR17, P0 ;  /* 0x00000011ff117e24 */ /* 0x000fc600080e06ff */
[----:B------:R-:W-:Y:S02]  /*78b0*/  IADD3.X R19, PT, PT, RZ, UR17, RZ, P1, P2 ;  /* 0x00000011ff137c10 */ /* 0x000fe40008fe44ff */
        /* <DEDUP_REMOVED lines=11> */
.L_x_115:
[----:B------:R-:W-:Y:S05]  /*7970*/  @!P3 BRA `(.L_x_113) ;  /* 0x000000000064b947 */ /* 0x000fea0003800000 */
[----:B------:R-:W1:Y:S01]  /*7980*/  LDCU.64 UR16, c[0x0][0x398] ;  /* 0x00007300ff1077ac */ /* 0x000e620008000a00 */
[--C-:B0-----:R-:W-:Y:S02]  /*7990*/  IMAD.IADD R16, R27, 0x1, R24.reuse ;  /* 0x000000011b107824 */ /* 0x101fe400078e0218 */
[----:B------:R-:W-:-:S05]  /*79a0*/  IMAD.IADD R28, R1, 0x1, R24 ;  /* 0x00000001011c7824 */ /* 0x000fca00078e0218 */
[----:B------:R-:W2:Y:S01]  /*79b0*/  LDL.U8 R18, [R28+0xf0] ;  /* 0x0000f0001c127983 */ /* 0x000ea20000100000 */
[----:B-1----:R-:W-:-:S04]  /*79c0*/  IADD3 R16, P0, PT, R16, UR16, RZ ;  /* 0x0000001010107c10 */ /* 0x002fc8000ff1e0ff */
[----:B------:R-:W-:-:S06]  /*79d0*/  IADD3.X R17, PT, PT, RZ, UR17, RZ, P0, !PT ;  /* 0x00000011ff117c10 */ /* 0x000fcc00087fe4ff */
        /* <DEDUP_REMOVED lines=19> */
.L_x_113:
[----:B------:R-:W-:Y:S01]  /*7b10*/  VIADD R25, R25, 0x1 ;  /* 0x0000000119197836 */ /* 0x000fe20000000000 */
[----:B------:R-:W-:-:S04]  /*7b20*/  LOP3.LUT R23, R23, 0xff, RZ, 0xc0, !PT ;  /* 0x000000ff17177812 */ /* 0x000fc800078ec0ff */
[----:B------:R-:W-:Y:S02]  /*7b30*/  ISETP.NE.AND P0, PT, R25, R26, PT ;  /* 0x0000001a1900720c */ /* 0x000fe40003f05270 */
[----:B------:R-:W-:-:S13]  /*7b40*/  ISETP.NE.AND P1, PT, R23, 0x1, PT ;  /* 0x000000011700780c */ /* 0x000fda0003f25270 */
[----:B------:R-:W-:Y:S05]  /*7b50*/  @P0 BRA P1, `(.L_x_116) ;  /* 0xfffffff400500947 */ /* 0x000fea000083ffff */
[----:B------:R-:W-:Y:S05]  /*7b60*/  BSYNC.RECONVERGENT B3 ;  /* 0x0000000000037941 */ /* 0x000fea0003800200 */
.L_x_110:
[----:B------:R-:W-:Y:S01]  /*7b70*/  ISETP.GT.AND P0, PT, R3, 0xf, PT ;  /* 0x0000000f0300780c */ /* 0x000fe20003f04270 */
[----:B------:R-:W-:Y:S03]  /*7b80*/  BSSY.RECONVERGENT B3, `(.L_x_117) ;  /* 0x0000086000037945 */ /* 0x000fe60003800200 */
[----:B------:R-:W-:-:S13]  /*7b90*/  ISETP.EQ.OR P0, PT, R23, 0x1, P0 ;  /* 0x000000011700780c */ /* 0x000fda0000702670 */
[----:B------:R-:W-:Y:S05]  /*7ba0*/  @P0 BRA `(.L_x_118) ;  /* 0x00000008000c0947 */ /* 0x000fea0003800000 */
[----:B0-----:R-:W-:Y:S01]  /*7bb0*/  IMAD R19, R20, 0x8, R1 ;  /* 0x0000000814137824 */ /* 0x001fe200078e0201 */
[----:B------:R-:W2:Y:S05]  /*7bc0*/  LDL.64 R16, [R15+0x190] ;  /* 0x000190000f107983 */ /* 0x000eaa0000100a00 */
[----:B------:R-:W2:Y:S01]  /*7bd0*/  LDL.64 R18, [R19+0x190] ;  /* 0x0001900013127983 */ /* 0x000ea20000100a00 */
[----:B------:R-:W-:Y:S02]  /*7be0*/  LEA R23, R3, UR22, 0x3 ;  /* 0x0000001603177c11 */ /* 0x000fe4000f8e18ff */
[----:B------:R-:W-:Y:S01]  /*7bf0*/  ISETP.GE.AND P0, PT, R22, 0x4, PT ;  /* 0x000000041600780c */ /* 0x000fe20003f06270 */
[----:B--2---:R-:W-:Y:S01]  /*7c00*/  DADD R16, R16, R18 ;  /* 0x0000000010107229 */ /* 0x004fe20000000012 */
[----:B------:R-:W-:-:S06]  /*7c10*/  MOV R18, RZ ;  /* 0x000000ff00127202 */ /* 0x000fcc0000000f00 */
[----:B------:R0:W-:Y:S05]  /*7c20*/  STL.64 [R23], R16 ;  /* 0x0000001017007387 */ /* 0x0001ea0000100a00 */
[----:B------:R-:W-:Y:S05]  /*7c30*/  @!P0 BRA `(.L_x_119) ;  /* 0x0000000400a88947 */ /* 0x000fea0003800000 */
[----:B------:R-:W-:Y:S01]  /*7c40*/  ISETP.GT.AND P0, PT, R7, RZ, PT ;  /* 0x000000ff0700720c */ /* 0x000fe20003f04270 */
[----:B0-----:R-:W-:-:S12]  /*7c50*/  IMAD.MOV.U32 R16, RZ, RZ, RZ ;  /* 0x000000ffff107224 */ /* 0x001fd800078e00ff */
[----:B------:R-:W-:Y:S05]  /*7c60*/  @!P0 BRA `(.L_x_120) ;  /* 0x0000000400608947 */ /* 0x000fea0003800000 */
[----:B------:R-:W-:Y:S01]  /*7c70*/  IMAD.IADD R17, R7, 0x1, -R16 ;  /* 0x0000000107117824 */ /* 0x000fe200078e0a10 */
[----:B------:R-:W-:-:S04]  /*7c80*/  PLOP3.LUT P0, PT, PT, PT, PT, 0x80, 0x8 ;  /* 0x000000000008781c */ /* 0x000fc80003f0f070 */
[----:B------:R-:W-:-:S13]  /*7c90*/  ISETP.GT.AND P1, PT, R17, 0xc, PT ;  /* 0x0000000c1100780c */ /* 0x000fda0003f24270 */
[----:B------:R-:W-:Y:S05]  /*7ca0*/  @!P1 BRA `(.L_x_121) ;  /* 0x0000000000d49947 */ /* 0x000fea0003800000 */
[----:B------:R-:W-:Y:S02]  /*7cb0*/  PLOP3.LUT P0, PT, PT, PT, PT, 0x8, 0x80 ;  /* 0x000000000080781c */ /* 0x000fe40003f0e170 */
[----:B------:R-:W-:-:S11]  /*7cc0*/  IADD3 R17, PT, PT, R7, -0xc, RZ ;  /* 0xfffffff407117810 */ /* 0x000fd60007ffe0ff */
.L_x_122:
        /* <DEDUP_REMOVED lines=51> */
.L_x_121:
        /* <DEDUP_REMOVED lines=29> */
.L_x_123:
[----:B------:R-:W-:-:S13]  /*81d0*/  ISETP.NE.OR P0, PT, R16, R7, P0 ;  /* 0x000000071000720c */ /* 0x000fda0000705670 */
[----:B------:R-:W-:Y:S05]  /*81e0*/  @!P0 BRA `(.L_x_119) ;  /* 0x00000000003c8947 */ /* 0x000fea0003800000 */
.L_x_120:
[----:B---3--:R-:W-:-:S05]  /*81f0*/  IMAD.IADD R25, R1, 0x1, R16 ;  /* 0x0000000101197824 */ /* 0x008fca00078e0210 */
[----:B0-----:R-:W2:Y:S01]  /*8200*/  LDL.U8 R17, [R25+0xf0] ;  /* 0x0000f00019117983 */ /* 0x001ea20000100000 */
        /* <DEDUP_REMOVED lines=12> */
[----:B0-----:R-:W-:-:S07]  /*82d0*/  IMAD.MOV.U32 R18, RZ, RZ, R7 ;  /* 0x000000ffff127224 */ /* 0x001fce00078e0007 */
.L_x_119:
[----:B------:R-:W-:-:S13]  /*82e0*/  ISETP.NE.AND P0, PT, R0, RZ, PT ;  /* 0x000000ff0000720c */ /* 0x000fda0003f05270 */
[----:B------:R-:W-:Y:S05]  /*82f0*/  @!P0 BRA `(.L_x_124) ;  /* 0x0000000000348947 */ /* 0x000fea0003800000 */
[----:B0--3--:R-:W-:-:S05]  /*8300*/  IMAD.IADD R17, R1, 0x1, R18 ;  /* 0x0000000101117824 */ /* 0x009fca00078e0212 */
[----:B------:R-:W2:Y:S01]  /*8310*/  LDL.U8 R16, [R17+0xf0] ;  /* 0x0000f00011107983 */ /* 0x000ea20000100000 */
        /* <DEDUP_REMOVED lines=11> */
.L_x_124:
[----:B------:R-:W-:-:S07]  /*83d0*/  VIADD R3, R3, 0x1 ;  /* 0x0000000103037836 */ /* 0x000fce0000000000 */
.L_x_118:
[----:B------:R-:W-:Y:S05]  /*83e0*/  BSYNC.RECONVERGENT B3 ;  /* 0x0000000000037941 */ /* 0x000fea0003800200 */
.L_x_117:
[----:B------:R-:W-:Y:S02]  /*83f0*/  ISETP.GE.AND P0, PT, R3, 0xc, PT ;  /* 0x0000000c0300780c */ /* 0x000fe40003f06270 */
[C---:B------:R-:W-:Y:S01]  /*8400*/  ISETP.GT.AND P1, PT, R20.reuse, R12, PT ;  /* 0x0000000c1400720c */ /* 0x040fe20003f24270 */
[----:B------:R-:W-:-:S12]  /*8410*/  VIADD R20, R20, 0xffffffff ;  /* 0xffffffff14147836 */ /* 0x000fd80000000000 */
[----:B------:R-:W-:Y:S05]  /*8420*/  @!P0 BRA P1, `(.L_x_125) ;  /* 0xffffffe4003c8947 */ /* 0x000fea000083ffff */
.L_x_103:
[----:B------:R-:W-:Y:S05]  /*8430*/  BSYNC.RECONVERGENT B2 ;  /* 0x0000000000027941 */ /* 0x000fea0003800200 */
.L_x_102:
[----:B------:R-:W-:Y:S02]  /*8440*/  ISETP.GT.AND P0, PT, R14, 0x1, PT ;  /* 0x000000010e00780c */ /* 0x000fe40003f04270 */
[----:B------:R-:W-:Y:S02]  /*8450*/  ISETP.LT.AND P1, PT, R3, 0xc, PT ;  /* 0x0000000c0300780c */ /* 0x000fe40003f21270 */
[----:B------:R-:W-:-:S13]  /*8460*/  ISETP.GT.AND P0, PT, R13, R11, P0 ;  /* 0x0000000b0d00720c */ /* 0x000fda0000704270 */
[----:B------:R-:W-:Y:S05]  /*8470*/  @P0 BRA P1, `(.L_x_126) ;  /* 0xffffffe000fc0947 */ /* 0x000fea000083ffff */
.L_x_101:
[----:B------:R-:W-:Y:S05]  /*8480*/  BSYNC.RECONVERGENT B1 ;  /* 0x0000000000017941 */ /* 0x000fea0003800200 */
.L_x_100:
[----:B------:R-:W-:Y:S01]  /*8490*/  ISETP.GT.AND P0, PT, R3, 0xd, PT ;  /* 0x0000000d0300780c */ /* 0x000fe20003f04270 */
[----:B------:R-:W-:-:S12]  /*84a0*/  BSSY.RECONVERGENT B3, `(.L_x_127) ;  /* 0x00001e8000037945 */ /* 0x000fd80003800200 */
[----:B------:R-:W-:Y:S05]  /*84b0*/  @P0 BRA `(.L_x_128) ;  /* 0x0000001c00980947 */ /* 0x000fea0003800000 */
[----:B------:R-:W5:Y:S01]  /*84c0*/  LDC R15, c[0x0][0x3a0] ;  /* 0x0000e800ff0f7b82 */ /* 0x000f620000000800 */
[----:B------:R-:W0:Y:S01]  /*84d0*/  LDCU UR4, c[0x0][0x3a0] ;  /* 0x00007400ff0477ac */ /* 0x000e220008000800 */
[----:B------:R-:W-:Y:S02]  /*84e0*/  VIMNMX R12, PT, PT, RZ, R4, !PT ;  /* 0x00000004ff0c7248 */ /* 0x000fe40007fe0100 */
[----:B------:R-:W-:Y:S02]  /*84f0*/  VIMNMX R13, PT, PT, RZ, R11, !PT ;  /* 0x0000000bff0d7248 */ /* 0x000fe40007fe0100 */
[----:B0-----:R-:W-:Y:S02]  /*8500*/  MOV R14, UR4 ;  /* 0x00000004000e7c02 */ /* 0x001fe40008000f00 */
[----:B-----5:R-:W-:-:S05]  /*8510*/  VIMNMX R15, PT, PT, R15, 0x4, !PT ;  /* 0x000000040f0f7848 */ /* 0x020fca0007fe0100 */
[----:B------:R-:W-:-:S07]  /*8520*/  VIADD R15, R15, 0xfffffffd ;  /* 0xfffffffd0f0f7836 */ /* 0x000fce0000000000 */
.L_x_163:
[C---:B------:R-:W-:Y:S01]  /*8530*/  VIADD R20, R14.reuse, 0xfffffffe ;  /* 0xfffffffe0e147836 */ /* 0x040fe20000000000 */
[----:B------:R-:W-:Y:S01]  /*8540*/  ISETP.GE.AND P0, PT, R14, 0x2, PT ;  /* 0x000000020e00780c */ /* 0x000fe20003f06270 */
[----:B------:R-:W-:Y:S03]  /*8550*/  BSSY.RECONVERGENT B2, `(.L_x_129) ;  /* 0x00001d8000027945 */ /* 0x000fe60003800200 */
[----:B------:R-:W-:-:S13]  /*8560*/  ISETP.LT.OR P0, PT, R20, R11, !P0 ;  /* 0x0000000b1400720c */ /* 0x000fda0004701670 */
[----:B01234-:R-:W-:Y:S05]  /*8570*/  @P0 BRA `(.L_x_130) ;  /* 0x0000001c00540947 */ /* 0x01ffea0003800000 */
.L_x_162:
[----:B------:R-:W-:Y:S01]  /*8580*/  ISETP.GT.AND P0, PT, R20, R12, PT ;  /* 0x0000000c1400720c */ /* 0x000fe20003f04270 */
[----:B------:R-:W-:-:S12]  /*8590*/  BSSY.RECONVERGENT B1, `(.L_x_131) ;  /* 0x00001cf000017945 */ /* 0x000fd80003800200 */
[----:B01234-:R-:W-:Y:S05]  /*85a0*/  @!P0 BRA `(.L_x_132) ;  /* 0x0000001c00348947 */ /* 0x01ffea0003800000 */
[----:B-12-4-:R-:W-:Y:S01]  /*85b0*/  IADD3 R16, PT, PT, R14, -0x1, RZ ;  /* 0xffffffff0e107810 */ /* 0x016fe20007ffe0ff */
[----:B------:R-:W-:-:S03]  /*85c0*/  IMAD R21, R20, 0x8, R1 ;  /* 0x0000000814157824 */ /* 0x000fc600078e0201 */
[----:B------:R-:W-:Y:S02]  /*85d0*/  LEA R16, R16, UR21, 0x3 ;  /* 0x0000001510107c11 */ /* 0x000fe4000f8e18ff */
[----:B---3--:R-:W2:Y:S04]  /*85e0*/  LDL R24, [R21+0x280] ;  /* 0x0002800015187983 */ /* 0x008ea80000100800 */
[----:B------:R-:W3:Y:S01]  /*85f0*/  LDL R16, [R16] ;  /* 0x0000000010107983 */ /* 0x000ee20000100800 */
[----:B------:R-:W-:Y:S02]  /*8600*/  IMAD.MOV.U32 R22, RZ, RZ, R20 ;  /* 0x000000ffff167224 */ /* 0x000fe400078e0014 */
[C---:B--2---:R-:W-:Y:S01]  /*8610*/  IMAD.IADD R24, R1.reuse, 0x1, R24 ;  /* 0x0000000101187824 */ /* 0x044fe200078e0218 */
[----:B---3--:R-:W-:-:S07]  /*8620*/  IADD3 R23, PT, PT, R1, R16, RZ ;  /* 0x0000001001177210 */ /* 0x008fce0007ffe0ff */
.L_x_161:
[----:B0-2-4-:R-:W0:Y:S02]  /*8630*/  LDC R16, c[0x0][0x3a0] ;  /* 0x0000e800ff107b82 */ /* 0x015e240000000800 */
[----:B0-----:R-:W-:Y:S01]  /*8640*/  ISETP.GE.AND P1, PT, R16, 0x4, PT ;  /* 0x000000041000780c */ /* 0x001fe20003f26270 */
[----:B------:R-:W-:-:S12]  /*8650*/  IMAD.MOV.U32 R16, RZ, RZ, RZ ;  /* 0x000000ffff107224 */ /* 0x000fd800078e00ff */
[----:B-1-3--:R-:W-:Y:S05]  /*8660*/  @!P1 BRA `(.L_x_133) ;  /* 0x0000000400649947 */ /* 0x00afea0003800000 */
[----:B------:R-:W-:Y:S01]  /*8670*/  LOP3.LUT R7, R2, 0x7ffffffc, RZ, 0xc0, !PT ;  /* 0x7ffffffc02077812 */ /* 0x000fe200078ec0ff */
[C---:B------:R-:W-:Y:S02]  /*8680*/  VIADD R17, R1.reuse, 0x100 ;  /* 0x0000010001117836 */ /* 0x040fe40000000000 */
[----:B------:R-:W-:Y:S01]  /*8690*/  VIADD R18, R1, 0xf3 ;  /* 0x000000f301127836 */ /* 0x000fe20000000000 */
[----:B------:R-:W-:-:S04]  /*86a0*/  IADD3 R19, PT, PT, -R7, RZ, RZ ;  /* 0x000000ff07137210 */ /* 0x000fc80007ffe1ff */
[----:B------:R-:W-:-:S13]  /*86b0*/  ISETP.GE.AND P0, PT, R19, RZ, PT ;  /* 0x000000ff1300720c */ /* 0x000fda0003f06270 */
[----:B------:R-:W-:Y:S05]  /*86c0*/  @P0 BRA `(.L_x_134) ;  /* 0x0000000400140947 */ /* 0x000fea0003800000 */
[----:B------:R-:W-:Y:S02]  /*86d0*/  IADD3 R25, PT, PT, -R19, RZ, RZ ;  /* 0x000000ff13197210 */ /* 0x000fe40007ffe1ff */
[----:B------:R-:W-:Y:S02]  /*86e0*/  PLOP3.LUT P0, PT, PT, PT, PT, 0x80, 0x8 ;  /* 0x000000000008781c */ /* 0x000fe40003f0f070 */
[----:B------:R-:W-:-:S13]  /*86f0*/  ISETP.GT.AND P2, PT, R25, 0xc, PT ;  /* 0x0000000c1900780c */ /* 0x000fda0003f44270 */
[----:B------:R-:W-:Y:S05]  /*8700*/  @!P2 BRA `(.L_x_135) ;  /* 0x00000000009ca947 */ /* 0x000fea0003800000 */
[----:B------:R-:W-:-:S13]  /*8710*/  PLOP3.LUT P0, PT, PT, PT, PT, 0x8, 0x80 ;  /* 0x000000000080781c */ /* 0x000fda0003f0e170 */
.L_x_136:
[----:B------:R-:W2:Y:S04]  /*8720*/  LDL.U8 R25, [R17+-0x1] ;  /* 0xffffff0011197983 */ /* 0x000ea80000100000 */
[----:B--2---:R0:W-:Y:S04]  /*8730*/  STL.U8 [R18+-0x3], R25 ;  /* 0xfffffd1912007387 */ /* 0x0041e80000100000 */
[----:B------:R-:W2:Y:S04]  /*8740*/  LDL.U8 R27, [R17] ;  /* 0x00000000111b7983 */ /* 0x000ea80000100000 */
[----:B--2---:R1:W-:Y:S04]  /*8750*/  STL.U8 [R18+-0x2], R27 ;  /* 0xfffffe1b12007387 */ /* 0x0043e80000100000 */
[----:B------:R-:W2:Y:S04]  /*8760*/  LDL.U8 R29, [R17+0x1] ;  /* 0x00000100111d7983 */ /* 0x000ea80000100000 */
[----:B--2---:R2:W-:Y:S04]  /*8770*/  STL.U8 [R18+-0x1], R29 ;  /* 0xffffff1d12007387 */ /* 0x0045e80000100000 */
[----:B------:R-:W3:Y:S04]  /*8780*/  LDL.U8 R31, [R17+0x2] ;  /* 0x00000200111f7983 */ /* 0x000ee80000100000 */
[----:B---3--:R3:W-:Y:S04]  /*8790*/  STL.U8 [R18], R31 ;  /* 0x0000001f12007387 */ /* 0x0087e80000100000 */
[----:B------:R-:W4:Y:S04]  /*87a0*/  LDL.U8 R35, [R17+0x3] ;  /* 0x0000030011237983 */ /* 0x000f280000100000 */
[----:B----4-:R4:W-:Y:S04]  /*87b0*/  STL.U8 [R18+0x1], R35 ;  /* 0x0000012312007387 */ /* 0x0109e80000100000 */
[----:B------:R-:W5:Y:S04]  /*87c0*/  LDL.U8 R37, [R17+0x4] ;  /* 0x0000040011257983 */ /* 0x000f680000100000 */
[----:B-----5:R5:W-:Y:S04]  /*87d0*/  STL.U8 [R18+0x2], R37 ;  /* 0x0000022512007387 */ /* 0x020be80000100000 */
[----:B0-----:R-:W2:Y:S04]  /*87e0*/  LDL.U8 R25, [R17+0x5] ;  /* 0x0000050011197983 */ /* 0x001ea80000100000 */
[----:B--2---:R0:W-:Y:S04]  /*87f0*/  STL.U8 [R18+0x3], R25 ;  /* 0x0000031912007387 */ /* 0x0041e80000100000 */
[----:B-1----:R-:W2:Y:S04]  /*8800*/  LDL.U8 R27, [R17+0x6] ;  /* 0x00000600111b7983 */ /* 0x002ea80000100000 */
[----:B--2---:R1:W-:Y:S04]  /*8810*/  STL.U8 [R18+0x4], R27 ;  /* 0x0000041b12007387 */ /* 0x0043e80000100000 */
[----:B------:R-:W2:Y:S04]  /*8820*/  LDL.U8 R29, [R17+0x7] ;  /* 0x00000700111d7983 */ /* 0x000ea80000100000 */
[----:B--2---:R2:W-:Y:S04]  /*8830*/  STL.U8 [R18+0x5], R29 ;  /* 0x0000051d12007387 */ /* 0x0045e80000100000 */
[----:B---3--:R-:W3:Y:S04]  /*8840*/  LDL.U8 R31, [R17+0x8] ;  /* 0x00000800111f7983 */ /* 0x008ee80000100000 */
[----:B---3--:R3:W-:Y:S04]  /*8850*/  STL.U8 [R18+0x6], R31 ;  /* 0x0000061f12007387 */ /* 0x0087e80000100000 */
[----:B----4-:R-:W4:Y:S04]  /*8860*/  LDL.U8 R35, [R17+0x9] ;  /* 0x0000090011237983 */ /* 0x010f280000100000 */
[----:B----4-:R-:W-:Y:S04]  /*8870*/  STL.U8 [R18+0x7], R35 ;  /* 0x0000072312007387 */ /* 0x010fe80000100000 */
[----:B-----5:R-:W4:Y:S04]  /*8880*/  LDL.U8 R37, [R17+0xa] ;  /* 0x00000a0011257983 */ /* 0x020f280000100000 */
[----:B----4-:R-:W-:Y:S04]  /*8890*/  STL.U8 [R18+0x8], R37 ;  /* 0x0000082512007387 */ /* 0x010fe80000100000 */
[----:B0-----:R-:W4:Y:S04]  /*88a0*/  LDL.U8 R25, [R17+0xb] ;  /* 0x00000b0011197983 */ /* 0x001f280000100000 */
[----:B----4-:R-:W-:Y:S04]  /*88b0*/  STL.U8 [R18+0x9], R25 ;  /* 0x0000091912007387 */ /* 0x010fe80000100000 */
[----:B-1----:R-:W4:Y:S04]  /*88c0*/  LDL.U8 R27, [R17+0xc] ;  /* 0x00000c00111b7983 */ /* 0x002f280000100000 */
[----:B----4-:R-:W-:Y:S04]  /*88d0*/  STL.U8 [R18+0xa], R27 ;  /* 0x00000a1b12007387 */ /* 0x010fe80000100000 */
[----:B--2---:R-:W2:Y:S01]  /*88e0*/  LDL.U8 R29, [R17+0xd] ;  /* 0x00000d00111d7983 */ /* 0x004ea20000100000 */
[----:B------:R-:W-:-:S05]  /*88f0*/  VIADD R19, R19, 0x10 ;  /* 0x0000001013137836 */ /* 0x000fca0000000000 */
[----:B------:R-:W-:Y:S01]  /*8900*/  ISETP.GE.AND P2, PT, R19, -0xc, PT ;  /* 0xfffffff41300780c */ /* 0x000fe20003f46270 */
[----:B--2---:R-:W-:Y:S04]  /*8910*/  STL.U8 [R18+0xb], R29 ;  /* 0x00000b1d12007387 */ /* 0x004fe80000100000 */
[----:B---3--:R0:W2:Y:S02]  /*8920*/  LDL.U8 R31, [R17+0xe] ;  /* 0x00000e00111f7983 */ /* 0x0080a40000100000 */
[----:B0-----:R-:W-:Y:S02]  /*8930*/  VIADD R17, R17, 0x10 ;  /* 0x0000001011117836 */ /* 0x001fe40000000000 */
[----:B--2---:R0:W-:Y:S02]  /*8940*/  STL.U8 [R18+0xc], R31 ;  /* 0x00000c1f12007387 */ /* 0x0041e40000100000 */
[----:B0-----:R-:W-:-:S02]  /*8950*/  IADD3 R18, PT, PT, R18, 0x10, RZ ;  /* 0x0000001012127810 */ /* 0x001fc40007ffe0ff */
[----:B------:R-:W-:Y:S05]  /*8960*/  @!P2 BRA `(.L_x_136) ;  /* 0xfffffffc006ca947 */ /* 0x000fea000383ffff */
[----:B------:R-:W-:-:S07]  /*8970*/  IMAD.MOV.U32 R16, RZ, RZ, R7 ;  /* 0x000000ffff107224 */ /* 0x000fce00078e0007 */
.L_x_135:
[----:B------:R-:W-:-:S05]  /*8980*/  IMAD.MOV R25, RZ, RZ, -R19 ;  /* 0x000000ffff197224 */ /* 0x000fca00078e0a13 */
[----:B------:R-:W-:-:S13]  /*8990*/  ISETP.GT.AND P2, PT, R25, 0x4, PT ;  /* 0x000000041900780c */ /* 0x000fda0003f44270 */
[----:B------:R-:W-:Y:S05]  /*89a0*/  @!P2 BRA `(.L_x_137) ;  /* 0x000000000054a947 */ /* 0x000fea0003800000 */
[----:B------:R-:W2:Y:S04]  /*89b0*/  LDL.U8 R25, [R17+-0x1] ;  /* 0xffffff0011197983 */ /* 0x000ea80000100000 */
[----:B--2---:R0:W-:Y:S04]  /*89c0*/  STL.U8 [R18+-0x3], R25 ;  /* 0xfffffd1912007387 */ /* 0x0041e80000100000 */
[----:B------:R-:W2:Y:S04]  /*89d0*/  LDL.U8 R27, [R17] ;  /* 0x00000000111b7983 */ /* 0x000ea80000100000 */
[----:B--2---:R1:W-:Y:S04]  /*89e0*/  STL.U8 [R18+-0x2], R27 ;  /* 0xfffffe1b12007387 */ /* 0x0043e80000100000 */
[----:B------:R-:W2:Y:S04]  /*89f0*/  LDL.U8 R29, [R17+0x1] ;  /* 0x00000100111d7983 */ /* 0x000ea80000100000 */
[----:B--2---:R-:W-:Y:S04]  /*8a00*/  STL.U8 [R18+-0x1], R29 ;  /* 0xffffff1d12007387 */ /* 0x004fe80000100000 */
[----:B------:R-:W2:Y:S04]  /*8a10*/  LDL.U8 R31, [R17+0x2] ;  /* 0x00000200111f7983 */ /* 0x000ea80000100000 */
[----:B--2---:R-:W-:Y:S04]  /*8a20*/  STL.U8 [R18], R31 ;  /* 0x0000001f12007387 */ /* 0x004fe80000100000 */
[----:B------:R-:W2:Y:S04]  /*8a30*/  LDL.U8 R35, [R17+0x3] ;  /* 0x0000030011237983 */ /* 0x000ea80000100000 */
[----:B--2---:R-:W-:Y:S04]  /*8a40*/  STL.U8 [R18+0x1], R35 ;  /* 0x0000012312007387 */ /* 0x004fe80000100000 */
[----:B------:R-:W2:Y:S04]  /*8a50*/  LDL.U8 R37, [R17+0x4] ;  /* 0x0000040011257983 */ /* 0x000ea80000100000 */
[----:B--2---:R-:W-:Y:S04]  /*8a60*/  STL.U8 [R18+0x2], R37 ;  /* 0x0000022512007387 */ /* 0x004fe80000100000 */
[----:B0-----:R-:W2:Y:S04]  /*8a70*/  LDL.U8 R25, [R17+0x5] ;  /* 0x0000050011197983 */ /* 0x001ea80000100000 */
[----:B--2---:R-:W-:Y:S04]  /*8a80*/  STL.U8 [R18+0x3], R25 ;  /* 0x0000031912007387 */ /* 0x004fe80000100000 */
[----:B-1----:R0:W2:Y:S01]  /*8a90*/  LDL.U8 R27, [R17+0x6] ;  /* 0x00000600111b7983 */ /* 0x0020a20000100000 */
[----:B------:R-:W-:Y:S01]  /*8aa0*/  PLOP3.LUT P0, PT, PT, PT, PT, 0x8, 0x80 ;  /* 0x000000000080781c */ /* 0x000fe20003f0e170 */
[----:B------:R-:W-:Y:S01]  /*8ab0*/  IMAD.MOV.U32 R16, RZ, RZ, R7 ;  /* 0x000000ffff107224 */ /* 0x000fe200078e0007 */
[----:B------:R-:W-:Y:S01]  /*8ac0*/  IADD3 R19, PT, PT, R19, 0x8, RZ ;  /* 0x0000000813137810 */ /* 0x000fe20007ffe0ff */
[----:B0-----:R-:W-:Y:S01]  /*8ad0*/  VIADD R17, R17, 0x8 ;  /* 0x0000000811117836 */ /* 0x001fe20000000000 */
[----:B--2---:R0:W-:Y:S02]  /*8ae0*/  STL.U8 [R18+0x4], R27 ;  /* 0x0000041b12007387 */ /* 0x0041e40000100000 */
[----:B0-----:R-:W-:-:S07]  /*8af0*/  IADD3 R18, PT, PT, R18, 0x8, RZ ;  /* 0x0000000812127810 */ /* 0x001fce0007ffe0ff */
.L_x_137:
[----:B------:R-:W-:-:S13]  /*8b00*/  ISETP.NE.OR P0, PT, R19, RZ, P0 ;  /* 0x000000ff1300720c */ /* 0x000fda0000705670 */
[----:B------:R-:W-:Y:S05]  /*8b10*/  @!P0 BRA `(.L_x_133) ;  /* 0x0000000000388947 */ /* 0x000fea0003800000 */
.L_x_134:
[----:B------:R-:W2:Y:S04]  /*8b20*/  LDL.U8 R25, [R17+-0x1] ;  /* 0xffffff0011197983 */ /* 0x000ea80000100000 */
[----:B--2---:R-:W-:Y:S04]  /*8b30*/  STL.U8 [R18+-0x3], R25 ;  /* 0xfffffd1912007387 */ /* 0x004fe80000100000 */
[----:B------:R-:W2:Y:S04]  /*8b40*/  LDL.U8 R27, [R17] ;  /* 0x00000000111b7983 */ /* 0x000ea80000100000 */
[----:B--2---:R-:W-:Y:S04]  /*8b50*/  STL.U8 [R18+-0x2], R27 ;  /* 0xfffffe1b12007387 */ /* 0x004fe80000100000 */
[----:B------:R-:W2:Y:S01]  /*8b60*/  LDL.U8 R29, [R17+0x1] ;  /* 0x00000100111d7983 */ /* 0x000ea20000100000 */
[----:B------:R-:W-:-:S05]  /*8b70*/  VIADD R19, R19, 0x4 ;  /* 0x0000000413137836 */ /* 0x000fca0000000000 */
[----:B------:R-:W-:Y:S01]  /*8b80*/  ISETP.NE.AND P0, PT, R19, RZ, PT ;  /* 0x000000ff1300720c */ /* 0x000fe20003f05270 */
[----:B--2---:R-:W-:Y:S04]  /*8b90*/  STL.U8 [R18+-0x1], R29 ;  /* 0xffffff1d12007387 */ /* 0x004fe80000100000 */
[----:B------:R0:W2:Y:S02]  /*8ba0*/  LDL.U8 R31, [R17+0x2] ;  /* 0x00000200111f7983 */ /* 0x0000a40000100000 */
[----:B0-----:R-:W-:Y:S02]  /*8bb0*/  VIADD R17, R17, 0x4 ;  /* 0x0000000411117836 */ /* 0x001fe40000000000 */
[----:B--2---:R0:W-:Y:S02]  /*8bc0*/  STL.U8 [R18], R31 ;  /* 0x0000001f12007387 */ /* 0x0041e40000100000 */
[----:B0-----:R-:W-:-:S02]  /*8bd0*/  IADD3 R18, PT, PT, R18, 0x4, RZ ;  /* 0x0000000412127810 */ /* 0x001fc40007ffe0ff */
[----:B------:R-:W-:Y:S05]  /*8be0*/  @P0 BRA `(.L_x_134) ;  /* 0xfffffffc00cc0947 */ /* 0x000fea000383ffff */
[----:B------:R-:W-:-:S07]  /*8bf0*/  IMAD.MOV.U32 R16, RZ, RZ, R7 ;  /* 0x000000ffff107224 */ /* 0x000fce00078e0007 */
.L_x_133:
[----:B------:R-:W-:-:S13]  /*8c00*/  ISETP.NE.AND P2, PT, R0, RZ, PT ;  /* 0x000000ff0000720c */ /* 0x000fda0003f45270 */
        /* <DEDUP_REMOVED lines=11> */
.L_x_138:
[----:B01----:R-:W2:Y:S02]  /*8cc0*/  LDL.U8 R16, [R23+0xf0] ;  /* 0x0000f00017107983 */ /* 0x003ea40000100000 */
[----:B--2---:R-:W-:-:S04]  /*8cd0*/  IADD3 R16, PT, PT, RZ, -R16, RZ ;  /* 0x80000010ff107210 */ /* 0x004fc80007ffe0ff */
[----:B------:R-:W-:-:S05]  /*8ce0*/  PRMT R18, R16, 0x7710, RZ ;  /* 0x0000771010127816 */ /* 0x000fca00000000ff */
[----:B------:R-:W-:-:S05]  /*8cf0*/  VIADD R18, R18, 0x1 ;  /* 0x0000000112127836 */ /* 0x000fca0000000000 */
[----:B------:R0:W-:Y:S04]  /*8d00*/  STL.U8 [R23+0xf0], R18 ;  /* 0x0000f01217007387 */ /* 0x0001e80000100000 */
[----:B------:R-:W2:Y:S02]  /*8d10*/  LDL.U8 R16, [R24+0xf0] ;  /* 0x0000f00018107983 */ /* 0x000ea40000100000 */
[----:B--2---:R-:W-:-:S05]  /*8d20*/  IMAD.MOV R16, RZ, RZ, -R16 ;  /* 0x000000ffff107224 */ /* 0x004fca00078e0a10 */
[----:B------:R-:W-:Y:S02]  /*8d30*/  PRMT R17, R16, 0x7710, RZ ;  /* 0x0000771010117816 */ /* 0x000fe400000000ff */
[----:B------:R-:W-:Y:S02]  /*8d40*/  LEA R16, R22, UR21, 0x3 ;  /* 0x0000001516107c11 */ /* 0x000fe4000f8e18ff */
[----:B------:R-:W-:-:S05]  /*8d50*/  IADD3 R17, PT, PT, R17, 0x1, RZ ;  /* 0x0000000111117810 */ /* 0x000fca0007ffe0ff */
[----:B------:R1:W-:Y:S04]  /*8d60*/  STL.U8 [R24+0xf0], R17 ;  /* 0x0000f01118007387 */ /* 0x0003e80000100000 */
[----:B------:R-:W2:Y:S02]  /*8d70*/  LDL R16, [R16+-0x8] ;  /* 0xfffff80010107983 */ /* 0x000ea40000100800 */
[----:B--2---:R-:W-:-:S05]  /*8d80*/  IMAD.IADD R27, R1, 0x1, R16 ;  /* 0x00000001011b7824 */ /* 0x004fca00078e0210 */
[----:B------:R-:W2:Y:S01]  /*8d90*/  LDL.U8 R19, [R27+0xf0] ;  /* 0x0000f0001b137983 */ /* 0x000ea20000100000 */
[----:B------:R-:W-:Y:S01]  /*8da0*/  BSSY.RECONVERGENT B4, `(.L_x_139) ;  /* 0x00000b1000047945 */ /* 0x000fe20003800200 */
[----:B------:R-:W-:Y:S02]  /*8db0*/  VIADD R33, R33, 0x1 ;  /* 0x0000000121217836 */ /* 0x000fe40000000000 */
[----:B------:R-:W-:Y:S02]  /*8dc0*/  IMAD.MOV.U32 R25, RZ, RZ, RZ ;  /* 0x000000ffff197224 */ /* 0x000fe400078e00ff */
[----:B--2---:R-:W-:-:S05]  /*8dd0*/  IMAD.MOV R19, RZ, RZ, -R19 ;  /* 0x000000ffff137224 */ /* 0x004fca00078e0a13 */
[----:B0-----:R-:W-:-:S04]  /*8de0*/  PRMT R18, R19, 0x7710, RZ ;  /* 0x0000771013127816 */ /* 0x001fc800000000ff */
[----:B------:R-:W-:-:S05]  /*8df0*/  IADD3 R18, PT, PT, R18, 0x1, RZ ;  /* 0x0000000112127810 */ /* 0x000fca0007ffe0ff */
[----:B------:R1:W-:Y:S02]  /*8e00*/  STL.U8 [R27+0xf0], R18 ;  /* 0x0000f0121b007387 */ /* 0x0003e40000100000 */
.L_x_145:
[----:B-1----:R-:W0:Y:S01]  /*8e10*/  LDC R27, c[0x0][0x3a0] ;  /* 0x0000e800ff1b7b82 */ /* 0x002e220000000800 */
[----:B------:R-:W-:Y:S01]  /*8e20*/  HFMA2 R31, -RZ, RZ, 0, 0 ;  /* 0x00000000ff1f7431 */ /* 0x000fe200000001ff */
[----:B------:R-:W-:Y:S02]  /*8e30*/  PRMT R29, RZ, 0x7610, R29 ;  /* 0x00007610ff1d7816 */ /* 0x000fe4000000001d */
[----:B0-----:R-:W-:Y:S01]  /*8e40*/  ISETP.GE.AND P0, PT, R27, 0x10, PT ;  /* 0x000000101b00780c */ /* 0x001fe20003f06270 */
[----:B------:R-:W-:-:S12]  /*8e50*/  IMAD R28, R25, R27, RZ ;  /* 0x0000001b191c7224 */ /* 0x000fd800078e02ff */
[----:B------:R-:W-:Y:S05]  /*8e60*/  @!P0 BRA `(.L_x_140) ;  /* 0x00000004000c8947 */ /* 0x000fea0003800000 */
[----:B------:R-:W-:Y:S01]  /*8e70*/  PRMT R29, RZ, 0x7610, R29 ;  /* 0x00007610ff1d7816 */ /* 0x000fe2000000001d */
[----:B------:R-:W-:-:S07]  /*8e80*/  IMAD.MOV.U32 R19, RZ, RZ, RZ ;  /* 0x000000ffff137224 */ /* 0x000fce00078e00ff */
.L_x_141:
[----:B------:R-:W0:Y:S01]  /*8e90*/  LDCU.64 UR16, c[0x0][0x398] ;  /* 0x00007300ff1077ac */ /* 0x000e220008000a00 */
[----:B------:R-:W-:Y:S01]  /*8ea0*/  IMAD.IADD R16, R28, 0x1, R19 ;  /* 0x000000011c107824 */ /* 0x000fe200078e0213 */
[----:B------:R-:W-:-:S05]  /*8eb0*/  IADD3 R18, PT, PT, R1, R19, RZ ;  /* 0x0000001301127210 */ /* 0x000fca0007ffe0ff */
[----:B------:R-:W2:Y:S04]  /*8ec0*/  LDL.U8 R30, [R18+0xf0] ;  /* 0x0000f000121e7983 */ /* 0x000ea80000100000 */
[----:B------:R-:W3:Y:S01]  /*8ed0*/  LDL.U8 R32, [R18+0xf1] ;  /* 0x0000f10012207983 */ /* 0x000ee20000100000 */
[----:B0-----:R-:W-:-:S05]  /*8ee0*/  IADD3 R16, P0, PT, R16, UR16, RZ ;  /* 0x0000001010107c10 */ /* 0x001fca000ff1e0ff */
[----:B------:R-:W-:-:S05]  /*8ef0*/  IMAD.X R17, RZ, RZ, UR17, P0 ;  /* 0x00000011ff117e24 */ /* 0x000fca00080e06ff */
[----:B------:R-:W2:Y:S04]  /*8f00*/  LDG.E.U8 R31, desc[UR6][R16.64] ;  /* 0x00000006101f7981 */ /* 0x000ea8000c1e1100 */
[----:B------:R-:W3:Y:S04]  /*8f10*/  LDG.E.U8 R35, desc[UR6][R16.64+0x1] ;  /* 0x0000010610237981 */ /* 0x000ee8000c1e1100 */
[----:B------:R-:W4:Y:S04]  /*8f20*/  LDG.E.U8 R34, desc[UR6][R16.64+0x3] ;  /* 0x0000030610227981 */ /* 0x000f28000c1e1100 */
[----:B------:R-:W5:Y:S01]  /*8f30*/  LDG.E.U8 R36, desc[UR6][R16.64+0xf] ;  /* 0x00000f0610247981 */ /* 0x000f62000c1e1100 */
[----:B--2---:R-:W-:-:S03]  /*8f40*/  IMAD R30, R30, R31, RZ ;  /* 0x0000001f1e1e7224 */ /* 0x004fc600078e02ff */
[----:B------:R-:W4:Y:S01]  /*8f50*/  LDL.U8 R31, [R18+0xf3] ;  /* 0x0000f300121f7983 */ /* 0x000f220000100000 */
[----:B---3--:R-:W-:-:S03]  /*8f60*/  IMAD R32, R32, R35, RZ ;  /* 0x0000002320207224 */ /* 0x008fc600078e02ff */
[----:B------:R-:W2:Y:S02]  /*8f70*/  LDG.E.U8 R35, desc[UR6][R16.64+0x5] ;  /* 0x0000050610237981 */ /* 0x000ea4000c1e1100 */
[----:B------:R-:W-:Y:S02]  /*8f80*/  LOP3.LUT R30, R32, R30, R29, 0x96, !PT ;  /* 0x0000001e201e7212 */ /* 0x000fe400078e961d */
[----:B------:R-:W3:Y:S04]  /*8f90*/  LDL.U8 R29, [R18+0xf2] ;  /* 0x0000f200121d7983 */ /* 0x000ee80000100000 */
[----:B------:R-:W3:Y:S01]  /*8fa0*/  LDG.E.U8 R32, desc[UR6][R16.64+0x2] ;  /* 0x0000020610207981 */ /* 0x000ee2000c1e1100 */
[----:B----4-:R-:W-:-:S03]  /*8fb0*/  IMAD R31, R31, R34, RZ ;  /* 0x000000221f1f7224 */ /* 0x010fc600078e02ff */
[----:B------:R-:W4:Y:S01]  /*8fc0*/  LDL.U8 R34, [R18+0xfe] ;  /* 0x0000fe0012227983 */ /* 0x000f220000100000 */
[----:B---3--:R-:W-:-:S03]  /*8fd0*/  IMAD R29, R29, R32, RZ ;  /* 0x000000201d1d7224 */ /* 0x008fc600078e02ff */
[----:B------:R-:W2:Y:S02]  /*8fe0*/  LDL.U8 R32, [R18+0xf5] ;  /* 0x0000f50012207983 */ /* 0x000ea40000100000 */
[----:B------:R-:W-:Y:S02]  /*8ff0*/  LOP3.LUT R29, R31, R29, R30, 0x96, !PT ;  /* 0x0000001d1f1d7212 */ /* 0x000fe400078e961e */
[----:B------:R-:W3:Y:S04]  /*9000*/  LDL.U8 R30, [R18+0xf4] ;  /* 0x0000f400121e7983 */ /* 0x000ee80000100000 */
[----:B------:R-:W3:Y:S01]  /*9010*/  LDG.E.U8 R31, desc[UR6][R16.64+0x4] ;  /* 0x00000406101f7981 */ /* 0x000ee2000c1e1100 */
[----:B--2---:R-:W-:-:S03]  /*9020*/  IMAD R32, R32, R35, RZ ;  /* 0x0000002320207224 */ /* 0x004fc600078e02ff */
[----:B------:R-:W2:Y:S01]  /*9030*/  LDG.E.U8 R35, desc[UR6][R16.64+0x7] ;  /* 0x0000070610237981 */ /* 0x000ea2000c1e1100 */
[----:B---3--:R-:W-:-:S03]  /*9040*/  IMAD R30, R30, R31, RZ ;  /* 0x0000001f1e1e7224 */ /* 0x008fc600078e02ff */
[----:B------:R-:W3:Y:S02]  /*9050*/  LDG.E.U8 R31, desc[UR6][R16.64+0x6] ;  /* 0x00000606101f7981 */ /* 0x000ee4000c1e1100 */
[----:B------:R-:W-:Y:S02]  /*9060*/  LOP3.LUT R29, R32, R30, R29, 0x96, !PT ;  /* 0x0000001e201d7212 */ /* 0x000fe400078e961d */
[----:B------:R-:W3:Y:S04]  /*9070*/  LDL.U8 R30, [R18+0xf6] ;  /* 0x0000f600121e7983 */ /* 0x000ee80000100000 */
[----:B------:R-:W2:Y:S01]  /*9080*/  LDL.U8 R32, [R18+0xf7] ;  /* 0x0000f70012207983 */ /* 0x000ea20000100000 */
[----:B---3--:R-:W-:-:S03]  /*9090*/  IMAD R30, R30, R31, RZ ;  /* 0x0000001f1e1e7224 */ /* 0x008fc600078e02ff */
[----:B------:R-:W3:Y:S01]  /*90a0*/  LDG.E.U8 R31, desc[UR6][R16.64+0x8] ;  /* 0x00000806101f7981 */ /* 0x000ee2000c1e1100 */
[----:B--2---:R-:W-:-:S03]  /*90b0*/  IMAD R32, R32, R35, RZ ;  /* 0x0000002320207224 */ /* 0x004fc600078e02ff */
[----:B------:R-:W2:Y:S02]  /*90c0*/  LDG.E.U8 R35, desc[UR6][R16.64+0x9] ;  /* 0x0000090610237981 */ /* 0x000ea4000c1e1100 */
        /* <DEDUP_REMOVED lines=17> */
[----:B------:R-:W-:Y:S02]  /*91e0*/  VIADD R19, R19, 0x10 ;  /* 0x0000001013137836 */ /* 0x000fe40000000000 */
[----:B---3--:R-:W-:-:S02]  /*91f0*/  IMAD R30, R30, R31, RZ ;  /* 0x0000001f1e1e7224 */ /* 0x008fc400078e02ff */
[----:B------:R-:W4:Y:S01]  /*9200*/  LDG.E.U8 R31, desc[UR6][R16.64+0xe] ;  /* 0x00000e06101f7981 */ /* 0x000f22000c1e1100 */
[----:B--2---:R-:W-:-:S03]  /*9210*/  IMAD R32, R32, R35, RZ ;  /* 0x0000002320207224 */ /* 0x004fc600078e02ff */
[----:B------:R-:W5:Y:S01]  /*9220*/  LDL.U8 R35, [R18+0xff] ;  /* 0x0000ff0012237983 */ /* 0x000f620000100000 */
[----:B------:R-:W-:Y:S02]  /*9230*/  ISETP.NE.AND P0, PT, R19, R8, PT ;  /* 0x000000081300720c */ /* 0x000fe40003f05270 */
[----:B------:R-:W-:Y:S01]  /*9240*/  LOP3.LUT R29, R32, R30, R29, 0x96, !PT ;  /* 0x0000001e201d7212 */ /* 0x000fe200078e961d */
[----:B----4-:R-:W-:Y:S02]  /*9250*/  IMAD R34, R34, R31, RZ ;  /* 0x0000001f22227224 */ /* 0x010fe400078e02ff */
[----:B-----5:R-:W-:-:S05]  /*9260*/  IMAD R35, R35, R36, RZ ;  /* 0x0000002423237224 */ /* 0x020fca00078e02ff */
[----:B------:R-:W-:-:S03]  /*9270*/  LOP3.LUT R29, R35, R34, R29, 0x96, !PT ;  /* 0x00000022231d7212 */ /* 0x000fc600078e961d */
[----:B------:R-:W-:Y:S05]  /*9280*/  @P0 BRA `(.L_x_141) ;  /* 0xfffffffc00000947 */ /* 0x000fea000383ffff */
[----:B------:R-:W-:-:S07]  /*9290*/  MOV R31, R8 ;  /* 0x00000008001f7202 */ /* 0x000fce0000000f00 */
.L_x_140:
[----:B------:R-:W-:-:S13]  /*92a0*/  ISETP.NE.AND P0, PT, R5, RZ, PT ;  /* 0x000000ff0500720c */ /* 0x000fda0003f05270 */
[----:B------:R-:W-:Y:S05]  /*92b0*/  @!P0 BRA `(.L_x_142) ;  /* 0x0000000400688947 */ /* 0x000fea0003800000 */
[----:B------:R-:W-:Y:S02]  /*92c0*/  ISETP.GE.U32.AND P0, PT, R9, 0x7, PT ;  /* 0x000000070900780c */ /* 0x000fe40003f06070 */
[----:B------:R-:W-:-:S11]  /*92d0*/  ISETP.NE.AND P5, PT, R6, RZ, PT ;  /* 0x000000ff0600720c */ /* 0x000fd60003fa5270 */
[----:B------:R-:W-:Y:S05]  /*92e0*/  @!P0 BRA `(.L_x_143) ;  /* 0x0000000000948947 */ /* 0x000fea0003800000 */
[----:B------:R-:W0:Y:S01]  /*92f0*/  LDCU.64 UR16, c[0x0][0x398] ;  /* 0x00007300ff1077ac */ /* 0x000e220008000a00 */
[----:B------:R-:W-:Y:S01]  /*9300*/  IADD3 R30, PT, PT, R1, R31, RZ ;  /* 0x0000001f011e7210 */ /* 0x000fe20007ffe0ff */
[----:B------:R-:W-:-:S04]  /*9310*/  IMAD.IADD R16, R28, 0x1, R31 ;  /* 0x000000011c107824 */ /* 0x000fc800078e021f */
[----:B------:R-:W2:Y:S04]  /*9320*/  LDL.U8 R34, [R30+0xf1] ;  /* 0x0000f1001e227983 */ /* 0x000ea80000100000 */
[----:B------:R-:W3:Y:S04]  /*9330*/  LDL.U8 R32, [R30+0xf0] ;  /* 0x0000f0001e207983 */ /* 0x000ee80000100000 */
[----:B------:R-:W4:Y:S01]  /*9340*/  LDL.U8 R36, [R30+0xf2] ;  /* 0x0000f2001e247983 */ /* 0x000f220000100000 */
[----:B0-----:R-:W-:Y:S02]  /*9350*/  IADD3 R18, P3, P4, R31, UR16, R28 ;  /* 0x000000101f127c10 */ /* 0x001fe4000fc7e01c */
[----:B------:R-:W-:-:S02]  /*9360*/  IADD3 R16, P0, PT, R16, UR16, RZ ;  /* 0x0000001010107c10 */ /* 0x000fc4000ff1e0ff */
[----:B------:R-:W-:-:S03]  /*9370*/  IADD3.X R19, PT, PT, RZ, UR17, RZ, P3, P4 ;  /* 0x00000011ff137c10 */ /* 0x000fc60009fe84ff */
[----:B------:R-:W-:Y:S02]  /*9380*/  IMAD.X R17, RZ, RZ, UR17, P0 ;  /* 0x00000011ff117e24 */ /* 0x000fe400080e06ff */
[----:B------:R-:W2:Y:S04]  /*9390*/  LDG.E.U8 R35, desc[UR6][R18.64+0x1] ;  /* 0x0000010612237981 */ /* 0x000ea8000c1e1100 */
[----:B------:R-:W3:Y:S04]  /*93a0*/  LDG.E.U8 R17, desc[UR6][R16.64] ;  /* 0x0000000610117981 */ /* 0x000ee8000c1e1100 */
[----:B------:R-:W4:Y:S04]  /*93b0*/  LDG.E.U8 R39, desc[UR6][R18.64+0x2] ;  /* 0x0000020612277981 */ /* 0x000f28000c1e1100 */
[----:B------:R-:W5:Y:S01]  /*93c0*/  LDL.U8 R16, [R30+0xf5] ;  /* 0x0000f5001e107983 */ /* 0x000f620000100000 */
[----:B--2---:R-:W-:-:S03]  /*93d0*/  IMAD R37, R34, R35, RZ ;  /* 0x0000002322257224 */ /* 0x004fc600078e02ff */
[----:B------:R-:W2:Y:S04]  /*93e0*/  LDL.U8 R35, [R30+0xf3] ;  /* 0x0000f3001e237983 */ /* 0x000ea80000100000 */
[----:B------:R-:W2:Y:S01]  /*93f0*/  LDG.E.U8 R34, desc[UR6][R18.64+0x3] ;  /* 0x0000030612227981 */ /* 0x000ea2000c1e1100 */
[----:B---3--:R-:W-:Y:S02]  /*9400*/  IMAD R32, R32, R17, RZ ;  /* 0x0000001120207224 */ /* 0x008fe400078e02ff */
[----:B----4-:R-:W-:Y:S01]  /*9410*/  IMAD R36, R36, R39, RZ ;  /* 0x0000002724247224 */ /* 0x010fe200078e02ff */
[----:B------:R-:W5:Y:S04]  /*9420*/  LDG.E.U8 R17, desc[UR6][R18.64+0x5] ;  /* 0x0000050612117981 */ /* 0x000f68000c1e1100 */
[----:B------:R-:W-:-:S02]  /*9430*/  LOP3.LUT R32, R36, R32, R37, 0x96, !PT ;  /* 0x0000002024207212 */ /* 0x000fc400078e9625 */
[----:B------:R-:W3:Y:S01]  /*9440*/  LDG.E.U8 R37, desc[UR6][R18.64+0x4] ;  /* 0x0000040612257981 */ /* 0x000ee2000c1e1100 */
[----:B--2---:R-:W-:-:S03]  /*9450*/  IMAD R35, R35, R34, RZ ;  /* 0x0000002223237224 */ /* 0x004fc600078e02ff */
[----:B------:R-:W3:Y:S01]  /*9460*/  LDL.U8 R34, [R30+0xf4] ;  /* 0x0000f4001e227983 */ /* 0x000ee20000100000 */
[----:B-----5:R-:W-:-:S03]  /*9470*/  IMAD R17, R16, R17, RZ ;  /* 0x0000001110117224 */ /* 0x020fc600078e02ff */
[----:B------:R-:W2:Y:S01]  /*9480*/  LDL.U8 R16, [R30+0xf7] ;  /* 0x0000f7001e107983 */ /* 0x000ea20000100000 */
[----:B---3--:R-:W-:-:S03]  /*9490*/  IMAD R34, R34, R37, RZ ;  /* 0x0000002522227224 */ /* 0x008fc600078e02ff */
[----:B------:R-:W2:Y:S02]  /*94a0*/  LDG.E.U8 R37, desc[UR6][R18.64+0x7] ;  /* 0x0000070612257981 */ /* 0x000ea4000c1e1100 */
[----:B------:R-:W-:Y:S02]  /*94b0*/  LOP3.LUT R32, R34, R32, R35, 0x96, !PT ;  /* 0x0000002022207212 */ /* 0x000fe400078e9623 */
[----:B------:R-:W3:Y:S04]  /*94c0*/  LDG.E.U8 R34, desc[UR6][R18.64+0x6] ;  /* 0x0000060612227981 */ /* 0x000ee8000c1e1100 */
[----:B------:R-:W3:Y:S01]  /*94d0*/  LDL.U8 R35, [R30+0xf6] ;  /* 0x0000f6001e237983 */ /* 0x000ee20000100000 */
[----:B------:R-:W-:Y:S02]  /*94e0*/  VIADD R31, R31, 0x8 ;  /* 0x000000081f1f7836 */ /* 0x000fe40000000000 */
[----:B--2---:R-:W-:-:S02]  /*94f0*/  IMAD R16, R16, R37, RZ ;  /* 0x0000002510107224 */ /* 0x004fc400078e02ff */
[----:B---3--:R-:W-:-:S05]  /*9500*/  IMAD R34, R35, R34, RZ ;  /* 0x0000002223227224 */ /* 0x008fca00078e02ff */
[----:B------:R-:W-:-:S04]  /*9510*/  LOP3.LUT R32, R34, R32, R17, 0x96, !PT ;  /* 0x0000002022207212 */ /* 0x000fc800078e9611 */
[----:B------:R-:W-:-:S04]  /*9520*/  LOP3.LUT R16, R29, R32, R16, 0x96, !PT ;  /* 0x000000201d107212 */ /* 0x000fc800078e9610 */
[----:B------:R-:W-:-:S07]  /*9530*/  PRMT R29, R16, 0x7610, R29 ;  /* 0x00007610101d7816 */ /* 0x000fce000000001d */
.L_x_143:
[----:B------:R-:W-:Y:S05]  /*9540*/  @!P5 BRA `(.L_x_142) ;  /* 0x0000000000c4d947 */ /* 0x000fea0003800000 */
[----:B------:R-:W-:-:S13]  /*9550*/  ISETP.GE.U32.AND P0, PT, R10, 0x3, PT ;  /* 0x000000030a00780c */ /* 0x000fda0003f06070 */
[----:B------:R-:W-:Y:S05]  /*9560*/  @!P0 BRA `(.L_x_144) ;  /* 0x0000000000588947 */ /* 0x000fea0003800000 */
[----:B------:R-:W0:Y:S01]  /*9570*/  LDCU.64 UR16, c[0x0][0x398] ;  /* 0x00007300ff1077ac */ /* 0x000e220008000a00 */
[--C-:B------:R-:W-:Y:S02]  /*9580*/  IMAD.IADD R30, R1, 0x1, R31.reuse ;  /* 0x00000001011e7824 */ /* 0x100fe400078e021f */
[----:B------:R-:W-:-:S03]  /*9590*/  IMAD.IADD R16, R28, 0x1, R31 ;  /* 0x000000011c107824 */ /* 0x000fc600078e021f */
[----:B------:R-:W2:Y:S04]  /*95a0*/  LDL.U8 R35, [R30+0xf1] ;  /* 0x0000f1001e237983 */ /* 0x000ea80000100000 */
[----:B------:R-:W3:Y:S04]  /*95b0*/  LDL.U8 R32, [R30+0xf0] ;  /* 0x0000f0001e207983 */ /* 0x000ee80000100000 */
[----:B------:R-:W4:Y:S01]  /*95c0*/  LDL.U8 R37, [R30+0xf2] ;  /* 0x0000f2001e257983 */ /* 0x000f220000100000 */
[----:B0-----:R-:W-:Y:S02]  /*95d0*/  IADD3 R18, P3, P4, R31, UR16, R28 ;  /* 0x000000101f127c10 */ /* 0x001fe4000fc7e01c */
[----:B------:R-:W-:-:S02]  /*95e0*/  IADD3 R16, P0, PT, R16, UR16, RZ ;  /* 0x0000001010107c10 */ /* 0x000fc4000ff1e0ff */
[----:B------:R-:W-:Y:S02]  /*95f0*/  IADD3.X R19, PT, PT, RZ, UR17, RZ, P3, P4 ;  /* 0x00000011ff137c10 */ /* 0x000fe40009fe84ff */
[----:B------:R-:W-:-:S03]  /*9600*/  IADD3.X R17, PT, PT, RZ, UR17, RZ, P0, !PT ;  /* 0x00000011ff117c10 */ /* 0x000fc600087fe4ff */
[----:B------:R-:W2:Y:S04]  /*9610*/  LDG.E.U8 R36, desc[UR6][R18.64+0x1] ;  /* 0x0000010612247981 */ /* 0x000ea8000c1e1100 */
[----:B------:R-:W3:Y:S04]  /*9620*/  LDG.E.U8 R17, desc[UR6][R16.64] ;  /* 0x0000000610117981 */ /* 0x000ee8000c1e1100 */
[----:B------:R-:W4:Y:S04]  /*9630*/  LDG.E.U8 R34, desc[UR6][R18.64+0x2] ;  /* 0x0000020612227981 */ /* 0x000f28000c1e1100 */
[----:B------:R-:W5:Y:S01]  /*9640*/  LDG.E.U8 R39, desc[UR6][R18.64+0x3] ;  /* 0x0000030612277981 */ /* 0x000f62000c1e1100 */
[----:B--2---:R-:W-:-:S03]  /*9650*/  IMAD R35, R35, R36, RZ ;  /* 0x0000002423237224 */ /* 0x004fc600078e02ff */
[----:B------:R-:W5:Y:S01]  /*9660*/  LDL.U8 R36, [R30+0xf3] ;  /* 0x0000f3001e247983 */ /* 0x000f620000100000 */
[----:B---3--:R-:W-:Y:S02]  /*9670*/  IMAD R32, R32, R17, RZ ;  /* 0x0000001120207224 */ /* 0x008fe400078e02ff */
[----:B----4-:R-:W-:-:S05]  /*9680*/  IMAD R34, R37, R34, RZ ;  /* 0x0000002225227224 */ /* 0x010fca00078e02ff */
[----:B------:R-:W-:Y:S01]  /*9690*/  LOP3.LUT R32, R34, R32, R35, 0x96, !PT ;  /* 0x0000002022207212 */ /* 0x000fe200078e9623 */
[----:B------:R-:W-:Y:S02]  /*96a0*/  VIADD R31, R31, 0x4 ;  /* 0x000000041f1f7836 */ /* 0x000fe40000000000 */
[----:B-----5:R-:W-:-:S05]  /*96b0*/  IMAD R36, R36, R39, RZ ;  /* 0x0000002724247224 */ /* 0x020fca00078e02ff */
[----:B------:R-:W-:-:S07]  /*96c0*/  LOP3.LUT R29, R29, R32, R36, 0x96, !PT ;  /* 0x000000201d1d7212 */ /* 0x000fce00078e9624 */
.L_x_144:
[----:B------:R-:W-:Y:S05]  /*96d0*/  @!P2 BRA `(.L_x_142) ;  /* 0x000000000060a947 */ /* 0x000fea0003800000 */
[----:B------:R-:W0:Y:S01]  /*96e0*/  LDCU.64 UR16, c[0x0][0x398] ;  /* 0x00007300ff1077ac */ /* 0x000e220008000a00 */
[----:B------:R-:W-:Y:S01]  /*96f0*/  IADD3 R16, PT, PT, R28, R31, RZ ;  /* 0x0000001f1c107210 */ /* 0x000fe20007ffe0ff */
[----:B------:R-:W-:-:S05]  /*9700*/  IMAD.IADD R18, R1, 0x1, R31 ;  /* 0x0000000101127824 */ /* 0x000fca00078e021f */
[----:B------:R-:W2:Y:S01]  /*9710*/  LDL.U8 R19, [R18+0xf0] ;  /* 0x0000f00012137983 */ /* 0x000ea20000100000 */
[----:B0-----:R-:W-:-:S05]  /*9720*/  IADD3 R16, P0, PT, R16, UR16, RZ ;  /* 0x0000001010107c10 */ /* 0x001fca000ff1e0ff */
[----:B------:R-:W-:-:S05]  /*9730*/  IMAD.X R17, RZ, RZ, UR17, P0 ;  /* 0x00000011ff117e24 */ /* 0x000fca00080e06ff */
[----:B------:R-:W2:Y:S01]  /*9740*/  LDG.E.U8 R16, desc[UR6][R16.64] ;  /* 0x0000000610107981 */ /* 0x000ea2000c1e1100 */
[----:B------:R-:W-:Y:S01]  /*9750*/  ISETP.NE.AND P0, PT, R0, 0x1, PT ;  /* 0x000000010000780c */ /* 0x000fe20003f05270 */
[----:B--2---:R-:W-:-:S05]  /*9760*/  IMAD R30, R19, R16, RZ ;  /* 0x00000010131e7224 */ /* 0x004fca00078e02ff */
[----:B------:R-:W-:-:S07]  /*9770*/  LOP3.LUT R29, R30, R29, RZ, 0x3c, !PT ;  /* 0x0000001d1e1d7212 */ /* 0x000fce00078e3cff */
        /* <DEDUP_REMOVED lines=14> */
.L_x_142:
[----:B------:R-:W-:Y:S02]  /*9860*/  IADD3 R25, PT, PT, R25, 0x1, RZ ;  /* 0x0000000119197810 */ /* 0x000fe40007ffe0ff */
[----:B------:R-:W-:Y:S02]  /*9870*/  LOP3.LUT R29, R29, 0xff, RZ, 0xc0, !PT ;  /* 0x000000ff1d1d7812 */ /* 0x000fe400078ec0ff */
[----:B------:R-:W-:Y:S02]  /*9880*/  ISETP.NE.AND P0, PT, R25, R26, PT ;  /* 0x0000001a1900720c */ /* 0x000fe40003f05270 */
[----:B------:R-:W-:-:S13]  /*9890*/  ISETP.NE.AND P3, PT, R29, 0x1, PT ;  /* 0x000000011d00780c */ /* 0x000fda0003f65270 */
[----:B------:R-:W-:Y:S05]  /*98a0*/  @P0 BRA P3, `(.L_x_145) ;  /* 0xfffffff400580947 */ /* 0x000fea000183ffff */
[----:B------:R-:W-:Y:S05]  /*98b0*/  BSYNC.RECONVERGENT B4 ;  /* 0x0000000000047941 */ /* 0x000fea0003800200 */
.L_x_139:
[----:B------:R-:W-:Y:S01]  /*98c0*/  ISETP.GT.AND P0, PT, R3, 0xf, PT ;  /* 0x0000000f0300780c */ /* 0x000fe20003f04270 */
[----:B------:R-:W-:Y:S03]  /*98d0*/  BSSY.RECONVERGENT B6, `(.L_x_146) ;  /* 0x0000095000067945 */ /* 0x000fe60003800200 */
[----:B------:R-:W-:-:S13]  /*98e0*/  ISETP.EQ.OR P0, PT, R29, 0x1, P0 ;  /* 0x000000011d00780c */ /* 0x000fda0000702670 */
[----:B------:R-:W-:Y:S05]  /*98f0*/  @P0 BRA `(.L_x_147) ;  /* 0x0000000800480947 */ /* 0x000fea0003800000 */
[----:B------:R-:W-:Y:S01]  /*9900*/  VIADD R28, R14, 0xffffffff ;  /* 0xffffffff0e1c7836 */ /* 0x000fe20000000000 */
[----:B------:R-:W2:Y:S04]  /*9910*/  LDL.64 R18, [R21+0x190] ;  /* 0x0001900015127983 */ /* 0x000ea80000100a00 */
[----:B------:R-:W-:Y:S02]  /*9920*/  LEA R28, R28, UR20, 0x3 ;  /* 0x000000141c1c7c11 */ /* 0x000fe4000f8e18ff */
[----:B------:R-:W-:-:S04]  /*9930*/  LEA R25, R22, UR20, 0x3 ;  /* 0x0000001416197c11 */ /* 0x000fc8000f8e18ff */
[----:B------:R-:W2:Y:S04]  /*9940*/  LDL.64 R28, [R28] ;  /* 0x000000001c1c7983 */ /* 0x000ea80000100a00 */
[----:B------:R-:W3:Y:S01]  /*9950*/  LDL.64 R16, [R25+-0x8] ;  /* 0xfffff80019107983 */ /* 0x000ee20000100a00 */
[----:B--2---:R-:W-:-:S08]  /*9960*/  DADD R18, R28, R18 ;  /* 0x000000001c127229 */ /* 0x004fd00000000012 */
[----:B---3--:R-:W-:Y:S01]  /*9970*/  DADD R16, R18, R16 ;  /* 0x0000000012107229 */ /* 0x008fe20000000010 */
[----:B------:R-:W-:-:S06]  /*9980*/  LEA R19, R3, UR22, 0x3 ;  /* 0x0000001603137c11 */ /* 0x000fcc000f8e18ff */
[----:B------:R0:W-:Y:S01]  /*9990*/  STL.64 [R19], R16 ;  /* 0x0000001013007387 */ /* 0x0001e20000100a00 */
[----:B------:R-:W-:Y:S01]  /*99a0*/  IMAD.MOV.U32 R18, RZ, RZ, RZ ;  /* 0x000000ffff127224 */ /* 0x000fe200078e00ff */
[----:B------:R-:W-:Y:S06]  /*99b0*/  @!P1 BRA `(.L_x_148) ;  /* 0x0000000400dc9947 */ /* 0x000fec0003800000 */
[----:B------:R-:W-:Y:S01]  /*99c0*/  ISETP.GT.AND P0, PT, R7, RZ, PT ;  /* 0x000000ff0700720c */ /* 0x000fe20003f04270 */
[----:B------:R-:W-:Y:S04]  /*99d0*/  BSSY.RECONVERGENT B5, `(.L_x_148) ;  /* 0x0000075000057945 */ /* 0x000fe80003800200 */
[----:B------:R-:W-:Y:S01]  /*99e0*/  BSSY.RELIABLE B4, `(.L_x_149) ;  /* 0x0000062000047945 */ /* 0x000fe20003800100 */
[----:B0-----:R-:W-:-:S07]  /*99f0*/  MOV R16, RZ ;  /* 0x000000ff00107202 */ /* 0x001fce0000000f00 */
[----:B------:R-:W-:Y:S05]  /*9a00*/  @!P0 BRA `(.L_x_150) ;  /* 0x00000004007c8947 */ /* 0x000fea0003800000 */
[----:B------:R-:W-:Y:S01]  /*9a10*/  IMAD.IADD R17, R7, 0x1, -R16 ;  /* 0x0000000107117824 */ /* 0x000fe200078e0a10 */
[----:B------:R-:W-:Y:S01]  /*9a20*/  BSSY.RECONVERGENT B7, `(.L_x_151) ;  /* 0x000003b000077945 */ /* 0x000fe20003800200 */
[----:B------:R-:W-:-:S03]  /*9a30*/  PLOP3.LUT P0, PT, PT, PT, PT, 0x80, 0x8 ;  /* 0x000000000008781c */ /* 0x000fc60003f0f070 */
[----:B------:R-:W-:-:S13]  /*9a40*/  ISETP.GT.AND P1, PT, R17, 0xc, PT ;  /* 0x0000000c1100780c */ /* 0x000fda0003f24270 */
[----:B------:R-:W-:Y:S05]  /*9a50*/  @!P1 BRA `(.L_x_152) ;  /* 0x0000000000dc9947 */ /* 0x000fea0003800000 */
[----:B------:R-:W-:Y:S01]  /*9a60*/  BSSY.RECONVERGENT B8, `(.L_x_153) ;  /* 0x0000035000087945 */ /* 0x000fe20003800200 */
[----:B------:R-:W-:Y:S01]  /*9a70*/  PLOP3.LUT P0, PT, PT, PT, PT, 0x8, 0x80 ;  /* 0x000000000080781c */ /* 0x000fe20003f0e170 */
[----:B------:R-:W-:-:S12]  /*9a80*/  VIADD R17, R7, 0xfffffff4 ;  /* 0xfffffff407117836 */ /* 0x000fd80000000000 */
.L_x_154:
[----:B------:R-:W-:-:S05]  /*9a90*/  IADD3 R32, PT, PT, R1, R16, RZ ;  /* 0x0000001001207210 */ /* 0x000fca0007ffe0ff */
[----:B----4-:R-:W2:Y:S01]  /*9aa0*/  LDL.U8 R19, [R32+0xf0] ;  /* 0x0000f00020137983 */ /* 0x010ea20000100000 */
        /* <DEDUP_REMOVED lines=14> */
[----:B----4-:R-:W-:Y:S04]  /*9b90*/  STL.U8 [R35], R30 ;  /* 0x0000001e23007387 */ /* 0x010fe80000100000 */
[----:B0-----:R-:W4:Y:S04]  /*9ba0*/  LDL.U8 R19, [R31+0xf1] ;  /* 0x0000f1001f137983 */ /* 0x001f280000100000 */
[----:B----4-:R0:W-:Y:S04]  /*9bb0*/  STL.U8 [R35+0x1], R19 ;  /* 0x0000011323007387 */ /* 0x0101e80000100000 */
[----:B-1----:R-:W4:Y:S01]  /*9bc0*/  LDL.U8 R25, [R31+0xf2] ;  /* 0x0000f2001f197983 */ /* 0x002f220000100000 */
[----:B------:R-:W-:-:S03]  /*9bd0*/  VIADD R18, R16, 0x8 ;  /* 0x0000000810127836 */ /* 0x000fc60000000000 */
[----:B----4-:R1:W-:Y:S04]  /*9be0*/  STL.U8 [R35+0x2], R25 ;  /* 0x0000021923007387 */ /* 0x0103e80000100000 */
[----:B--2---:R-:W2:Y:S01]  /*9bf0*/  LDL.U8 R28, [R31+0xf3] ;  /* 0x0000f3001f1c7983 */ /* 0x004ea20000100000 */
[----:B------:R-:W-:Y:S01]  /*9c00*/  IADD3 R32, PT, PT, R1, R18, RZ ;  /* 0x0000001201207210 */ /* 0x000fe20007ffe0ff */
[----:B------:R-:W-:Y:S02]  /*9c10*/  IMAD R18, R3, R27, R18 ;  /* 0x0000001b03127224 */ /* 0x000fe400078e0212 */
[----:B--2---:R2:W-:Y:S04]  /*9c20*/  STL.U8 [R35+0x3], R28 ;  /* 0x0000031c23007387 */ /* 0x0045e80000100000 */
[----:B---3--:R-:W3:Y:S01]  /*9c30*/  LDL.U8 R29, [R32+0xf0] ;  /* 0x0000f000201d7983 */ /* 0x008ee20000100000 */
[----:B------:R-:W-:-:S05]  /*9c40*/  IMAD.IADD R34, R1, 0x1, R18 ;  /* 0x0000000101227824 */ /* 0x000fca00078e0212 */
[----:B---3--:R3:W-:Y:S04]  /*9c50*/  STL.U8 [R34], R29 ;  /* 0x0000001d22007387 */ /* 0x0087e80000100000 */
[----:B0-----:R-:W4:Y:S04]  /*9c60*/  LDL.U8 R19, [R32+0xf1] ;  /* 0x0000f10020137983 */ /* 0x001f280000100000 */
[----:B----4-:R0:W-:Y:S04]  /*9c70*/  STL.U8 [R34+0x1], R19 ;  /* 0x0000011322007387 */ /* 0x0101e80000100000 */
[----:B-1----:R-:W4:Y:S01]  /*9c80*/  LDL.U8 R25, [R32+0xf2] ;  /* 0x0000f20020197983 */ /* 0x002f220000100000 */
[----:B------:R-:W-:-:S03]  /*9c90*/  VIADD R18, R16, 0xc ;  /* 0x0000000c10127836 */ /* 0x000fc60000000000 */
[----:B----4-:R1:W-:Y:S04]  /*9ca0*/  STL.U8 [R34+0x2], R25 ;  /* 0x0000021922007387 */ /* 0x0103e80000100000 */
[----:B------:R-:W4:Y:S01]  /*9cb0*/  LDL.U8 R30, [R32+0xf3] ;  /* 0x0000f300201e7983 */ /* 0x000f220000100000 */
[----:B------:R-:W-:Y:S01]  /*9cc0*/  IADD3 R31, PT, PT, R1, R18, RZ ;  /* 0x00000012011f7210 */ /* 0x000fe20007ffe0ff */
[----:B------:R-:W-:Y:S02]  /*9cd0*/  IMAD R18, R3, R27, R18 ;  /* 0x0000001b03127224 */ /* 0x000fe400078e0212 */
        /* <DEDUP_REMOVED lines=9> */
[----:B------:R-:W-:-:S05]  /*9d70*/  VIADD R16, R16, 0x10 ;  /* 0x0000001010107836 */ /* 0x000fca0000000000 */
[----:B------:R-:W-:Y:S01]  /*9d80*/  ISETP.GE.AND P1, PT, R16, R17, PT ;  /* 0x000000111000720c */ /* 0x000fe20003f26270 */
[----:B--2---:R4:W-:-:S12]  /*9d90*/  STL.U8 [R29+0x3], R25 ;  /* 0x000003191d007387 */ /* 0x0049d80000100000 */
[----:B------:R-:W-:Y:S05]  /*9da0*/  @!P1 BRA `(.L_x_154) ;  /* 0xfffffffc00389947 */ /* 0x000fea000383ffff */
[----:B------:R-:W-:Y:S05]  /*9db0*/  BSYNC.RECONVERGENT B8 ;  /* 0x0000000000087941 */ /* 0x000fea0003800200 */
.L_x_153:
[----:B----4-:R-:W-:-:S07]  /*9dc0*/  MOV R18, R7 ;  /* 0x0000000700127202 */ /* 0x010fce0000000f00 */
.L_x_152:
[----:B------:R-:W-:Y:S05]  /*9dd0*/  BSYNC.RECONVERGENT B7 ;  /* 0x0000000000077941 */ /* 0x000fea0003800200 */
.L_x_151:
[----:B------:R-:W-:Y:S01]  /*9de0*/  IMAD.IADD R17, R7, 0x1, -R16 ;  /* 0x0000000107117824 */ /* 0x000fe200078e0a10 */
[----:B------:R-:W-:Y:S04]  /*9df0*/  BSSY.RECONVERGENT B7, `(.L_x_155) ;  /* 0x000001d000077945 */ /* 0x000fe80003800200 */
[----:B------:R-:W-:-:S13]  /*9e00*/  ISETP.GT.AND P1, PT, R17, 0x4, PT ;  /* 0x000000041100780c */ /* 0x000fda0003f24270 */
[----:B------:R-:W-:Y:S05]  /*9e10*/  @!P1 BRA `(.L_x_156) ;  /* 0x0000000000689947 */ /* 0x000fea0003800000 */
[----:B------:R-:W-:-:S05]  /*9e20*/  IMAD.IADD R31, R1, 0x1, R16 ;  /* 0x00000001011f7824 */ /* 0x000fca00078e0210 */
[----:B------:R-:W2:Y:S01]  /*9e30*/  LDL.U8 R17, [R31+0xf0] ;  /* 0x0000f0001f117983 */ /* 0x000ea20000100000 */
[----:B------:R-:W-:-:S05]  /*9e40*/  IMAD R18, R3, R27, R16 ;  /* 0x0000001b03127224 */ /* 0x000fca00078e0210 */
[----:B------:R-:W-:-:S05]  /*9e50*/  IADD3 R34, PT, PT, R1, R18, RZ ;  /* 0x0000001201227210 */ /* 0x000fca0007ffe0ff */
[----:B--2---:R0:W-:Y:S04]  /*9e60*/  STL.U8 [R34], R17 ;  /* 0x0000001122007387 */ /* 0x0041e80000100000 */
[----:B------:R-:W2:Y:S04]  /*9e70*/  LDL.U8 R19, [R31+0xf1] ;  /* 0x0000f1001f137983 */ /* 0x000ea80000100000 */
[----:B--2---:R1:W-:Y:S04]  /*9e80*/  STL.U8 [R34+0x1], R19 ;  /* 0x0000011322007387 */ /* 0x0043e80000100000 */
[----:B------:R-:W2:Y:S01]  /*9e90*/  LDL.U8 R25, [R31+0xf2] ;  /* 0x0000f2001f197983 */ /* 0x000ea20000100000 */
[----:B------:R-:W-:-:S03]  /*9ea0*/  VIADD R18, R16, 0x4 ;  /* 0x0000000410127836 */ /* 0x000fc60000000000 */
[----:B--2---:R2:W-:Y:S04]  /*9eb0*/  STL.U8 [R34+0x2], R25 ;  /* 0x0000021922007387 */ /* 0x0045e80000100000 */
[----:B------:R-:W3:Y:S01]  /*9ec0*/  LDL.U8 R28, [R31+0xf3] ;  /* 0x0000f3001f1c7983 */ /* 0x000ee20000100000 */
[--C-:B------:R-:W-:Y:S02]  /*9ed0*/  IMAD.IADD R30, R1, 0x1, R18.reuse ;  /* 0x00000001011e7824 */ /* 0x100fe400078e0212 */
[----:B------:R-:W-:Y:S01]  /*9ee0*/  IMAD R18, R3, R27, R18 ;  /* 0x0000001b03127224 */ /* 0x000fe200078e0212 */
[----:B---3--:R3:W-:Y:S04]  /*9ef0*/  STL.U8 [R34+0x3], R28 ;  /* 0x0000031c22007387 */ /* 0x0087e80000100000 */
[----:B------:R-:W4:Y:S01]  /*9f00*/  LDL.U8 R29, [R30+0xf0] ;  /* 0x0000f0001e1d7983 */ /* 0x000f220000100000 */
[----:B------:R-:W-:-:S05]  /*9f10*/  IADD3 R32, PT, PT, R1, R18, RZ ;  /* 0x0000001201207210 */ /* 0x000fca0007ffe0ff */
[----:B----4-:R3:W-:Y:S04]  /*9f20*/  STL.U8 [R32], R29 ;  /* 0x0000001d20007387 */ /* 0x0107e80000100000 */
[----:B0-----:R-:W4:Y:S04]  /*9f30*/  LDL.U8 R17, [R30+0xf1] ;  /* 0x0000f1001e117983 */ /* 0x001f280000100000 */
[----:B----4-:R3:W-:Y:S04]  /*9f40*/  STL.U8 [R32+0x1], R17 ;  /* 0x0000011120007387 */ /* 0x0107e80000100000 */
[----:B-1----:R-:W4:Y:S04]  /*9f50*/  LDL.U8 R19, [R30+0xf2] ;  /* 0x0000f2001e137983 */ /* 0x002f280000100000 */
[----:B----4-:R3:W-:Y:S04]  /*9f60*/  STL.U8 [R32+0x2], R19 ;  /* 0x0000021320007387 */ /* 0x0107e80000100000 */
[----:B--2---:R-:W2:Y:S01]  /*9f70*/  LDL.U8 R25, [R30+0xf3] ;  /* 0x0000f3001e197983 */ /* 0x004ea20000100000 */
[----:B------:R-:W-:Y:S01]  /*9f80*/  PLOP3.LUT P0, PT, PT, PT, PT, 0x8, 0x80 ;  /* 0x000000000080781c */ /* 0x000fe20003f0e170 */
[----:B------:R-:W-:-:S02]  /*9f90*/  IMAD.MOV.U32 R18, RZ, RZ, R7 ;  /* 0x000000ffff127224 */ /* 0x000fc400078e0007 */
[----:B------:R-:W-:Y:S01]  /*9fa0*/  VIADD R16, R16, 0x8 ;  /* 0x0000000810107836 */ /* 0x000fe20000000000 */
[----:B--2---:R3:W-:Y:S09]  /*9fb0*/  STL.U8 [R32+0x3], R25 ;  /* 0x0000031920007387 */ /* 0x0047f20000100000 */
.L_x_156:
[----:B------:R-:W-:Y:S05]  /*9fc0*/  BSYNC.RECONVERGENT B7 ;  /* 0x0000000000077941 */ /* 0x000fea0003800200 */
.L_x_155:
[----:B------:R-:W-:-:S13]  /*9fd0*/  ISETP.NE.OR P0, PT, R16, R7, P0 ;  /* 0x000000071000720c */ /* 0x000fda0000705670 */
[----:B------:R-:W-:Y:S05]  /*9fe0*/  @!P0 BREAK.RELIABLE B4 ;  /* 0x0000000000048942 */ /* 0x000fea0003800100 */
[----:B------:R-:W-:Y:S05]  /*9ff0*/  @!P0 BRA `(.L_x_157) ;  /* 0x0000000000488947 */ /* 0x000fea0003800000 */
.L_x_150:
[----:B------:R-:W-:Y:S05]  /*a000*/  BSYNC.RELIABLE B4 ;  /* 0x0000000000047941 */ /* 0x000fea0003800100 */
.L_x_149:
[----:B------:R-:W-:Y:S01]  /*a010*/  BSSY.RECONVERGENT B4, `(.L_x_158) ;  /* 0x000000f000047945 */ /* 0x000fe20003800200 */
.L_x_159:
[----:B---3--:R-:W-:-:S05]  /*a020*/  IADD3 R29, PT, PT, R1, R16, RZ ;  /* 0x00000010011d7210 */ /* 0x008fca0007ffe0ff */
        /* <DEDUP_REMOVED lines=9> */
[----:B------:R-:W-:-:S05]  /*a0c0*/  VIADD R16, R16, 0x4 ;  /* 0x0000000410107836 */ /* 0x000fca0000000000 */
[----:B------:R-:W-:Y:S01]  /*a0d0*/  ISETP.NE.AND P0, PT, R16, R7, PT ;  /* 0x000000071000720c */ /* 0x000fe20003f05270 */
[----:B--2---:R0:W-:-:S12]  /*a0e0*/  STL.U8 [R28+0x3], R25 ;  /* 0x000003191c007387 */ /* 0x0041d80000100000 */
[----:B------:R-:W-:Y:S05]  /*a0f0*/  @P0 BRA `(.L_x_159) ;  /* 0xfffffffc00c80947 */ /* 0x000fea000383ffff */
[----:B------:R-:W-:Y:S05]  /*a100*/  BSYNC.RECONVERGENT B4 ;  /* 0x0000000000047941 */ /* 0x000fea0003800200 */
.L_x_158:
[----:B0-----:R-:W-:-:S07]  /*a110*/  MOV R18, R7 ;  /* 0x0000000700127202 */ /* 0x001fce0000000f00 */
.L_x_157:
[----:B------:R-:W-:Y:S05]  /*a120*/  BSYNC.RECONVERGENT B5 ;  /* 0x0000000000057941 */ /* 0x000fea0003800200 */
.L_x_148:
[----:B------:R-:W-:Y:S05]  /*a130*/  @!P2 BRA `(.L_x_160) ;  /* 0x000000000034a947 */ /* 0x000fea0003800000 */
[----:B0--3--:R-:W-:-:S05]  /*a140*/  IMAD.IADD R19, R1, 0x1, R18 ;  /* 0x0000000101137824 */ /* 0x009fca00078e0212 */
[----:B------:R-:W2:Y:S01]  /*a150*/  LDL.U8 R17, [R19+0xf0] ;  /* 0x0000f00013117983 */ /* 0x000ea20000100000 */
[----:B------:R-:W-:Y:S01]  /*a160*/  IMAD R16, R3, R27, R18 ;  /* 0x0000001b03107224 */ /* 0x000fe200078e0212 */
[----:B------:R-:W-:-:S03]  /*a170*/  ISETP.NE.AND P0, PT, R0, 0x1, PT ;  /* 0x000000010000780c */ /* 0x000fc60003f05270 */
[----:B------:R-:W-:-:S05]  /*a180*/  IMAD.IADD R25, R1, 0x1, R16 ;  /* 0x0000000101197824 */ /* 0x000fca00078e0210 */
[----:B--2---:R1:W-:Y:S05]  /*a190*/  STL.U8 [R25], R17 ;  /* 0x0000001119007387 */ /* 0x0043ea0000100000 */
[----:B------:R-:W-:Y:S05]  /*a1a0*/  @!P0 BRA `(.L_x_160) ;  /* 0x0000000000188947 */ /* 0x000fea0003800000 */
[----:B------:R-:W2:Y:S01]  /*a1b0*/  LDL.U8 R16, [R19+0xf1] ;  /* 0x0000f10013107983 */ /* 0x000ea20000100000 */
[----:B------:R-:W-:-:S03]  /*a1c0*/  ISETP.NE.AND P0, PT, R0, 0x2, PT ;  /* 0x000000020000780c */ /* 0x000fc60003f05270 */
[----:B--2---:R2:W-:Y:S10]  /*a1d0*/  STL.U8 [R25+0x1], R16 ;  /* 0x0000011019007387 */ /* 0x0045f40000100000 */
[----:B------:R-:W-:Y:S05]  /*a1e0*/  @!P0 BRA `(.L_x_160) ;  /* 0x0000000000088947 */ /* 0x000fea0003800000 */
[----:B--2---:R-:W2:Y:S04]  /*a1f0*/  LDL.U8 R16, [R19+0xf2] ;  /* 0x0000f20013107983 */ /* 0x004ea80000100000 */
[----:B--2---:R4:W-:Y:S02]  /*a200*/  STL.U8 [R25+0x2], R16 ;  /* 0x0000021019007387 */ /* 0x0049e40000100000 */
.L_x_160:
[----:B------:R-:W-:-:S07]  /*a210*/  IADD3 R3, PT, PT, R3, 0x1, RZ ;  /* 0x0000000103037810 */ /* 0x000fce0007ffe0ff */
.L_x_147:
[----:B------:R-:W-:Y:S05]  /*a220*/  BSYNC.RECONVERGENT B6 ;  /* 0x0000000000067941 */ /* 0x000fea0003800200 */
.L_x_146:
[C---:B------:R-:W-:Y:S01]  /*a230*/  ISETP.GT.AND P0, PT, R22.reuse, 0x1, PT ;  /* 0x000000011600780c */ /* 0x040fe20003f04270 */
[----:B------:R-:W-:Y:S01]  /*a240*/  VIADD R22, R22, 0xffffffff ;  /* 0xffffffff16167836 */ /* 0x000fe20000000000 */
[----:B------:R-:W-:-:S04]  /*a250*/  ISETP.LT.AND P1, PT, R3, 0xe, PT ;  /* 0x0000000e0300780c */ /* 0x000fc80003f21270 */
[----:B------:R-:W-:-:S13]  /*a260*/  ISETP.GT.AND P0, PT, R22, R4, P0 ;  /* 0x000000041600720c */ /* 0x000fda0000704270 */
[----:B------:R-:W-:Y:S05]  /*a270*/  @P0 BRA P1, `(.L_x_161) ;  /* 0xffffffe000ec0947 */ /* 0x000fea000083ffff */
.L_x_132:
[----:B------:R-:W-:Y:S05]  /*a280*/  BSYNC.RECONVERGENT B1 ;  /* 0x0000000000017941 */ /* 0x000fea0003800200 */
.L_x_131:
[----:B------:R-:W-:Y:S02]  /*a290*/  ISETP.GE.AND P0, PT, R3, 0xe, PT ;  /* 0x0000000e0300780c */ /* 0x000fe40003f06270 */
[C---:B------:R-:W-:Y:S01]  /*a2a0*/  ISETP.GT.AND P1, PT, R20.reuse, R13, PT ;  /* 0x0000000d1400720c */ /* 0x040fe20003f24270 */
[----:B------:R-:W-:-:S12]  /*a2b0*/  VIADD R20, R20, 0xffffffff ;  /* 0xffffffff14147836 */ /* 0x000fd80000000000 */
[----:B------:R-:W-:Y:S05]  /*a2c0*/  @!P0 BRA P1, `(.L_x_162) ;  /* 0xffffffe000ac8947 */ /* 0x000fea000083ffff */
.L_x_130:
[----:B------:R-:W-:Y:S05]  /*a2d0*/  BSYNC.RECONVERGENT B2 ;  /* 0x0000000000027941 */ /* 0x000fea0003800200 */
.L_x_129:
[----:B------:R-:W-:-:S04]  /*a2e0*/  ISETP.GT.AND P0, PT, R3, 0xd, PT ;  /* 0x0000000d0300780c */ /* 0x000fc80003f04270 */
[C---:B------:R-:W-:Y:S02]  /*a2f0*/  ISETP.LE.OR P0, PT, R14.reuse, R15, P0 ;  /* 0x0000000f0e00720c */ /* 0x040fe40000703670 */
[----:B------:R-:W-:-:S11]  /*a300*/  IADD3 R14, PT, PT, R14, -0x1, RZ ;  /* 0xffffffff0e0e7810 */ /* 0x000fd60007ffe0ff */
[----:B------:R-:W-:Y:S05]  /*a310*/  @!P0 BRA `(.L_x_163) ;  /* 0xffffffe000848947 */ /* 0x000fea000383ffff */
.L_x_128:
[----:B------:R-:W-:Y:S05]  /*a320*/  BSYNC.RECONVERGENT B3 ;  /* 0x0000000000037941 */ /* 0x000fea0003800200 */
.L_x_127:
[----:B------:R-:W-:-:S13]  /*a330*/  ISETP.GT.AND P0, PT, R3, RZ, PT ;  /* 0x000000ff0300720c */ /* 0x000fda0003f04270 */
[----:B------:R-:W-:Y:S05]  /*a340*/  @P0 BRA `(.L_x_164) ;  /* 0x0000000800140947 */ /* 0x000fea0003800000 */
[----:B------:R-:W5:Y:S01]  /*a350*/  LDCU UR4, c[0x0][0x3a0] ;  /* 0x00007400ff0477ac */ /* 0x000f620008000800 */
[----:B------:R-:W-:Y:S01]  /*a360*/  IMAD.MOV.U32 R12, RZ, RZ, RZ ;  /* 0x000000ffff0c7224 */ /* 0x000fe200078e00ff */
[----:B-----5:R-:W-:-:S09]  /*a370*/  UISETP.GE.AND UP0, UPT, UR4, 0x4, UPT ;  /* 0x000000040400788c */ /* 0x020fd2000bf06270 */
[----:B------:R-:W-:Y:S05]  /*a380*/  BRA.U !UP0, `(.L_x_165) ;  /* 0x0000000508ac7547 */ /* 0x000fea000b800000 */
[----:B------:R-:W-:Y:S01]  /*a390*/  LOP3.LUT R2, R2, 0x7ffffffc, RZ, 0xc0, !PT ;  /* 0x7ffffffc02027812 */ /* 0x000fe200078ec0ff */
[C---:B------:R-:W-:Y:S01]  /*a3a0*/  VIADD R4, R1.reuse, 0x120 ;  /* 0x0000012001047836 */ /* 0x040fe20000000000 */
[C---:B------:R-:W-:Y:S01]  /*a3b0*/  IADD3 R3, PT, PT, R1.reuse, 0x218, RZ ;  /* 0x0000021801037810 */ /* 0x040fe20007ffe0ff */
[----:B------:R-:W-:Y:S02]  /*a3c0*/  VIADD R5, R1, 0x1a0 ;  /* 0x000001a001057836 */ /* 0x000fe40000000000 */
[----:B------:R-:W-:-:S05]  /*a3d0*/  IMAD.MOV R6, RZ, RZ, -R2 ;  /* 0x000000ffff067224 */ /* 0x000fca00078e0a02 */
[----:B------:R-:W-:-:S13]  /*a3e0*/  ISETP.GE.AND P0, PT, R6, RZ, PT ;  /* 0x000000ff0600720c */ /* 0x000fda0003f06270 */
[----:B------:R-:W-:Y:S05]  /*a3f0*/  @P0 BRA `(.L_x_166) ;  /* 0x00000004004c0947 */ /* 0x000fea0003800000 */
[----:B------:R-:W-:Y:S02]  /*a400*/  IADD3 R7, PT, PT, -R6, RZ, RZ ;  /* 0x000000ff06077210 */ /* 0x000fe40007ffe1ff */
[----:B------:R-:W-:Y:S02]  /*a410*/  PLOP3.LUT P0, PT, PT, PT, PT, 0x80, 0x8 ;  /* 0x000000000008781c */ /* 0x000fe40003f0f070 */
[----:B------:R-:W-:-:S13]  /*a420*/  ISETP.GT.AND P1, PT, R7, 0xc, PT ;  /* 0x0000000c0700780c */ /* 0x000fda0003f24270 */
[----:B------:R-:W-:Y:S05]  /*a430*/  @!P1 BRA `(.L_x_167) ;  /* 0x0000000000c09947 */ /* 0x000fea0003800000 */
[----:B------:R-:W-:-:S13]  /*a440*/  PLOP3.LUT P0, PT, PT, PT, PT, 0x8, 0x80 ;  /* 0x000000000080781c */ /* 0x000fda0003f0e170 */
.L_x_168:
[----:B------:R-:W5:Y:S04]  /*a450*/  LDL.64 R8, [R3+-0x10] ;  /* 0xfffff00003087983 */ /* 0x000f680000100a00 */
[----:B------:R-:W-:Y:S04]  /*a460*/  STL.64 [R5+-0x10], RZ ;  /* 0xfffff0ff05007387 */ /* 0x000fe80000100a00 */
[----:B------:R-:W5:Y:S04]  /*a470*/  LDL.64 R10, [R3+-0x8] ;  /* 0xfffff800030a7983 */ /* 0x000f680000100a00 */
[----:B-----5:R5:W-:Y:S04]  /*a480*/  STL.128 [R4+-0x10], R8 ;  /* 0xfffff00804007387 */ /* 0x020be80000100c00 */
[----:B------:R-:W-:Y:S04]  /*a490*/  STL.64 [R5+-0x8], RZ ;  /* 0xfffff8ff05007387 */ /* 0x000fe80000100a00 */
[----:B------:R-:W2:Y:S04]  /*a4a0*/  LDL.64 R12, [R3] ;  /* 0x00000000030c7983 */ /* 0x000ea80000100a00 */
[----:B------:R-:W-:Y:S04]  /*a4b0*/  STL.64 [R5], RZ ;  /* 0x000000ff05007387 */ /* 0x000fe80000100a00 */
[----:B------:R-:W2:Y:S04]  /*a4c0*/  LDL.64 R14, [R3+0x8] ;  /* 0x00000800030e7983 */ /* 0x000ea80000100a00 */
[----:B--2---:R2:W-:Y:S04]  /*a4d0*/  STL.128 [R4], R12 ;  /* 0x0000000c04007387 */ /* 0x0045e80000100c00 */
[----:B------:R-:W-:Y:S04]  /*a4e0*/  STL.64 [R5+0x8], RZ ;  /* 0x000008ff05007387 */ /* 0x000fe80000100a00 */
[----:B01-34-:R-:W3:Y:S04]  /*a4f0*/  LDL.64 R16, [R3+0x10] ;  /* 0x0000100003107983 */ /* 0x01bee80000100a00 */
[----:B------:R-:W-:Y:S04]  /*a500*/  STL.64 [R5+0x10], RZ ;  /* 0x000010ff05007387 */ /* 0x000fe80000100a00 */
[----:B------:R-:W3:Y:S04]  /*a510*/  LDL.64 R18, [R3+0x18] ;  /* 0x0000180003127983 */ /* 0x000ee80000100a00 */
[----:B---3--:R0:W-:Y:S04]  /*a520*/  STL.128 [R4+0x10], R16 ;  /* 0x0000101004007387 */ /* 0x0081e80000100c00 */
[----:B------:R-:W-:Y:S04]  /*a530*/  STL.64 [R5+0x18], RZ ;  /* 0x000018ff05007387 */ /* 0x000fe80000100a00 */
[----:B-----5:R-:W3:Y:S04]  /*a540*/  LDL.64 R8, [R3+0x20] ;  /* 0x0000200003087983 */ /* 0x020ee80000100a00 */
[----:B------:R-:W-:Y:S04]  /*a550*/  STL.64 [R5+0x20], RZ ;  /* 0x000020ff05007387 */ /* 0x000fe80000100a00 */
[----:B------:R-:W3:Y:S04]  /*a560*/  LDL.64 R10, [R3+0x28] ;  /* 0x00002800030a7983 */ /* 0x000ee80000100a00 */
[----:B---3--:R1:W-:Y:S04]  /*a570*/  STL.128 [R4+0x20], R8 ;  /* 0x0000200804007387 */ /* 0x0083e80000100c00 */
[----:B------:R-:W-:Y:S04]  /*a580*/  STL.64 [R5+0x28], RZ ;  /* 0x000028ff05007387 */ /* 0x000fe80000100a00 */
[----:B--2---:R-:W2:Y:S04]  /*a590*/  LDL.64 R12, [R3+0x30] ;  /* 0x00003000030c7983 */ /* 0x004ea80000100a00 */
[----:B------:R-:W-:Y:S04]  /*a5a0*/  STL.64 [R5+0x30], RZ ;  /* 0x000030ff05007387 */ /* 0x000fe80000100a00 */
[----:B------:R-:W2:Y:S04]  /*a5b0*/  LDL.64 R14, [R3+0x38] ;  /* 0x00003800030e7983 */ /* 0x000ea80000100a00 */
[----:B--2---:R2:W-:Y:S04]  /*a5c0*/  STL.128 [R4+0x30], R12 ;  /* 0x0000300c04007387 */ /* 0x0045e80000100c00 */
[----:B------:R-:W-:Y:S04]  /*a5d0*/  STL.64 [R5+0x38], RZ ;  /* 0x000038ff05007387 */ /* 0x000fe80000100a00 */
[----:B0-----:R-:W3:Y:S04]  /*a5e0*/  LDL.64 R16, [R3+0x40] ;  /* 0x0000400003107983 */ /* 0x001ee80000100a00 */
[----:B------:R-:W-:Y:S04]  /*a5f0*/  STL.64 [R5+0x40], RZ ;  /* 0x000040ff05007387 */ /* 0x000fe80000100a00 */
[----:B------:R-:W3:Y:S04]  /*a600*/  LDL.64 R18, [R3+0x48] ;  /* 0x0000480003127983 */ /* 0x000ee80000100a00 */
[----:B---3--:R-:W-:Y:S04]  /*a610*/  STL.128 [R4+0x40], R16 ;  /* 0x0000401004007387 */ /* 0x008fe80000100c00 */
[----:B------:R-:W-:Y:S04]  /*a620*/  STL.64 [R5+0x48], RZ ;  /* 0x000048ff05007387 */ /* 0x000fe80000100a00 */
[----:B-1----:R-:W3:Y:S04]  /*a630*/  LDL.64 R8, [R3+0x50] ;  /* 0x0000500003087983 */ /* 0x002ee80000100a00 */
[----:B------:R-:W-:Y:S04]  /*a640*/  STL.64 [R5+0x50], RZ ;  /* 0x000050ff05007387 */ /* 0x000fe80000100a00 */
[----:B------:R-:W3:Y:S01]  /*a650*/  LDL.64 R10, [R3+0x58] ;  /* 0x00005800030a7983 */ /* 0x000ee20000100a00 */
[----:B------:R-:W-:-:S05]  /*a660*/  VIADD R6, R6, 0x10 ;  /* 0x0000001006067836 */ /* 0x000fca0000000000 */
[----:B------:R-:W-:Y:S01]  /*a670*/  ISETP.GE.AND P1, PT, R6, -0xc, PT ;  /* 0xfffffff40600780c */ /* 0x000fe20003f26270 */
[----:B---3--:R-:W-:Y:S04]  /*a680*/  STL.128 [R4+0x50], R8 ;  /* 0x0000500804007387 */ /* 0x008fe80000100c00 */
[----:B------:R-:W-:Y:S04]  /*a690*/  STL.64 [R5+0x58], RZ ;  /* 0x000058ff05007387 */ /* 0x000fe80000100a00 */
[----:B--2---:R-:W2:Y:S04]  /*a6a0*/  LDL.64 R12, [R3+0x60] ;  /* 0x00006000030c7983 */ /* 0x004ea80000100a00 */
[----:B------:R-:W-:Y:S04]  /*a6b0*/  STL.64 [R5+0x60], RZ ;  /* 0x000060ff05007387 */ /* 0x000fe80000100a00 */
[----:B------:R0:W2:Y:S02]  /*a6c0*/  LDL.64 R14, [R3+0x68] ;  /* 0x00006800030e7983 */ /* 0x0000a40000100a00 */
[----:B0-----:R-:W-:-:S02]  /*a6d0*/  VIADD R3, R3, 0x80 ;  /* 0x0000008003037836 */ /* 0x001fc40000000000 */
[----:B--2---:R-:W-:Y:S04]  /*a6e0*/  STL.128 [R4+0x60], R12 ;  /* 0x0000600c04007387 */ /* 0x004fe80000100c00 */
[----:B------:R0:W-:Y:S02]  /*a6f0*/  STL.64 [R5+0x68], RZ ;  /* 0x000068ff05007387 */ /* 0x0001e40000100a00 */
[----:B0-----:R-:W-:Y:S01]  /*a700*/  VIADD R5, R5, 0x80 ;  /* 0x0000008005057836 */ /* 0x001fe20000000000 */
[----:B------:R-:W-:Y:S01]  /*a710*/  IADD3 R4, PT, PT, R4, 0x80, RZ ;  /* 0x0000008004047810 */ /* 0x000fe20007ffe0ff */
[----:B------:R-:W-:Y:S06]  /*a720*/  @!P1 BRA `(.L_x_168) ;  /* 0xfffffffc00489947 */ /* 0x000fec000383ffff */
[----:B------:R-:W-:-:S07]  /*a730*/  IMAD.MOV.U32 R12, RZ, RZ, R2 ;  /* 0x000000ffff0c7224 */ /* 0x000fce00078e0002 */
.L_x_167:
[----:B------:R-:W-:-:S04]  /*a740*/  IADD3 R7, PT, PT, -R6, RZ, RZ ;  /* 0x000000ff06077210 */ /* 0x000fc80007ffe1ff */
[----:B------:R-:W-:-:S13]  /*a750*/  ISETP.GT.AND P1, PT, R7, 0x4, PT ;  /* 0x000000040700780c */ /* 0x000fda0003f24270 */
[----:B------:R-:W-:Y:S05]  /*a760*/  @!P1 BRA `(.L_x_169) ;  /* 0x0000000000689947 */ /* 0x000fea0003800000 */
        /* <DEDUP_REMOVED lines=13> */
[----:B---3--:R-:W-:Y:S04]  /*a840*/  STL.128 [R4+0x10], R16 ;  /* 0x0000101004007387 */ /* 0x008fe80000100c00 */
[----:B------:R-:W-:Y:S04]  /*a850*/  STL.64 [R5+0x18], RZ ;  /* 0x000018ff05007387 */ /* 0x000fe80000100a00 */
[----:B-----5:R-:W3:Y:S04]  /*a860*/  LDL.64 R8, [R3+0x20] ;  /* 0x0000200003087983 */ /* 0x020ee80000100a00 */
[----:B------:R-:W-:Y:S04]  /*a870*/  STL.64 [R5+0x20], RZ ;  /* 0x000020ff05007387 */ /* 0x000fe80000100a00 */
[----:B------:R0:W3:Y:S01]  /*a880*/  LDL.64 R10, [R3+0x28] ;  /* 0x00002800030a7983 */ /* 0x0000e20000100a00 */
[----:B------:R-:W-:Y:S01]  /*a890*/  PLOP3.LUT P0, PT, PT, PT, PT, 0x8, 0x80 ;  /* 0x000000000080781c */ /* 0x000fe20003f0e170 */
[----:B------:R-:W-:-:S02]  /*a8a0*/  VIADD R6, R6, 0x8 ;  /* 0x0000000806067836 */ /* 0x000fc40000000000 */
[----:B--2---:R-:W-:Y:S01]  /*a8b0*/  IMAD.MOV.U32 R12, RZ, RZ, R2 ;  /* 0x000000ffff0c7224 */ /* 0x004fe200078e0002 */
[----:B0-----:R-:W-:Y:S01]  /*a8c0*/  IADD3 R3, PT, PT, R3, 0x40, RZ ;  /* 0x0000004003037810 */ /* 0x001fe20007ffe0ff */
[----:B---3--:R-:W-:Y:S04]  /*a8d0*/  STL.128 [R4+0x20], R8 ;  /* 0x0000200804007387 */ /* 0x008fe80000100c00 */
[----:B------:R0:W-:Y:S02]  /*a8e0*/  STL.64 [R5+0x28], RZ ;  /* 0x000028ff05007387 */ /* 0x0001e40000100a00 */
[----:B0-----:R-:W-:Y:S02]  /*a8f0*/  VIADD R5, R5, 0x40 ;  /* 0x0000004005057836 */ /* 0x001fe40000000000 */
[----:B------:R-:W-:-:S07]  /*a900*/  VIADD R4, R4, 0x40 ;  /* 0x0000004004047836 */ /* 0x000fce0000000000 */
.L_x_169:
[----:B------:R-:W-:-:S13]  /*a910*/  ISETP.EQ.AND P1, PT, R6, RZ, PT ;  /* 0x000000ff0600720c */ /* 0x000fda0003f22270 */
[----:B------:R-:W-:Y:S05]  /*a920*/  @!P0 BRA P1, `(.L_x_165) ;  /* 0x0000000000448947 */ /* 0x000fea0000800000 */
.L_x_166:
[----:B------:R-:W5:Y:S04]  /*a930*/  LDL.64 R8, [R3+-0x10] ;  /* 0xfffff00003087983 */ /* 0x000f680000100a00 */
[----:B------:R-:W-:Y:S04]  /*a940*/  STL.64 [R5+-0x10], RZ ;  /* 0xfffff0ff05007387 */ /* 0x000fe80000100a00 */
[----:B------:R-:W5:Y:S01]  /*a950*/  LDL.64 R10, [R3+-0x8] ;  /* 0xfffff800030a7983 */ /* 0x000f620000100a00 */
[----:B------:R-:W-:-:S04]  /*a960*/  IADD3 R6, PT, PT, R6, 0x4, RZ ;  /* 0x0000000406067810 */ /* 0x000fc80007ffe0ff */
[----:B------:R-:W-:Y:S01]  /*a970*/  ISETP.NE.AND P0, PT, R6, RZ, PT ;  /* 0x000000ff0600720c */ /* 0x000fe20003f05270 */
[----:B-----5:R-:W-:Y:S04]  /*a980*/  STL.128 [R4+-0x10], R8 ;  /* 0xfffff00804007387 */ /* 0x020fe80000100c00 */
[----:B------:R-:W-:Y:S04]  /*a990*/  STL.64 [R5+-0x8], RZ ;  /* 0xfffff8ff05007387 */ /* 0x000fe80000100a00 */
[----:B------:R-:W5:Y:S04]  /*a9a0*/  LDL.64 R12, [R3] ;  /* 0x00000000030c7983 */ /* 0x000f680000100a00 */
[----:B------:R-:W-:Y:S04]  /*a9b0*/  STL.64 [R5], RZ ;  /* 0x000000ff05007387 */ /* 0x000fe80000100a00 */
[----:B------:R0:W5:Y:S02]  /*a9c0*/  LDL.64 R14, [R3+0x8] ;  /* 0x00000800030e7983 */ /* 0x0001640000100a00 */
[----:B0-----:R-:W-:-:S02]  /*a9d0*/  VIADD R3, R3, 0x20 ;  /* 0x0000002003037836 */ /* 0x001fc40000000000 */
[----:B-----5:R-:W-:Y:S04]  /*a9e0*/  STL.128 [R4], R12 ;  /* 0x0000000c04007387 */ /* 0x020fe80000100c00 */
[----:B------:R0:W-:Y:S02]  /*a9f0*/  STL.64 [R5+0x8], RZ ;  /* 0x000008ff05007387 */ /* 0x0001e40000100a00 */
[----:B0-----:R-:W-:Y:S01]  /*aa00*/  IADD3 R5, PT, PT, R5, 0x20, RZ ;  /* 0x0000002005057810 */ /* 0x001fe20007ffe0ff */
[----:B------:R-:W-:Y:S01]  /*aa10*/  VIADD R4, R4, 0x20 ;  /* 0x0000002004047836 */ /* 0x000fe20000000000 */
[----:B------:R-:W-:Y:S06]  /*aa20*/  @P0 BRA `(.L_x_166) ;  /* 0xfffffffc00c00947 */ /* 0x000fec000383ffff */
[----:B------:R-:W-:-:S07]  /*aa30*/  IMAD.MOV.U32 R12, RZ, RZ, R2 ;  /* 0x000000ffff0c7224 */ /* 0x000fce00078e0002 */
.L_x_165:
[----:B------:R-:W-:-:S13]  /*aa40*/  ISETP.NE.AND P0, PT, R0, RZ, PT ;  /* 0x000000ff0000720c */ /* 0x000fda0003f05270 */
[----:B------:R-:W-:Y:S05]  /*aa50*/  @!P0 BRA `(.L_x_54) ;  /* 0x0000001000dc8947 */ /* 0x000fea0003800000 */
[----:B------:R-:W-:-:S05]  /*aa60*/  IMAD R5, R12, 0x8, R1 ;  /* 0x000000080c057824 */ /* 0x000fca00078e0201 */
[----:B------:R-:W5:Y:S01]  /*aa70*/  LDL.64 R2, [R5+0x208] ;  /* 0x0002080005027983 */ /* 0x000f620000100a00 */
[----:B------:R-:W-:-:S03]  /*aa80*/  IADD3 R0, PT, PT, -R0, 0x1, RZ ;  /* 0x0000000100007810 */ /* 0x000fc60007ffe1ff */
[----:B------:R0:W-:Y:S01]  /*aa90*/  STL.64 [R5+0x190], RZ ;  /* 0x000190ff05007387 */ /* 0x0001e20000100a00 */
[----:B------:R-:W-:-:S03]  /*aaa0*/  ISETP.NE.AND P0, PT, R0, RZ, PT ;  /* 0x000000ff0000720c */ /* 0x000fc60003f05270 */
[----:B-----5:R0:W-:Y:S10]  /*aab0*/  STL.64 [R5+0x110], R2 ;  /* 0x0001100205007387 */ /* 0x0201f40000100a00 */
[----:B------:R-:W-:Y:S05]  /*aac0*/  @!P0 BRA `(.L_x_54) ;  /* 0x0000001000c08947 */ /* 0x000fea0003800000 */
[C---:B------:R-:W-:Y:S01]  /*aad0*/  VIADD R4, R5.reuse, 0x198 ;  /* 0x0000019805047836 */ /* 0x040fe20000000000 */
[C---:B------:R-:W-:Y:S01]  /*aae0*/  IADD3 R7, PT, PT, R5.reuse, 0x118, RZ ;  /* 0x0000011805077810 */ /* 0x040fe20007ffe0ff */
[----:B0-----:R-:W-:-:S07]  /*aaf0*/  VIADD R5, R5, 0x210 ;  /* 0x0000021005057836 */ /* 0x001fce0000000000 */
.L_x_170:
[----:B------:R0:W5:Y:S01]  /*ab00*/  LDL.64 R2, [R5] ;  /* 0x0000000005027983 */ /* 0x0001620000100a00 */
[----:B------:R-:W-:-:S05]  /*ab10*/  VIADD R0, R0, 0x1 ;  /* 0x0000000100007836 */ /* 0x000fca0000000000 */
[----:B------:R-:W-:Y:S02]  /*ab20*/  ISETP.NE.AND P0, PT, R0, RZ, PT ;  /* 0x000000ff0000720c */ /* 0x000fe40003f05270 */
[----:B0-----:R-:W-:Y:S01]  /*ab30*/  IADD3 R5, PT, PT, R5, 0x8, RZ ;  /* 0x0000000805057810 */ /* 0x001fe20007ffe0ff */
[----:B-----5:R0:W-:Y:S04]  /*ab40*/  STL.64 [R7], R2 ;  /* 0x0000000207007387 */ /* 0x0201e80000100a00 */
[----:B------:R5:W-:Y:S01]  /*ab50*/  STL.64 [R4], RZ ;  /* 0x000000ff04007387 */ /* 0x000be20000100a00 */
[----:B0-----:R-:W-:Y:S02]  /*ab60*/  VIADD R7, R7, 0x8 ;  /* 0x0000000807077836 */ /* 0x001fe40000000000 */
[----:B-----5:R-:W-:-:S03]  /*ab70*/  VIADD R4, R4, 0x8 ;  /* 0x0000000804047836 */ /* 0x020fc60000000000 */
[----:B------:R-:W-:Y:S05]  /*ab80*/  @P0 BRA `(.L_x_170) ;  /* 0xfffffffc00dc0947 */ /* 0x000fea000383ffff */
[----:B------:R-:W-:Y:S05]  /*ab90*/  BRA `(.L_x_54) ;  /* 0x00000010008c7947 */ /* 0x000fea0003800000 */
.L_x_164:
[----:B------:R-:W-:Y:S01]  /*aba0*/  ISETP.NE.AND P0, PT, R3, 0x1, PT ;  /* 0x000000010300780c */ /* 0x000fe20003f05270 */
[----:B------:R-:W-:Y:S01]  /*abb0*/  BSSY.RECONVERGENT B1, `(.L_x_171) ;  /* 0x00000be000017945 */ /* 0x000fe20003800200 */
[----:B---3--:R-:W-:-:S11]  /*abc0*/  HFMA2 R28, -RZ, RZ, 0, 0 ;  /* 0x00000000ff1c7431 */ /* 0x008fd600000001ff */
[----:B------:R-:W-:Y:S05]  /*abd0*/  @!P0 BRA `(.L_x_172) ;  /* 0x0000000800ec8947 */ /* 0x000fea0003800000 */
[----:B012-4-:R0:W5:Y:S01]  /*abe0*/  LDL.64 R16, [R1+0x110] ;  /* 0x0001100001107983 */ /* 0x0171620000100a00 */
[C---:B------:R-:W-:Y:S01]  /*abf0*/  VIADD R4, R3.reuse, 0xfffffffe ;  /* 0xfffffffe03047836 */ /* 0x040fe20000000000 */
[----:B------:R-:W-:Y:S01]  /*ac00*/  BSSY.RECONVERGENT B2, `(.L_x_173) ;  /* 0x000005b000027945 */ /* 0x000fe20003800200 */
[----:B------:R-:W-:Y:S01]  /*ac10*/  VIADD R3, R3, 0xffffffff ;  /* 0xffffffff03037836 */ /* 0x000fe20000000000 */
[----:B------:R-:W-:Y:S01]  /*ac20*/  MOV R28, RZ ;  /* 0x000000ff001c7202 */ /* 0x000fe20000000f00 */
[----:B------:R-:W-:Y:S01]  /*ac30*/  IMAD.MOV.U32 R5, RZ, RZ, 0x1 ;  /* 0x00000001ff057424 */ /* 0x000fe200078e00ff */
[----:B------:R-:W-:Y:S02]  /*ac40*/  ISETP.GE.U32.AND P0, PT, R4, 0xf, PT ;  /* 0x0000000f0400780c */ /* 0x000fe40003f06070 */
[----:B------:R-:W-:-:S11]  /*ac50*/  LOP3.LUT R29, R3, 0xf, RZ, 0xc0, !PT ;  /* 0x0000000f031d7812 */ /* 0x000fd600078ec0ff */
[----:B0-----:R-:W-:Y:S05]  /*ac60*/  @!P0 BRA `(.L_x_174) ;  /* 0x0000000400508947 */ /* 0x001fea0003800000 */
[----:B------:R-:W-:Y:S01]  /*ac70*/  BSSY.RECONVERGENT B3, `(.L_x_175) ;  /* 0x0000052000037945 */ /* 0x000fe20003800200 */
[----:B------:R-:W-:Y:S01]  /*ac80*/  LOP3.LUT R31, R3, 0xfffffff0, RZ, 0xc0, !PT ;  /* 0xfffffff0031f7812 */ /* 0x000fe200078ec0ff */
[----:B------:R-:W-:Y:S01]  /*ac90*/  VIADD R30, R1, 0x150 ;  /* 0x00000150011e7836 */ /* 0x000fe20000000000 */
[----:B------:R-:W-:Y:S01]  /*aca0*/  MOV R32, RZ ;  /* 0x000000ff00207202 */ /* 0x000fe20000000f00 */
[----:B------:R-:W-:-:S07]  /*acb0*/  IMAD.MOV.U32 R28, RZ, RZ, RZ ;  /* 0x000000ffff1c7224 */ /* 0x000fce00078e00ff */
.L_x_176:
[----:B------:R-:W2:Y:S04]  /*acc0*/  LDL.64 R18, [R30+-0x38] ;  /* 0xffffc8001e127983 */ /* 0x000ea80000100a00 */
[----:B------:R-:W3:Y:S04]  /*acd0*/  LDL.128 R24, [R30+-0x30] ;  /* 0xffffd0001e187983 */ /* 0x000ee80000100c00 */
[----:B------:R-:W4:Y:S04]  /*ace0*/  LDL.128 R4, [R30+-0x20] ;  /* 0xffffe0001e047983 */ /* 0x000f280000100c00 */
[----:B------:R-:W4:Y:S04]  /*acf0*/  LDL.128 R8, [R30+-0x10] ;  /* 0xfffff0001e087983 */ /* 0x000f280000100c00 */
[----:B------:R-:W4:Y:S04]  /*ad00*/  LDL.128 R12, [R30] ;  /* 0x000000001e0c7983 */ /* 0x000f280000100c00 */
[----:B------:R-:W4:Y:S01]  /*ad10*/  LDL.128 R20, [R30+0x10] ;  /* 0x000010001e147983 */ /* 0x000f220000100c00 */
[----:B--2--5:R-:W-:-:S06]  /*ad20*/  DSETP.GEU.AND P4, PT, R18, R16, PT ;  /* 0x000000101200722a */ /* 0x024fcc0003f8e000 */
[----:B------:R-:W-:Y:S02]  /*ad30*/  FSEL R16, R18, R16, !P4 ;  /* 0x0000001012107208 */ /* 0x000fe40006000000 */
[----:B------:R-:W-:-:S06]  /*ad40*/  FSEL R17, R19, R17, !P4 ;  /* 0x0000001113117208 */ /* 0x000fcc0006000000 */
[----:B---3--:R-:W-:-:S06]  /*ad50*/  DSETP.GEU.AND P1, PT, R24, R16, PT ;  /* 0x000000101800722a */ /* 0x008fcc0003f2e000 */
[----:B------:R-:W-:Y:S02]  /*ad60*/  FSEL R24, R24, R16, !P1 ;  /* 0x0000001018187208 */ /* 0x000fe40004800000 */
[----:B------:R-:W-:Y:S02]  /*ad70*/  FSEL R25, R25, R17, !P1 ;  /* 0x0000001119197208 */ /* 0x000fe40004800000 */
[----:B------:R-:W2:Y:S04]  /*ad80*/  LDL.128 R16, [R30+0x20] ;  /* 0x000020001e107983 */ /* 0x000ea80000100c00 */
[----:B------:R-:W-:-:S06]  /*ad90*/  DSETP.GEU.AND P3, PT, R26, R24, PT ;  /* 0x000000181a00722a */ /* 0x000fcc0003f6e000 */
[----:B------:R-:W-:Y:S02]  /*ada0*/  FSEL R24, R26, R24, !P3 ;  /* 0x000000181a187208 */ /* 0x000fe40005800000 */
[----:B------:R-:W-:-:S06]  /*adb0*/  FSEL R25, R27, R25, !P3 ;  /* 0x000000191b197208 */ /* 0x000fcc0005800000 */
[----:B----4-:R-:W-:-:S06]  /*adc0*/  DSETP.GEU.AND P6, PT, R4, R24, PT ;  /* 0x000000180400722a */ /* 0x010fcc0003fce000 */
[----:B------:R-:W-:Y:S02]  /*add0*/  FSEL R4, R4, R24, !P6 ;  /* 0x0000001804047208 */ /* 0x000fe40007000000 */
[----:B------:R-:W-:Y:S02]  /*ade0*/  FSEL R5, R5, R25, !P6 ;  /* 0x0000001905057208 */ /* 0x000fe40007000000 */
[----:B------:R-:W3:Y:S04]  /*adf0*/  LDL.128 R24, [R30+0x30] ;  /* 0x000030001e187983 */ /* 0x000ee80000100c00 */
[----:B------:R-:W-:-:S06]  /*ae00*/  DSETP.GEU.AND P5, PT, R6, R4, PT ;  /* 0x000000040600722a */ /* 0x000fcc0003fae000 */
[----:B------:R-:W-:Y:S02]  /*ae10*/  FSEL R4, R6, R4, !P5 ;  /* 0x0000000406047208 */ /* 0x000fe40006800000 */
[----:B------:R-:W-:Y:S02]  /*ae20*/  FSEL R5, R7, R5, !P5 ;  /* 0x0000000507057208 */ /* 0x000fe40006800000 */
[----:B------:R0:W4:Y:S04]  /*ae30*/  LDL.64 R6, [R30+0x40] ;  /* 0x000040001e067983 */ /* 0x0001280000100a00 */
[----:B------:R-:W-:-:S06]  /*ae40*/  DSETP.GEU.AND P0, PT, R8, R4, PT ;  /* 0x000000040800722a */ /* 0x000fcc0003f0e000 */
[----:B------:R-:W-:Y:S02]  /*ae50*/  FSEL R4, R8, R4, !P0 ;  /* 0x0000000408047208 */ /* 0x000fe40004000000 */
[----:B------:R-:W-:-:S06]  /*ae60*/  FSEL R5, R9, R5, !P0 ;  /* 0x0000000509057208 */ /* 0x000fcc0004000000 */
[----:B------:R-:W-:Y:S01]  /*ae70*/  DSETP.GEU.AND P2, PT, R10, R4, PT ;  /* 0x000000040a00722a */ /* 0x000fe20003f4e000 */
[----:B------:R-:W-:-:S05]  /*ae80*/  @!P4 VIADD R28, R32, 0x1 ;  /* 0x00000001201cc836 */ /* 0x000fca0000000000 */
[----:B------:R-:W-:Y:S02]  /*ae90*/  FSEL R4, R10, R4, !P2 ;  /* 0x000000040a047208 */ /* 0x000fe40005000000 */
[----:B------:R-:W-:-:S06]  /*aea0*/  FSEL R5, R11, R5, !P2 ;  /* 0x000000050b057208 */ /* 0x000fcc0005000000 */
[----:B------:R-:W-:Y:S01]  /*aeb0*/  DSETP.GEU.AND P4, PT, R12, R4, PT ;  /* 0x000000040c00722a */ /* 0x000fe20003f8e000 */
[----:B------:R-:W-:-:S05]  /*aec0*/  @!P1 IADD3 R28, PT, PT, R32, 0x2, RZ ;  /* 0x00000002201c9810 */ /* 0x000fca0007ffe0ff */
[----:B------:R-:W-:Y:S02]  /*aed0*/  FSEL R4, R12, R4, !P4 ;  /* 0x000000040c047208 */ /* 0x000fe40006000000 */
[----:B------:R-:W-:-:S06]  /*aee0*/  FSEL R5, R13, R5, !P4 ;  /* 0x000000050d057208 */ /* 0x000fcc0006000000 */
[----:B------:R-:W-:Y:S01]  /*aef0*/  DSETP.GEU.AND P1, PT, R14, R4, PT ;  /* 0x000000040e00722a */ /* 0x000fe20003f2e000 */
[----:B------:R-:W-:-:S05]  /*af00*/  @!P3 VIADD R28, R32, 0x3 ;  /* 0x00000003201cb836 */ /* 0x000fca0000000000 */
        /* <DEDUP_REMOVED lines=9> */
[----:B------:R-:W-:Y:S01]  /*afa0*/  FSEL R5, R23, R5, !P6 ;  /* 0x0000000517057208 */ /* 0x000fe20007000000 */
[C---:B------:R-:W-:Y:S02]  /*afb0*/  @!P0 VIADD R28, R32.reuse, 0x6 ;  /* 0x00000006201c8836 */ /* 0x040fe40000000000 */
[C---:B------:R-:W-:Y:S01]  /*afc0*/  @!P2 VIADD R28, R32.reuse, 0x7 ;  /* 0x00000007201ca836 */ /* 0x040fe20000000000 */
[C---:B------:R-:W-:Y:S01]  /*afd0*/  @!P4 IADD3 R28, PT, PT, R32.reuse, 0x8, RZ ;  /* 0x00000008201cc810 */ /* 0x040fe20007ffe0ff */
[C---:B------:R-:W-:Y:S02]  /*afe0*/  @!P1 VIADD R28, R32.reuse, 0x9 ;  /* 0x00000009201c9836 */ /* 0x040fe40000000000 */
[C---:B------:R-:W-:Y:S01]  /*aff0*/  @!P3 VIADD R28, R32.reuse, 0xa ;  /* 0x0000000a201cb836 */ /* 0x040fe20000000000 */
[----:B------:R-:W-:-:S02]  /*b000*/  @!P6 IADD3 R28, PT, PT, R32, 0xb, RZ ;  /* 0x0000000b201ce810 */ /* 0x000fc40007ffe0ff */
[----:B0-----:R-:W-:Y:S01]  /*b010*/  IADD3 R30, PT, PT, R30, 0x80, RZ ;  /* 0x000000801e1e7810 */ /* 0x001fe20007ffe0ff */
[----:B--2---:R-:W-:-:S06]  /*b020*/  DSETP.GEU.AND P5, PT, R16, R4, PT ;  /* 0x000000041000722a */ /* 0x004fcc0003fae000 */
[----:B------:R-:W-:Y:S02]  /*b030*/  FSEL R4, R16, R4, !P5 ;  /* 0x0000000410047208 */ /* 0x000fe40006800000 */
[----:B------:R-:W-:-:S06]  /*b040*/  FSEL R5, R17, R5, !P5 ;  /* 0x0000000511057208 */ /* 0x000fcc0006800000 */
[----:B------:R-:W-:-:S06]  /*b050*/  DSETP.GEU.AND P0, PT, R18, R4, PT ;  /* 0x000000041200722a */ /* 0x000fcc0003f0e000 */
[----:B------:R-:W-:Y:S02]  /*b060*/  FSEL R4, R18, R4, !P0 ;  /* 0x0000000412047208 */ /* 0x000fe40004000000 */
[----:B------:R-:W-:-:S06]  /*b070*/  FSEL R5, R19, R5, !P0 ;  /* 0x0000000513057208 */ /* 0x000fcc0004000000 */
[----:B---3--:R-:W-:-:S06]  /*b080*/  DSETP.GEU.AND P2, PT, R24, R4, PT ;  /* 0x000000041800722a */ /* 0x008fcc0003f4e000 */
[----:B------:R-:W-:Y:S02]  /*b090*/  FSEL R4, R24, R4, !P2 ;  /* 0x0000000418047208 */ /* 0x000fe40005000000 */
[----:B------:R-:W-:-:S06]  /*b0a0*/  FSEL R5, R25, R5, !P2 ;  /* 0x0000000519057208 */ /* 0x000fcc0005000000 */
[----:B------:R-:W-:Y:S01]  /*b0b0*/  DSETP.GEU.AND P1, PT, R26, R4, PT ;  /* 0x000000041a00722a */ /* 0x000fe20003f2e000 */
[C---:B------:R-:W-:Y:S02]  /*b0c0*/  @!P5 VIADD R28, R32.reuse, 0xc ;  /* 0x0000000c201cd836 */ /* 0x040fe40000000000 */
[C---:B------:R-:W-:Y:S01]  /*b0d0*/  @!P0 VIADD R28, R32.reuse, 0xd ;  /* 0x0000000d201c8836 */ /* 0x040fe20000000000 */
[----:B------:R-:W-:Y:S02]  /*b0e0*/  @!P2 IADD3 R28, PT, PT, R32, 0xe, RZ ;  /* 0x0000000e201ca810 */ /* 0x000fe40007ffe0ff */
[----:B------:R-:W-:Y:S02]  /*b0f0*/  FSEL R4, R26, R4, !P1 ;  /* 0x000000041a047208 */ /* 0x000fe40004800000 */
[----:B------:R-:W-:-:S06]  /*b100*/  FSEL R5, R27, R5, !P1 ;  /* 0x000000051b057208 */ /* 0x000fcc0004800000 */
[C---:B------:R-:W-:Y:S02]  /*b110*/  @!P1 VIADD R28, R32.reuse, 0xf ;  /* 0x0000000f201c9836 */ /* 0x040fe40000000000 */
[----:B------:R-:W-:-:S05]  /*b120*/  VIADD R32, R32, 0x10 ;  /* 0x0000001020207836 */ /* 0x000fca0000000000 */
[----:B------:R-:W-:Y:S01]  /*b130*/  ISETP.NE.AND P1, PT, R32, R31, PT ;  /* 0x0000001f2000720c */ /* 0x000fe20003f25270 */
[----:B----4-:R-:W-:-:S06]  /*b140*/  DSETP.GEU.AND P0, PT, R6, R4, PT ;  /* 0x000000040600722a */ /* 0x010fcc0003f0e000 */
[----:B------:R-:W-:Y:S02]  /*b150*/  FSEL R16, R6, R4, !P0 ;  /* 0x0000000406107208 */ /* 0x000fe40004000000 */
[----:B------:R-:W-:Y:S02]  /*b160*/  FSEL R17, R7, R5, !P0 ;  /* 0x0000000507117208 */ /* 0x000fe40004000000 */
[----:B------:R-:W-:Y:S02]  /*b170*/  SEL R28, R32, R28, !P0 ;  /* 0x0000001c201c7207 */ /* 0x000fe40004000000 */
[----:B------:R-:W-:Y:S05]  /*b180*/  @P1 BRA `(.L_x_176) ;  /* 0xfffffff800cc1947 */ /* 0x000fea000383ffff */
[----:B------:R-:W-:Y:S05]  /*b190*/  BSYNC.RECONVERGENT B3 ;  /* 0x0000000000037941 */ /* 0x000fea0003800200 */
.L_x_175:
[----:B------:R-:W-:-:S07]  /*b1a0*/  VIADD R5, R32, 0x1 ;  /* 0x0000000120057836 */ /* 0x000fce0000000000 */
.L_x_174:
[----:B------:R-:W-:Y:S05]  /*b1b0*/  BSYNC.RECONVERGENT B2 ;  /* 0x0000000000027941 */ /* 0x000fea0003800200 */
.L_x_173:
[----:B------:R-:W-:-:S13]  /*b1c0*/  ISETP.NE.AND P0, PT, R29, RZ, PT ;  /* 0x000000ff1d00720c */ /* 0x000fda0003f05270 */
[----:B------:R-:W-:Y:S05]  /*b1d0*/  @!P0 BRA `(.L_x_172) ;  /* 0x00000004006c8947 */ /* 0x000fea0003800000 */
[----:B------:R-:W-:Y:S01]  /*b1e0*/  ISETP.GE.U32.AND P1, PT, R29, 0x8, PT ;  /* 0x000000081d00780c */ /* 0x000fe20003f26070 */
[----:B------:R-:W-:Y:S01]  /*b1f0*/  BSSY.RECONVERGENT B2, `(.L_x_177) ;  /* 0x000002e000027945 */ /* 0x000fe20003800200 */
[----:B------:R-:W-:-:S04]  /*b200*/  LOP3.LUT R4, R3, 0x7, RZ, 0xc0, !PT ;  /* 0x0000000703047812 */ /* 0x000fc800078ec0ff */
[----:B------:R-:W-:-:S07]  /*b210*/  ISETP.NE.AND P0, PT, R4, RZ, PT ;  /* 0x000000ff0400720c */ /* 0x000fce0003f05270 */
[----:B------:R-:W-:Y:S06]  /*b220*/  @!P1 BRA `(.L_x_178) ;  /* 0x0000000000a89947 */ /* 0x000fec0003800000 */
[----:B------:R-:W-:-:S05]  /*b230*/  LEA R24, R5, UR22, 0x3 ;  /* 0x0000001605187c11 */ /* 0x000fca000f8e18ff */
[----:B------:R-:W2:Y:S04]  /*b240*/  LDL.64 R20, [R24] ;  /* 0x0000000018147983 */ /* 0x000ea80000100a00 */
[----:B------:R-:W3:Y:S04]  /*b250*/  LDL.64 R22, [R24+0x8] ;  /* 0x0000080018167983 */ /* 0x000ee80000100a00 */
[----:B------:R-:W4:Y:S04]  /*b260*/  LDL.64 R18, [R24+0x10] ;  /* 0x0000100018127983 */ /* 0x000f280000100a00 */
[----:B------:R-:W4:Y:S04]  /*b270*/  LDL.64 R14, [R24+0x18] ;  /* 0x00001800180e7983 */ /* 0x000f280000100a00 */
[----:B------:R-:W4:Y:S04]  /*b280*/  LDL.64 R12, [R24+0x20] ;  /* 0x00002000180c7983 */ /* 0x000f280000100a00 */
[----:B------:R-:W4:Y:S04]  /*b290*/  LDL.64 R10, [R24+0x28] ;  /* 0x00002800180a7983 */ /* 0x000f280000100a00 */
[----:B------:R-:W4:Y:S04]  /*b2a0*/  LDL.64 R6, [R24+0x30] ;  /* 0x0000300018067983 */ /* 0x000f280000100a00 */
[----:B------:R-:W4:Y:S01]  /*b2b0*/  LDL.64 R8, [R24+0x38] ;  /* 0x0000380018087983 */ /* 0x000f220000100a00 */
[----:B--2--5:R-:W-:-:S06]  /*b2c0*/  DSETP.GEU.AND P6, PT, R20, R16, PT ;  /* 0x000000101400722a */ /* 0x024fcc0003fce000 */
[----:B------:R-:W-:Y:S02]  /*b2d0*/  FSEL R16, R20, R16, !P6 ;  /* 0x0000001014107208 */ /* 0x000fe40007000000 */
[----:B------:R-:W-:Y:S02]  /*b2e0*/  FSEL R17, R21, R17, !P6 ;  /* 0x0000001115117208 */ /* 0x000fe40007000000 */
[----:B------:R-:W-:-:S04]  /*b2f0*/  SEL R28, R5, R28, !P6 ;  /* 0x0000001c051c7207 */ /* 0x000fc80007000000 */
[----:B---3--:R-:W-:-:S06]  /*b300*/  DSETP.GEU.AND P1, PT, R22, R16, PT ;  /* 0x000000101600722a */ /* 0x008fcc0003f2e000 */
[----:B------:R-:W-:Y:S02]  /*b310*/  FSEL R16, R22, R16, !P1 ;  /* 0x0000001016107208 */ /* 0x000fe40004800000 */
[----:B------:R-:W-:-:S06]  /*b320*/  FSEL R17, R23, R17, !P1 ;  /* 0x0000001117117208 */ /* 0x000fcc0004800000 */
[----:B----4-:R-:W-:Y:S01]  /*b330*/  DSETP.GEU.AND P2, PT, R18, R16, PT ;  /* 0x000000101200722a */ /* 0x010fe20003f4e000 */
        /* <DEDUP_REMOVED lines=23> */
[C---:B------:R-:W-:Y:S01]  /*b4b0*/  @!P1 VIADD R28, R5.reuse, 0x7 ;  /* 0x00000007051c9836 */ /* 0x040fe20000000000 */
[----:B------:R-:W-:-:S07]  /*b4c0*/  IADD3 R5, PT, PT, R5, 0x8, RZ ;  /* 0x0000000805057810 */ /* 0x000fce0007ffe0ff */
.L_x_178:
[----:B------:R-:W-:Y:S05]  /*b4d0*/  BSYNC.RECONVERGENT B2 ;  /* 0x0000000000027941 */ /* 0x000fea0003800200 */
.L_x_177:
        /* <DEDUP_REMOVED lines=23> */
[----:B------:R-:W-:-:S05]  /*b650*/  @!P3 VIADD R28, R5, 0x2 ;  /* 0x00000002051cb836 */ /* 0x000fca0000000000 */
[----:B------:R-:W-:Y:S02]  /*b660*/  FSEL R16, R12, R6, !P4 ;  /* 0x000000060c107208 */ /* 0x000fe40006000000 */
[----:B------:R-:W-:-:S06]  /*b670*/  FSEL R17, R13, R7, !P4 ;  /* 0x000000070d117208 */ /* 0x000fcc0006000000 */
[C---:B------:R-:W-:Y:S01]  /*b680*/  @!P4 IADD3 R28, PT, PT, R5.reuse, 0x3, RZ ;  /* 0x00000003051cc810 */ /* 0x040fe20007ffe0ff */
[----:B------:R-:W-:-:S07]  /*b690*/  VIADD R5, R5, 0x4 ;  /* 0x0000000405057836 */ /* 0x000fce0000000000 */
.L_x_180:
[----:B------:R-:W-:Y:S05]  /*b6a0*/  BSYNC.RECONVERGENT B2 ;  /* 0x0000000000027941 */ /* 0x000fea0003800200 */
.L_x_179:
[----:B------:R-:W-:Y:S05]  /*b6b0*/  @!P1 BRA `(.L_x_172) ;  /* 0x0000000000349947 */ /* 0x000fea0003800000 */
[----:B------:R-:W-:Y:S01]  /*b6c0*/  IMAD.MOV.U32 R4, RZ, RZ, 0x8 ;  /* 0x00000008ff047424 */ /* 0x000fe200078e00ff */
[----:B------:R-:W-:-:S03]  /*b6d0*/  IADD3 R3, PT, PT, -R3, RZ, RZ ;  /* 0x000000ff03037210 */ /* 0x000fc60007ffe1ff */
[----:B------:R-:W-:-:S07]  /*b6e0*/  IMAD R4, R5, R4, UR22 ;  /* 0x0000001605047e24 */ /* 0x000fce000f8e0204 */
.L_x_181:
[----:B------:R0:W2:Y:S01]  /*b6f0*/  LDL.64 R6, [R4] ;  /* 0x0000000004067983 */ /* 0x0000a20000100a00 */
[----:B------:R-:W-:-:S05]  /*b700*/  VIADD R3, R3, 0x1 ;  /* 0x0000000103037836 */ /* 0x000fca0000000000 */
[----:B------:R-:W-:Y:S01]  /*b710*/  ISETP.NE.AND P1, PT, R3, RZ, PT ;  /* 0x000000ff0300720c */ /* 0x000fe20003f25270 */
[----:B0-----:R-:W-:Y:S01]  /*b720*/  VIADD R4, R4, 0x8 ;  /* 0x0000000804047836 */ /* 0x001fe20000000000 */
[----:B--2--5:R-:W-:-:S06]  /*b730*/  DSETP.GEU.AND P0, PT, R6, R16, PT ;  /* 0x000000100600722a */ /* 0x024fcc0003f0e000 */
[----:B------:R-:W-:Y:S02]  /*b740*/  SEL R28, R5, R28, !P0 ;  /* 0x0000001c051c7207 */ /* 0x000fe40004000000 */
[----:B------:R-:W-:Y:S02]  /*b750*/  FSEL R16, R6, R16, !P0 ;  /* 0x0000001006107208 */ /* 0x000fe40004000000 */
[----:B------:R-:W-:Y:S02]  /*b760*/  FSEL R17, R7, R17, !P0 ;  /* 0x0000001107117208 */ /* 0x000fe40004000000 */
[----:B------:R-:W-:Y:S01]  /*b770*/  IADD3 R5, PT, PT, R5, 0x1, RZ ;  /* 0x0000000105057810 */ /* 0x000fe20007ffe0ff */
[----:B------:R-:W-:Y:S06]  /*b780*/  @P1 BRA `(.L_x_181) ;  /* 0xfffffffc00d81947 */ /* 0x000fec000383ffff */
.L_x_172:
[----:B------:R-:W-:Y:S05]  /*b790*/  BSYNC.RECONVERGENT B1 ;  /* 0x0000000000017941 */ /* 0x000fea0003800200 */
.L_x_171:
[----:B------:R-:W3:Y:S02]  /*b7a0*/  LDCU UR4, c[0x0][0x3a0] ;  /* 0x00007400ff0477ac */ /* 0x000ee40008000800 */
[----:B---3--:R-:W-:Y:S02]  /*b7b0*/  UISETP.GE.AND UP0, UPT, UR4, 0x4, UPT ;  /* 0x000000040400788c */ /* 0x008fe4000bf06270 */
[----:B------:R-:W-:Y:S01]  /*b7c0*/  IMAD R28, R28, UR4, RZ ;  /* 0x000000041c1c7c24 */ /* 0x000fe2000f8e02ff */
[----:B------:R-:W-:-:S06]  /*b7d0*/  UMOV UR4, URZ ;  /* 0x000000ff00047c82 */ /* 0x000fcc0008000000 */
[----:B------:R-:W-:Y:S05]  /*b7e0*/  BRA.U !UP0, `(.L_x_182) ;  /* 0x0000000508047547 */ /* 0x000fea000b800000 */
[----:B------:R-:W-:Y:S01]  /*b7f0*/  R2UR UR4, R2 ;  /* 0x00000000020472ca */ /* 0x000fe200000e0000 */
[C---:B------:R-:W-:Y:S01]  /*b800*/  VIADD R5, R1.reuse, 0x100 ;  /* 0x0000010001057836 */ /* 0x040fe20000000000 */
[C---:B------:R-:W-:Y:S01]  /*b810*/  IADD3 R6, PT, PT, R1.reuse, 0x1a0, RZ ;  /* 0x000001a001067810 */ /* 0x040fe20007ffe0ff */
[C---:B------:R-:W-:Y:S02]  /*b820*/  VIADD R3, R1.reuse, 0x218 ;  /* 0x0000021801037836 */ /* 0x040fe40000000000 */
[----:B------:R-:W-:Y:S02]  /*b830*/  VIADD R4, R1, 0x120 ;  /* 0x0000012001047836 */ /* 0x000fe40000000000 */
[----:B------:R-:W-:-:S06]  /*b840*/  IMAD.MOV.U32 R2, RZ, RZ, R28 ;  /* 0x000000ffff027224 */ /* 0x000fcc00078e001c */
[----:B------:R-:W-:-:S04]  /*b850*/  ULOP3.LUT UR4, UR4, 0x7ffffffc, URZ, 0xc0, !UPT ;  /* 0x7ffffffc04047892 */ /* 0x000fc8000f8ec0ff */
[----:B------:R-:W-:-:S12]  /*b860*/  UIADD3 UR12, UPT, UPT, -UR4, URZ, URZ ;  /* 0x000000ff040c7290 */ /* 0x000fd8000fffe1ff */
.L_x_183:
[----:B012-45:R-:W-:Y:S01]  /*b870*/  IADD3 R16, PT, PT, R1, R2, RZ ;  /* 0x0000000201107210 */ /* 0x037fe20007ffe0ff */
[----:B------:R-:W2:Y:S04]  /*b880*/  LDL.U8 R8, [R5+-0x1] ;  /* 0xffffff0005087983 */ /* 0x000ea80000100000 */
[----:B------:R-:W2:Y:S02]  /*b890*/  LDL.U8 R7, [R16] ;  /* 0x0000000010077983 */ /* 0x000ea40000100000 */
[----:B--2---:R-:W-:-:S13]  /*b8a0*/  ISETP.NE.AND P0, PT, R7, R8, PT ;  /* 0x000000080700720c */ /* 0x004fda0003f05270 */
[----:B------:R-:W2:Y:S02]  /*b8b0*/  @!P0 LDL.64 R10, [R3+-0x10] ;  /* 0xfffff000030a8983 */ /* 0x000ea40000100a00 */
[----:B--2---:R-:W-:Y:S02]  /*b8c0*/  @!P0 IMAD.MOV.U32 R8, RZ, RZ, R10 ;  /* 0x000000ffff088224 */ /* 0x004fe400078e000a */
[----:B------:R-:W-:Y:S01]  /*b8d0*/  @!P0 STL.64 [R4+-0x10], R10 ;  /* 0xfffff00a04008387 */ /* 0x000fe20000100a00 */
[----:B------:R-:W-:-:S06]  /*b8e0*/  @!P0 IMAD.MOV.U32 R9, RZ, RZ, R11 ;  /* 0x000000ffff098224 */ /* 0x000fcc00078e000b */
[----:B------:R-:W2:Y:S02]  /*b8f0*/  @P0 LDL.64 R8, [R3+-0x10] ;  /* 0xfffff00003080983 */ /* 0x000ea40000100a00 */
[----:B--2---:R-:W-:-:S07]  /*b900*/  @P0 DADD R10, -RZ, -R8 ;  /* 0x00000000ff0a0229 */ /* 0x004fce0000000908 */
[----:B------:R-:W-:Y:S01]  /*b910*/  @P0 STL.64 [R4+-0x10], R10 ;  /* 0xfffff00a04000387 */ /* 0x000fe20000100a00 */
[----:B------:R-:W-:-:S07]  /*b920*/  DADD R8, R10, -R8 ;  /* 0x000000000a087229 */ /* 0x000fce0000000808 */
[----:B------:R0:W-:Y:S04]  /*b930*/  STL.64 [R6+-0x10], R8 ;  /* 0xfffff00806007387 */ /* 0x0001e80000100a00 */
[----:B------:R-:W2:Y:S04]  /*b940*/  LDL.U8 R7, [R16+0x1] ;  /* 0x0000010010077983 */ /* 0x000ea80000100000 */
[----:B------:R-:W2:Y:S02]  /*b950*/  LDL.U8 R12, [R5] ;  /* 0x00000000050c7983 */ /* 0x000ea40000100000 */
[----:B--2---:R-:W-:-:S13]  /*b960*/  ISETP.NE.AND P0, PT, R7, R12, PT ;  /* 0x0000000c0700720c */ /* 0x004fda0003f05270 */
[----:B------:R-:W2:Y:S02]  /*b970*/  @P0 LDL.64 R12, [R3+-0x8] ;  /* 0xfffff800030c0983 */ /* 0x000ea40000100a00 */
[----:B--2---:R-:W-:-:S07]  /*b980*/  @P0 DADD R14, -RZ, -R12 ;  /* 0x00000000ff0e0229 */ /* 0x004fce000000090c */
[----:B------:R-:W-:Y:S04]  /*b990*/  @P0 STL.64 [R4+-0x8], R14 ;  /* 0xfffff80e04000387 */ /* 0x000fe80000100a00 */
[----:B------:R-:W2:Y:S02]  /*b9a0*/  @!P0 LDL.64 R14, [R3+-0x8] ;  /* 0xfffff800030e8983 */ /* 0x000ea40000100a00 */
[----:B--2---:R-:W-:Y:S01]  /*b9b0*/  @!P0 MOV R12, R14 ;  /* 0x0000000e000c8202 */ /* 0x004fe20000000f00 */
[----:B------:R-:W-:Y:S01]  /*b9c0*/  @!P0 IMAD.MOV.U32 R13, RZ, RZ, R15 ;  /* 0x000000ffff0d8224 */ /* 0x000fe200078e000f */
[----:B------:R-:W-:Y:S05]  /*b9d0*/  @!P0 STL.64 [R4+-0x8], R14 ;  /* 0xfffff80e04008387 */ /* 0x000fea0000100a00 */
[----:B------:R-:W-:-:S07]  /*b9e0*/  DADD R12, R14, -R12 ;  /* 0x000000000e0c7229 */ /* 0x000fce000000080c */
[----:B------:R1:W-:Y:S04]  /*b9f0*/  STL.64 [R6+-0x8], R12 ;  /* 0xfffff80c06007387 */ /* 0x0003e80000100a00 */
[----:B------:R-:W2:Y:S04]  /*ba00*/  LDL.U8 R7, [R16+0x2] ;  /* 0x0000020010077983 */ /* 0x000ea80000100000 */
[----:B0-----:R-:W2:Y:S02]  /*ba10*/  LDL.U8 R8, [R5+0x1] ;  /* 0x0000010005087983 */ /* 0x001ea40000100000 */
[----:B--2---:R-:W-:-:S13]  /*ba20*/  ISETP.NE.AND P0, PT, R7, R8, PT ;  /* 0x000000080700720c */ /* 0x004fda0003f05270 */
[----:B------:R-:W2:Y:S02]  /*ba30*/  @P0 LDL.64 R8, [R3] ;  /* 0x0000000003080983 */ /* 0x000ea40000100a00 */
[----:B--2---:R-:W-:-:S07]  /*ba40*/  @P0 DADD R10, -RZ, -R8 ;  /* 0x00000000ff0a0229 */ /* 0x004fce0000000908 */
[----:B------:R-:W-:Y:S04]  /*ba50*/  @P0 STL.64 [R4], R10 ;  /* 0x0000000a04000387 */ /* 0x000fe80000100a00 */
[----:B------:R-:W2:Y:S02]  /*ba60*/  @!P0 LDL.64 R10, [R3] ;  /* 0x00000000030a8983 */ /* 0x000ea40000100a00 */
[----:B--2---:R-:W-:Y:S01]  /*ba70*/  @!P0 IMAD.MOV.U32 R8, RZ, RZ, R10 ;  /* 0x000000ffff088224 */ /* 0x004fe200078e000a */
[----:B------:R-:W-:Y:S01]  /*ba80*/  @!P0 MOV R9, R11 ;  /* 0x0000000b00098202 */ /* 0x000fe20000000f00 */
[----:B------:R-:W-:Y:S05]  /*ba90*/  @!P0 STL.64 [R4], R10 ;  /* 0x0000000a04008387 */ /* 0x000fea0000100a00 */
[----:B------:R-:W-:-:S07]  /*baa0*/  DADD R8, R10, -R8 ;  /* 0x000000000a087229 */ /* 0x000fce0000000808 */
[----:B------:R-:W-:Y:S04]  /*bab0*/  STL.64 [R6], R8 ;  /* 0x0000000806007387 */ /* 0x000fe80000100a00 */
[----:B------:R-:W2:Y:S04]  /*bac0*/  LDL.U8 R7, [R16+0x3] ;  /* 0x0000030010077983 */ /* 0x000ea80000100000 */
[----:B-1----:R-:W2:Y:S02]  /*bad0*/  LDL.U8 R12, [R5+0x2] ;  /* 0x00000200050c7983 */ /* 0x002ea40000100000 */
[----:B--2---:R-:W-:-:S13]  /*bae0*/  ISETP.NE.AND P0, PT, R7, R12, PT ;  /* 0x0000000c0700720c */ /* 0x004fda0003f05270 */
[----:B------:R-:W2:Y:S02]  /*baf0*/  @P0 LDL.64 R12, [R3+0x8] ;  /* 0x00000800030c0983 */ /* 0x000ea40000100a00 */
[----:B--2---:R-:W-:-:S07]  /*bb00*/  @P0 DADD R14, -RZ, -R12 ;  /* 0x00000000ff0e0229 */ /* 0x004fce000000090c */
[----:B------:R-:W-:Y:S04]  /*bb10*/  @P0 STL.64 [R4+0x8], R14 ;  /* 0x0000080e04000387 */ /* 0x000fe80000100a00 */
[----:B------:R0:W2:Y:S01]  /*bb20*/  @!P0 LDL.64 R14, [R3+0x8] ;  /* 0x00000800030e8983 */ /* 0x0000a20000100a00 */
[----:B------:R-:W-:Y:S01]  /*bb30*/  UIADD3 UR12, UPT, UPT, UR12, 0x4, URZ ;  /* 0x000000040c0c7890 */ /* 0x000fe2000fffe0ff */
[----:B------:R-:W-:Y:S01]  /*bb40*/  IADD3 R2, PT, PT, R2, 0x4, RZ ;  /* 0x0000000402027810 */ /* 0x000fe20007ffe0ff */
[----:B------:R-:W-:Y:S02]  /*bb50*/  VIADD R5, R5, 0x4 ;  /* 0x0000000405057836 */ /* 0x000fe40000000000 */
[----:B------:R-:W-:Y:S01]  /*bb60*/  UISETP.NE.AND UP0, UPT, UR12, URZ, UPT ;  /* 0x000000ff0c00728c */ /* 0x000fe2000bf05270 */
[----:B0-----:R-:W-:-:S02]  /*bb70*/  VIADD R3, R3, 0x20 ;  /* 0x0000002003037836 */ /* 0x001fc40000000000 */
[----:B--2---:R-:W-:Y:S01]  /*bb80*/  @!P0 IMAD.MOV.U32 R12, RZ, RZ, R14 ;  /* 0x000000ffff0c8224 */ /* 0x004fe200078e000e */
[----:B------:R0:W-:Y:S01]  /*bb90*/  @!P0 STL.64 [R4+0x8], R14 ;  /* 0x0000080e04008387 */ /* 0x0001e20000100a00 */
[----:B------:R-:W-:-:S06]  /*bba0*/  @!P0 IMAD.MOV.U32 R13, RZ, RZ, R15 ;  /* 0x000000ffff0d8224 */ /* 0x000fcc00078e000f */
[----:B------:R-:W-:Y:S01]  /*bbb0*/  DADD R12, R14, -R12 ;  /* 0x000000000e0c7229 */ /* 0x000fe2000000080c */
[----:B0-----:R-:W-:-:S06]  /*bbc0*/  IADD3 R4, PT, PT, R4, 0x20, RZ ;  /* 0x0000002004047810 */ /* 0x001fcc0007ffe0ff */
[----:B------:R0:W-:Y:S02]  /*bbd0*/  STL.64 [R6+0x8], R12 ;  /* 0x0000080c06007387 */ /* 0x0001e40000100a00 */
[----:B0-----:R-:W-:Y:S01]  /*bbe0*/  VIADD R6, R6, 0x20 ;  /* 0x0000002006067836 */ /* 0x001fe20000000000 */
[----:B------:R-:W-:Y:S06]  /*bbf0*/  BRA.U UP0, `(.L_x_183) ;  /* 0xfffffffd001c7547 */ /* 0x000fec000b83ffff */
.L_x_182:
[----:B------:R-:W-:-:S13]  /*bc00*/  ISETP.NE.AND P0, PT, R0, RZ, PT ;  /* 0x000000ff0000720c */ /* 0x000fda0003f05270 */
[----:B------:R-:W-:Y:S05]  /*bc10*/  @!P0 BRA `(.L_x_54) ;  /* 0x00000000006c8947 */ /* 0x000fea0003800000 */
[----:B------:R-:W-:Y:S01]  /*bc20*/  VIADD R2, R28, UR4 ;  /* 0x000000041c027c36 */ /* 0x000fe20008000000 */
[----:B------:R-:W-:Y:S01]  /*bc30*/  IADD3 R0, PT, PT, -R0, RZ, RZ ;  /* 0x000000ff00007210 */ /* 0x000fe20007ffe1ff */
[----:B------:R-:W-:Y:S02]  /*bc40*/  UIMAD UR18, UR4, 0x8, UR20 ;  /* 0x00000008041278a4 */ /* 0x000fe4000f8e0214 */
[----:B------:R-:W-:Y:S02]  /*bc50*/  UIMAD UR17, UR4, 0x8, UR22 ;  /* 0x00000008041178a4 */ /* 0x000fe4000f8e0216 */
[----:B------:R-:W-:Y:S02]  /*bc60*/  UIMAD UR16, UR4, 0x8, UR19 ;  /* 0x00000008041078a4 */ /* 0x000fe4000f8e0213 */
[----:B------:R-:W-:-:S12]  /*bc70*/  UIADD3 UR12, UPT, UPT, UR4, UR13, URZ ;  /* 0x0000000d040c7290 */ /* 0x000fd8000fffe0ff */
.L_x_184:
[----:B------:R-:W-:Y:S01]  /*bc80*/  IMAD.IADD R3, R1, 0x1, R2 ;  /* 0x0000000101037824 */ /* 0x000fe200078e0202 */
[----:B---3--:R-:W3:Y:S05]  /*bc90*/  LDL.U8 R4, [UR12] ;  /* 0x0000000cff047983 */ /* 0x008eea0008100000 */
[----:B------:R-:W3:Y:S02]  /*bca0*/  LDL.U8 R3, [R3] ;  /* 0x0000000003037983 */ /* 0x000ee40000100000 */
[----:B---3--:R-:W-:-:S13]  /*bcb0*/  ISETP.NE.AND P0, PT, R3, R4, PT ;  /* 0x000000040300720c */ /* 0x008fda0003f05270 */
[----:B------:R-:W3:Y:S02]  /*bcc0*/  @P0 LDL.64 R4, [UR16] ;  /* 0x00000010ff040983 */ /* 0x000ee40008100a00 */
[----:B---3--:R-:W-:-:S07]  /*bcd0*/  @P0 DADD R6, -RZ, -R4 ;  /* 0x00000000ff060229 */ /* 0x008fce0000000904 */
[----:B------:R3:W-:Y:S04]  /*bce0*/  @P0 STL.64 [UR17], R6 ;  /* 0x00000006ff000987 */ /* 0x0007e80008100a11 */
[----:B------:R-:W2:Y:S01]  /*bcf0*/  @!P0 LDL.64 R6, [UR16] ;  /* 0x00000010ff068983 */ /* 0x000ea20008100a00 */
[----:B------:R-:W-:Y:S01]  /*bd00*/  VIADD R0, R0, 0x1 ;  /* 0x0000000100007836 */ /* 0x000fe20000000000 */
[----:B------:R-:W-:Y:S01]  /*bd10*/  UIADD3 UR12, UPT, UPT, UR12, 0x1, URZ ;  /* 0x000000010c0c7890 */ /* 0x000fe2000fffe0ff */
[----:B------:R-:W-:Y:S01]  /*bd20*/  VIADD R2, R2, 0x1 ;  /* 0x0000000102027836 */ /* 0x000fe20000000000 */
[----:B------:R-:W-:Y:S01]  /*bd30*/  UIADD3 UR16, UPT, UPT, UR16, 0x8, URZ ;  /* 0x0000000810107890 */ /* 0x000fe2000fffe0ff */
[----:B--2---:R-:W-:Y:S01]  /*bd40*/  @!P0 IMAD.MOV.U32 R4, RZ, RZ, R6 ;  /* 0x000000ffff048224 */ /* 0x004fe200078e0006 */
[----:B------:R-:W-:Y:S01]  /*bd50*/  @!P0 MOV R5, R7 ;  /* 0x0000000700058202 */ /* 0x000fe20000000f00 */
[----:B------:R3:W-:Y:S01]  /*bd60*/  @!P0 STL.64 [UR17], R6 ;  /* 0x00000006ff008987 */ /* 0x0007e20008100a11 */
[----:B------:R-:W-:Y:S01]  /*bd70*/  ISETP.NE.AND P0, PT, R0, RZ, PT ;  /* 0x000000ff0000720c */ /* 0x000fe20003f05270 */
[----:B------:R-:W-:-:S03]  /*bd80*/  UIADD3 UR17, UPT, UPT, UR17, 0x8, URZ ;  /* 0x0000000811117890 */ /* 0x000fc6000fffe0ff */
[----:B------:R-:W-:-:S07]  /*bd90*/  DADD R4, R6, -R4 ;  /* 0x0000000006047229 */ /* 0x000fce0000000804 */
[----:B------:R3:W-:Y:S01]  /*bda0*/  STL.64 [UR18], R4 ;  /* 0x00000004ff007987 */ /* 0x0007e20008100a12 */
[----:B------:R-:W-:Y:S01]  /*bdb0*/  UIADD3 UR18, UPT, UPT, UR18, 0x8, URZ ;  /* 0x0000000812127890 */ /* 0x000fe2000fffe0ff */
[----:B------:R-:W-:Y:S11]  /*bdc0*/  @P0 BRA `(.L_x_184) ;  /* 0xfffffffc00ac0947 */ /* 0x000ff6000383ffff */
.L_x_54:
[----:B0-----:R-:W-:Y:S05]  /*bdd0*/  BSYNC.RECONVERGENT B0 ;  /* 0x0000000000007941 */ /* 0x001fea0003800200 */
.L_x_43:
[----:B------:R-:W-:Y:S05]  /*bde0*/  WARPSYNC.ALL ;  /* 0x0000000000007948 */ /* 0x000fea0003800000 */
[----:B-1234-:R-:W0:Y:S01]  /*bdf0*/  LDC R5, c[0x0][0x3a0] ;  /* 0x0000e800ff057b82 */ /* 0x01ee220000000800 */
[----:B------:R-:W1:Y:S01]  /*be00*/  S2R R4, SR_TID.X ;  /* 0x0000000000047919 */ /* 0x000e620000002100 */
[----:B------:R-:W-:Y:S01]  /*be10*/  UISETP.GE.U32.AND UP0, UPT, UR11, 0x7, UPT ;  /* 0x000000070b00788c */ /* 0x000fe2000bf06070 */
[----:B------:R-:W-:Y:S02]  /*be20*/  MOV R32, RZ ;  /* 0x000000ff00207202 */ /* 0x000fe40000000f00 */
[----:B0-----:R-:W-:-:S04]  /*be30*/  LOP3.LUT R3, R5, 0x7, RZ, 0xc0, !PT ;  /* 0x0000000705037812 */ /* 0x001fc800078ec0ff */
[----:B------:R-:W-:Y:S02]  /*be40*/  ISETP.NE.AND P1, PT, R3, RZ, PT ;  /* 0x000000ff0300720c */ /* 0x000fe40003f25270 */
[----:B-1----:R-:W-:Y:S11]  /*be50*/  BRA.U !UP0, `(.L_x_185) ;  /* 0x00000005084c7547 */ /* 0x002ff6000b800000 */
[----:B------:R-:W-:Y:S02]  /*be60*/  UIADD3 UR4, UPT, UPT, UR10, 0x7, URZ ;  /* 0x000000070a047890 */ /* 0x000fe4000fffe0ff */
[C---:B------:R-:W-:Y:S01]  /*be70*/  IMAD R7, R5.reuse, UR10, R5 ;  /* 0x0000000a05077c24 */ /* 0x040fe2000f8e0205 */
[----:B------:R-:W-:Y:S01]  /*be80*/  UIADD3 UR8, UPT, UPT, UR10, 0x6, URZ ;  /* 0x000000060a087890 */ /* 0x000fe2000fffe0ff */
[C---:B------:R-:W-:Y:S01]  /*be90*/  IMAD R31, R5.reuse, R5, RZ ;  /* 0x00000005051f7224 */ /* 0x040fe200078e02ff */
[----:B------:R-:W-:Y:S01]  /*bea0*/  UIADD3 UR9, UPT, UPT, UR10, 0x5, URZ ;  /* 0x000000050a097890 */ /* 0x000fe2000fffe0ff */
[----:B------:R-:W-:Y:S01]  /*beb0*/  LOP3.LUT R32, R5, 0x7ffffff8, RZ, 0xc0, !PT ;  /* 0x7ffffff805207812 */ /* 0x000fe200078ec0ff */
[----:B------:R-:W-:Y:S01]  /*bec0*/  UIADD3 UR11, UPT, UPT, UR10, 0x4, URZ ;  /* 0x000000040a0b7890 */ /* 0x000fe2000fffe0ff */
[----:B------:R-:W-:Y:S01]  /*bed0*/  IADD3 R6, PT, PT, R7, R4, RZ ;  /* 0x0000000407067210 */ /* 0x000fe20007ffe0ff */
[----:B------:R-:W-:Y:S01]  /*bee0*/  UIADD3 UR12, UPT, UPT, UR10, 0x3, URZ ;  /* 0x000000030a0c7890 */ /* 0x000fe2000fffe0ff */
[--C-:B------:R-:W-:Y:S01]  /*bef0*/  IMAD R8, R31, UR14, R4.reuse ;  /* 0x0000000e1f087c24 */ /* 0x100fe2000f8e0204 */
[----:B------:R-:W-:Y:S01]  /*bf00*/  UIADD3 UR13, UPT, UPT, UR10, 0x2, URZ ;  /* 0x000000020a0d7890 */ /* 0x000fe2000fffe0ff */
[----:B------:R-:W-:-:S02]  /*bf10*/  IMAD R28, R5, UR4, R4 ;  /* 0x00000004051c7c24 */ /* 0x000fc4000f8e0204 */
[C-C-:B------:R-:W-:Y:S02]  /*bf20*/  IMAD R10, R5.reuse, UR8, R4.reuse ;  /* 0x00000008050a7c24 */ /* 0x140fe4000f8e0204 */
[C-C-:B------:R-:W-:Y:S02]  /*bf30*/  IMAD R26, R5.reuse, UR9, R4.reuse ;  /* 0x00000009051a7c24 */ /* 0x140fe4000f8e0204 */
[C-C-:B------:R-:W-:Y:S02]  /*bf40*/  IMAD R12, R5.reuse, UR11, R4.reuse ;  /* 0x0000000b050c7c24 */ /* 0x140fe4000f8e0204 */
[C-C-:B------:R-:W-:Y:S02]  /*bf50*/  IMAD R24, R5.reuse, UR12, R4.reuse ;  /* 0x0000000c05187c24 */ /* 0x140fe4000f8e0204 */
[----:B------:R-:W-:Y:S02]  /*bf60*/  IMAD R14, R5, UR13, R4 ;  /* 0x0000000d050e7c24 */ /* 0x000fe4000f8e0204 */
[----:B------:R-:W-:-:S02]  /*bf70*/  VIADD R2, R1, 0x1b0 ;  /* 0x000001b001027836 */ /* 0x000fc40000000000 */
[----:B------:R-:W-:Y:S02]  /*bf80*/  VIADD R0, R1, 0x130 ;  /* 0x0000013001007836 */ /* 0x000fe40000000000 */
[----:B------:R-:W-:Y:S02]  /*bf90*/  IMAD.MOV R30, RZ, RZ, -R32 ;  /* 0x000000ffff1e7224 */ /* 0x000fe400078e0a20 */
[-C--:B------:R-:W-:Y:S02]  /*bfa0*/  IMAD R6, R6, R5.reuse, UR15 ;  /* 0x0000000f06067e24 */ /* 0x080fe4000f8e0205 */
[-C--:B------:R-:W-:Y:S02]  /*bfb0*/  IMAD R29, R8, R5.reuse, UR15 ;  /* 0x0000000f081d7e24 */ /* 0x080fe4000f8e0205 */
[-C--:B------:R-:W-:Y:S02]  /*bfc0*/  IMAD R28, R28, R5.reuse, UR15 ;  /* 0x0000000f1c1c7e24 */ /* 0x080fe4000f8e0205 */
[----:B------:R-:W-:-:S02]  /*bfd0*/  IMAD R27, R10, R5, UR15 ;  /* 0x0000000f0a1b7e24 */ /* 0x000fc4000f8e0205 */
[-C--:B------:R-:W-:Y:S02]  /*bfe0*/  IMAD R26, R26, R5.reuse, UR15 ;  /* 0x0000000f1a1a7e24 */ /* 0x080fe4000f8e0205 */
[-C--:B------:R-:W-:Y:S02]  /*bff0*/  IMAD R25, R12, R5.reuse, UR15 ;  /* 0x0000000f0c197e24 */ /* 0x080fe4000f8e0205 */
[-C--:B------:R-:W-:Y:S02]  /*c000*/  IMAD R24, R24, R5.reuse, UR15 ;  /* 0x0000000f18187e24 */ /* 0x080fe4000f8e0205 */
[----:B------:R-:W-:-:S07]  /*c010*/  IMAD R7, R14, R5, UR15 ;  /* 0x0000000f0e077e24 */ /* 0x000fce000f8e0205 */
.L_x_186:
[----:B0-----:R-:W2:Y:S01]  /*c020*/  LDL.128 R8, [R0+-0x20] ;  /* 0xffffe00000087983 */ /* 0x001ea20000100c00 */
[----:B------:R-:W0:Y:S03]  /*c030*/  LDC.64 R36, c[0x0][0x388] ;  /* 0x0000e200ff247b82 */ /* 0x000e260000000a00 */
[----:B-----5:R-:W3:Y:S04]  /*c040*/  LDL.128 R16, [R2+-0x20] ;  /* 0xffffe00002107983 */ /* 0x020ee80000100c00 */
[----:B------:R-:W4:Y:S01]  /*c050*/  LDL.128 R20, [R0+-0x10] ;  /* 0xfffff00000147983 */ /* 0x000f220000100c00 */
[----:B------:R-:W1:Y:S01]  /*c060*/  LDC.64 R34, c[0x0][0x390] ;  /* 0x0000e400ff227b82 */ /* 0x000e620000000a00 */
[----:B0-----:R-:W-:-:S04]  /*c070*/  IMAD.WIDE R14, R29, 0x8, R36 ;  /* 0x000000081d0e7825 */ /* 0x001fc800078e0224 */
[----:B-1----:R-:W-:Y:S01]  /*c080*/  IMAD.WIDE R12, R29, 0x8, R34 ;  /* 0x000000081d0c7825 */ /* 0x002fe200078e0222 */
[----:B--2---:R0:W-:Y:S04]  /*c090*/  STG.E.64 desc[UR6][R14.64], R8 ;  /* 0x000000080e007986 */ /* 0x0041e8000c101b06 */
[----:B---3--:R1:W-:Y:S01]  /*c0a0*/  STG.E.64 desc[UR6][R12.64], R16 ;  /* 0x000000100c007986 */ /* 0x0083e2000c101b06 */
[----:B0-----:R-:W-:-:S03]  /*c0b0*/  IMAD.WIDE R8, R6, 0x8, R36 ;  /* 0x0000000806087825 */ /* 0x001fc600078e0224 */
[----:B-1----:R-:W2:Y:S04]  /*c0c0*/  LDL.128 R12, [R0] ;  /* 0x00000000000c7983 */ /* 0x002ea80000100c00 */
[----:B------:R0:W-:Y:S04]  /*c0d0*/  STG.E.64 desc[UR6][R8.64], R10 ;  /* 0x0000000a08007986 */ /* 0x0001e8000c101b06 */
[----:B0-----:R-:W3:Y:S01]  /*c0e0*/  LDL.128 R8, [R2+-0x10] ;  /* 0xfffff00002087983 */ /* 0x001ee20000100c00 */
[----:B------:R-:W-:-:S05]  /*c0f0*/  IMAD.WIDE R16, R6, 0x8, R34 ;  /* 0x0000000806107825 */ /* 0x000fca00078e0222 */
[----:B------:R0:W-:Y:S02]  /*c100*/  STG.E.64 desc[UR6][R16.64], R18 ;  /* 0x0000001210007986 */ /* 0x0001e4000c101b06 */
[----:B0-----:R-:W-:-:S05]  /*c110*/  IMAD.WIDE R16, R7, 0x8, R36 ;  /* 0x0000000807107825 */ /* 0x001fca00078e0224 */
[----:B----4-:R0:W-:Y:S02]  /*c120*/  STG.E.64 desc[UR6][R16.64], R20 ;  /* 0x0000001410007986 */ /* 0x0101e4000c101b06 */
[----:B0-----:R-:W-:-:S05]  /*c130*/  IMAD.WIDE R16, R7, 0x8, R34 ;  /* 0x0000000807107825 */ /* 0x001fca00078e0222 */
[----:B---3--:R0:W-:Y:S02]  /*c140*/  STG.E.64 desc[UR6][R16.64], R8 ;  /* 0x0000000810007986 */ /* 0x0081e4000c101b06 */
[C---:B0-----:R-:W-:Y:S02]  /*c150*/  IMAD.WIDE R8, R24.reuse, 0x8, R36 ;  /* 0x0000000818087825 */ /* 0x041fe400078e0224 */
[----:B------:R-:W3:Y:S04]  /*c160*/  LDL.128 R16, [R2] ;  /* 0x0000000002107983 */ /* 0x000ee80000100c00 */
[----:B------:R0:W-:Y:S02]  /*c170*/  STG.E.64 desc[UR6][R8.64], R22 ;  /* 0x0000001608007986 */ /* 0x0001e4000c101b06 */
[----:B0-----:R-:W-:-:S02]  /*c180*/  IMAD.WIDE R8, R24, 0x8, R34 ;  /* 0x0000000818087825 */ /* 0x001fc400078e0222 */
[----:B------:R0:W4:Y:S04]  /*c190*/  LDL.128 R20, [R2+0x10] ;  /* 0x0000100002147983 */ /* 0x0001280000100c00 */
[----:B------:R1:W-:Y:S02]  /*c1a0*/  STG.E.64 desc[UR6][R8.64], R10 ;  /* 0x0000000a08007986 */ /* 0x0003e4000c101b06 */
[----:B-1----:R-:W-:-:S05]  /*c1b0*/  IMAD.WIDE R8, R25, 0x8, R36 ;  /* 0x0000000819087825 */ /* 0x002fca00078e0224 */
[----:B--2---:R1:W-:Y:S04]  /*c1c0*/  STG.E.64 desc[UR6][R8.64], R12 ;  /* 0x0000000c08007986 */ /* 0x0043e8000c101b06 */
[----:B-1----:R1:W2:Y:S01]  /*c1d0*/  LDL.128 R8, [R0+0x10] ;  /* 0x0000100000087983 */ /* 0x0022a20000100c00 */
[----:B------:R-:W-:-:S04]  /*c1e0*/  IMAD.WIDE R12, R25, 0x8, R34 ;  /* 0x00000008190c7825 */ /* 0x000fc800078e0222 */
[----:B------:R-:W-:-:S05]  /*c1f0*/  VIADD R30, R30, 0x8 ;  /* 0x000000081e1e7836 */ /* 0x000fca0000000000 */
[----:B------:R-:W-:Y:S01]  /*c200*/  ISETP.NE.AND P0, PT, R30, RZ, PT ;  /* 0x000000ff1e00720c */ /* 0x000fe20003f05270 */
[----:B0-----:R-:W-:Y:S01]  /*c210*/  VIADD R2, R2, 0x40 ;  /* 0x0000004002027836 */ /* 0x001fe20000000000 */
[----:B-1----:R-:W-:Y:S01]  /*c220*/  IADD3 R0, PT, PT, R0, 0x40, RZ ;  /* 0x0000004000007810 */ /* 0x002fe20007ffe0ff */
[C---:B------:R-:W-:Y:S01]  /*c230*/  IMAD R29, R31.reuse, 0x8, R29 ;  /* 0x000000081f1d7824 */ /* 0x040fe200078e021d */
[C---:B------:R-:W-:Y:S01]  /*c240*/  LEA R25, R31.reuse, R25, 0x3 ;  /* 0x000000191f197211 */ /* 0x040fe200078e18ff */
[C---:B------:R-:W-:Y:S01]  /*c250*/  IMAD R24, R31.reuse, 0x8, R24 ;  /* 0x000000081f187824 */ /* 0x040fe200078e0218 */
[C---:B------:R-:W-:Y:S01]  /*c260*/  LEA R6, R31.reuse, R6, 0x3 ;  /* 0x000000061f067211 */ /* 0x040fe200078e18ff */
[----:B------:R-:W-:Y:S01]  /*c270*/  IMAD R7, R31, 0x8, R7 ;  /* 0x000000081f077824 */ /* 0x000fe200078e0207 */
[----:B---3--:R0:W-:Y:S02]  /*c280*/  STG.E.64 desc[UR6][R12.64], R16 ;  /* 0x000000100c007986 */ /* 0x0081e4000c101b06 */
[----:B0-----:R-:W-:-:S05]  /*c290*/  IMAD.WIDE R12, R26, 0x8, R36 ;  /* 0x000000081a0c7825 */ /* 0x001fca00078e0224 */
[----:B------:R0:W-:Y:S02]  /*c2a0*/  STG.E.64 desc[UR6][R12.64], R14 ;  /* 0x0000000e0c007986 */ /* 0x0001e4000c101b06 */
[----:B0-----:R-:W-:-:S05]  /*c2b0*/  IMAD.WIDE R12, R26, 0x8, R34 ;  /* 0x000000081a0c7825 */ /* 0x001fca00078e0222 */
[----:B------:R0:W-:Y:S02]  /*c2c0*/  STG.E.64 desc[UR6][R12.64], R18 ;  /* 0x000000120c007986 */ /* 0x0001e4000c101b06 */
[----:B0-----:R-:W-:-:S05]  /*c2d0*/  IMAD.WIDE R12, R27, 0x8, R36 ;  /* 0x000000081b0c7825 */ /* 0x001fca00078e0224 */
[----:B--2---:R0:W-:Y:S01]  /*c2e0*/  STG.E.64 desc[UR6][R12.64], R8 ;  /* 0x000000080c007986 */ /* 0x0041e2000c101b06 */
[----:B------:R-:W-:-:S04]  /*c2f0*/  IMAD.WIDE R36, R28, 0x8, R36 ;  /* 0x000000081c247825 */ /* 0x000fc800078e0224 */
[----:B0-----:R-:W-:-:S04]  /*c300*/  IMAD.WIDE R8, R27, 0x8, R34 ;  /* 0x000000081b087825 */ /* 0x001fc800078e0222 */
[----:B------:R-:W-:Y:S01]  /*c310*/  IMAD.WIDE R34, R28, 0x8, R34 ;  /* 0x000000081c227825 */ /* 0x000fe200078e0222 */
[----:B----4-:R0:W-:Y:S04]  /*c320*/  STG.E.64 desc[UR6][R8.64], R20 ;  /* 0x0000001408007986 */ /* 0x0101e8000c101b06 */
[----:B------:R0:W-:Y:S04]  /*c330*/  STG.E.64 desc[UR6][R36.64], R10 ;  /* 0x0000000a24007986 */ /* 0x0001e8000c101b06 */
[----:B------:R0:W-:Y:S01]  /*c340*/  STG.E.64 desc[UR6][R34.64], R22 ;  /* 0x0000001622007986 */ /* 0x0001e2000c101b06 */
[C---:B------:R-:W-:Y:S01]  /*c350*/  LEA R28, R31.reuse, R28, 0x3 ;  /* 0x0000001c1f1c7211 */ /* 0x040fe200078e18ff */
[----:B------:R-:W-:-:S02]  /*c360*/  IMAD R27, R31, 0x8, R27 ;  /* 0x000000081f1b7824 */ /* 0x000fc400078e021b */
[----:B------:R-:W-:Y:S01]  /*c370*/  IMAD R26, R31, 0x8, R26 ;  /* 0x000000081f1a7824 */ /* 0x000fe200078e021a */
[----:B------:R-:W-:Y:S06]  /*c380*/  @P0 BRA `(.L_x_186) ;  /* 0xfffffffc00240947 */ /* 0x000fec000383ffff */
.L_x_185:
[----:B------:R-:W-:Y:S05]  /*c390*/  @!P1 BRA `(.L_x_187) ;  /* 0x0000000400149947 */ /* 0x000fea0003800000 */
[----:B------:R-:W-:Y:S02]  /*c3a0*/  ISETP.GE.U32.AND P0, PT, R3, 0x4, PT ;  /* 0x000000040300780c */ /* 0x000fe40003f06070 */
[----:B------:R-:W-:-:S04]  /*c3b0*/  LOP3.LUT R0, R5, 0x3, RZ, 0xc0, !PT ;  /* 0x0000000305007812 */ /* 0x000fc800078ec0ff */
[----:B------:R-:W-:-:S07]  /*c3c0*/  ISETP.NE.AND P1, PT, R0, RZ, PT ;  /* 0x000000ff0000720c */ /* 0x000fce0003f25270 */
[----:B------:R-:W-:Y:S06]  /*c3d0*/  @!P0 BRA `(.L_x_188) ;  /* 0x0000000000808947 */ /* 0x000fec0003800000 */
[C---:B------:R-:W-:Y:S01]  /*c3e0*/  IMAD R25, R32.reuse, 0x8, R1 ;  /* 0x0000000820197824 */ /* 0x040fe200078e0201 */
[----:B------:R-:W1:Y:S04]  /*c3f0*/  LDC.64 R6, c[0x0][0x388] ;  /* 0x0000e200ff067b82 */ /* 0x000e680000000a00 */
[----:B0-----:R-:W2:Y:S04]  /*c400*/  LDL.128 R20, [R25+0x110] ;  /* 0x0001100019147983 */ /* 0x001ea80000100c00 */
[----:B-----5:R-:W3:Y:S01]  /*c410*/  LDL.128 R16, [R25+0x190] ;  /* 0x0001900019107983 */ /* 0x020ee20000100c00 */
[----:B------:R-:W0:Y:S03]  /*c420*/  LDC.64 R2, c[0x0][0x390] ;  /* 0x0000e400ff027b82 */ /* 0x000e260000000a00 */
[----:B------:R-:W4:Y:S04]  /*c430*/  LDL.128 R12, [R25+0x120] ;  /* 0x00012000190c7983 */ /* 0x000f280000100c00 */
[----:B------:R1:W4:Y:S01]  /*c440*/  LDL.128 R8, [R25+0x1a0] ;  /* 0x0001a00019087983 */ /* 0x0003220000100c00 */
[----:B------:R-:W-:-:S02]  /*c450*/  IMAD R24, R32, R5, R4 ;  /* 0x0000000520187224 */ /* 0x000fc400078e0204 */
[----:B------:R-:W-:Y:S02]  /*c460*/  VIADD R32, R32, 0x4 ;  /* 0x0000000420207836 */ /* 0x000fe40000000000 */
[C---:B------:R-:W-:Y:S02]  /*c470*/  IMAD.IADD R26, R24.reuse, 0x1, R5 ;  /* 0x00000001181a7824 */ /* 0x040fe400078e0205 */
[-C--:B------:R-:W-:Y:S02]  /*c480*/  IMAD R37, R24, R5.reuse, UR5 ;  /* 0x0000000518257e24 */ /* 0x080fe4000f8e0205 */
[CC--:B------:R-:W-:Y:S01]  /*c490*/  IMAD R29, R26.reuse, R5.reuse, UR5 ;  /* 0x000000051a1d7e24 */ /* 0x0c0fe2000f8e0205 */
[----:B------:R-:W-:Y:S01]  /*c4a0*/  IADD3 R24, PT, PT, R26, R5, RZ ;  /* 0x000000051a187210 */ /* 0x000fe20007ffe0ff */
[----:B-1----:R-:W-:-:S04]  /*c4b0*/  IMAD.WIDE R34, R37, 0x8, R6 ;  /* 0x0000000825227825 */ /* 0x002fc800078e0206 */
[C---:B------:R-:W-:Y:S02]  /*c4c0*/  IMAD.IADD R26, R24.reuse, 0x1, R5 ;  /* 0x00000001181a7824 */ /* 0x040fe400078e0205 */
[----:B------:R-:W-:Y:S02]  /*c4d0*/  IMAD R25, R24, R5, UR5 ;  /* 0x0000000518197e24 */ /* 0x000fe4000f8e0205 */
[----:B0-----:R-:W-:-:S04]  /*c4e0*/  IMAD.WIDE R36, R37, 0x8, R2 ;  /* 0x0000000825247825 */ /* 0x001fc800078e0202 */
[----:B------:R-:W-:-:S04]  /*c4f0*/  IMAD.WIDE R30, R29, 0x8, R6 ;  /* 0x000000081d1e7825 */ /* 0x000fc800078e0206 */
[----:B------:R-:W-:Y:S02]  /*c500*/  IMAD R39, R26, R5, UR5 ;  /* 0x000000051a277e24 */ /* 0x000fe4000f8e0205 */
[----:B------:R-:W-:-:S04]  /*c510*/  IMAD.WIDE R28, R29, 0x8, R2 ;  /* 0x000000081d1c7825 */ /* 0x000fc800078e0202 */
[----:B------:R-:W-:-:S04]  /*c520*/  IMAD.WIDE R26, R25, 0x8, R6 ;  /* 0x00000008191a7825 */ /* 0x000fc800078e0206 */
[----:B------:R-:W-:-:S04]  /*c530*/  IMAD.WIDE R24, R25, 0x8, R2 ;  /* 0x0000000819187825 */ /* 0x000fc800078e0202 */
[----:B------:R-:W-:-:S04]  /*c540*/  IMAD.WIDE R6, R39, 0x8, R6 ;  /* 0x0000000827067825 */ /* 0x000fc800078e0206 */
[----:B------:R-:W-:Y:S01]  /*c550*/  IMAD.WIDE R2, R39, 0x8, R2 ;  /* 0x0000000827027825 */ /* 0x000fe200078e0202 */
[----:B--2---:R1:W-:Y:S04]  /*c560*/  STG.E.64 desc[UR6][R34.64], R20 ;  /* 0x0000001422007986 */ /* 0x0043e8000c101b06 */
[----:B---3--:R1:W-:Y:S04]  /*c570*/  STG.E.64 desc[UR6][R36.64], R16 ;  /* 0x0000001024007986 */ /* 0x0083e8000c101b06 */
[----:B------:R1:W-:Y:S04]  /*c580*/  STG.E.64 desc[UR6][R30.64], R22 ;  /* 0x000000161e007986 */ /* 0x0003e8000c101b06 */
[----:B------:R1:W-:Y:S04]  /*c590*/  STG.E.64 desc[UR6][R28.64], R18 ;  /* 0x000000121c007986 */ /* 0x0003e8000c101b06 */
[----:B----4-:R1:W-:Y:S04]  /*c5a0*/  STG.E.64 desc[UR6][R26.64], R12 ;  /* 0x0000000c1a007986 */ /* 0x0103e8000c101b06 */
[----:B------:R1:W-:Y:S04]  /*c5b0*/  STG.E.64 desc[UR6][R24.64], R8 ;  /* 0x0000000818007986 */ /* 0x0003e8000c101b06 */
[----:B------:R1:W-:Y:S04]  /*c5c0*/  STG.E.64 desc[UR6][R6.64], R14 ;  /* 0x0000000e06007986 */ /* 0x0003e8000c101b06 */
[----:B------:R1:W-:Y:S02]  /*c5d0*/  STG.E.64 desc[UR6][R2.64], R10 ;  /* 0x0000000a02007986 */ /* 0x0003e4000c101b06 */
.L_x_188:
[----:B------:R-:W-:Y:S05]  /*c5e0*/  @!P1 BRA `(.L_x_187) ;  /* 0x0000000000809947 */ /* 0x000fea0003800000 */
[----:B------:R-:W-:Y:S02]  /*c5f0*/  ISETP.NE.AND P1, PT, R0, 0x1, PT ;  /* 0x000000010000780c */ /* 0x000fe40003f25270 */
[----:B------:R-:W-:-:S04]  /*c600*/  LOP3.LUT R0, R5, 0x1, RZ, 0xc0, !PT ;  /* 0x0000000105007812 */ /* 0x000fc800078ec0ff */
[----:B------:R-:W-:-:S07]  /*c610*/  ISETP.NE.U32.AND P0, PT, R0, 0x1, PT ;  /* 0x000000010000780c */ /* 0x000fce0003f05070 */
[C---:B-1----:R-:W-:Y:S01]  /*c620*/  @P1 LEA R26, R32.reuse, R1, 0x3 ;  /* 0x00000001201a1211 */ /* 0x042fe200078e18ff */
[CC--:B------:R-:W-:Y:S01]  /*c630*/  @P1 IMAD R24, R32.reuse, R5.reuse, R4 ;  /* 0x0000000520181224 */ /* 0x0c0fe200078e0204 */
[----:B0-----:R-:W0:Y:S01]  /*c640*/  @P1 LDC.64 R22, c[0x0][0x388] ;  /* 0x0000e200ff161b82 */ /* 0x001e220000000a00 */
[----:B------:R-:W-:Y:S02]  /*c650*/  @P1 VIADD R32, R32, 0x2 ;  /* 0x0000000220201836 */ /* 0x000fe40000000000 */
[----:B------:R-:W2:Y:S02]  /*c660*/  @P1 LDL.128 R8, [R26+0x110] ;  /* 0x000110001a081983 */ /* 0x000ea40000100c00 */
[----:B------:R-:W-:Y:S02]  /*c670*/  @!P0 IMAD R0, R32, 0x8, R1 ;  /* 0x0000000820008824 */ /* 0x000fe400078e0201 */
[----:B------:R-:W3:Y:S01]  /*c680*/  @P1 LDL.128 R12, [R26+0x190] ;  /* 0x000190001a0c1983 */ /* 0x000ee20000100c00 */
[----:B------:R-:W1:Y:S03]  /*c690*/  @P1 LDC.64 R20, c[0x0][0x390] ;  /* 0x0000e400ff141b82 */ /* 0x000e660000000a00 */
[----:B------:R-:W4:Y:S04]  /*c6a0*/  @!P0 LDL.64 R6, [R0+0x110] ;  /* 0x0001100000068983 */ /* 0x000f280000100a00 */
[----:B------:R-:W4:Y:S01]  /*c6b0*/  @!P0 LDL.64 R2, [R0+0x190] ;  /* 0x0001900000028983 */ /* 0x000f220000100a00 */
[----:B------:R-:W1:Y:S01]  /*c6c0*/  @!P0 LDC.64 R18, c[0x0][0x388] ;  /* 0x0000e200ff128b82 */ /* 0x000e620000000a00 */
[CC--:B------:R-:W-:Y:S01]  /*c6d0*/  @P1 IADD3 R28, PT, PT, R24.reuse, R5.reuse, RZ ;  /* 0x00000005181c1210 */ /* 0x0c0fe20007ffe0ff */
[----:B------:R-:W-:-:S02]  /*c6e0*/  @P1 IMAD R29, R24, R5, UR5 ;  /* 0x00000005181d1e24 */ /* 0x000fc4000f8e0205 */
[-C--:B------:R-:W-:Y:S02]  /*c6f0*/  @!P0 IMAD R4, R32, R5.reuse, R4 ;  /* 0x0000000520048224 */ /* 0x080fe400078e0204 */
[----:B------:R-:W-:Y:S02]  /*c700*/  @P1 IMAD R31, R28, R5, UR5 ;  /* 0x000000051c1f1e24 */ /* 0x000fe4000f8e0205 */
[----:B-----5:R-:W1:Y:S01]  /*c710*/  @!P0 LDC.64 R16, c[0x0][0x390] ;  /* 0x0000e400ff108b82 */ /* 0x020e620000000a00 */
[----:B0-----:R-:W-:-:S04]  /*c720*/  @P1 IMAD.WIDE R24, R29, 0x8, R22 ;  /* 0x000000081d181825 */ /* 0x001fc800078e0216 */
[----:B------:R-:W-:Y:S02]  /*c730*/  @!P0 IMAD R27, R4, R5, UR5 ;  /* 0x00000005041b8e24 */ /* 0x000fe4000f8e0205 */
[----:B------:R-:W-:-:S04]  /*c740*/  @P1 IMAD.WIDE R22, R31, 0x8, R22 ;  /* 0x000000081f161825 */ /* 0x000fc800078e0216 */
[----:B-1----:R-:W-:-:S04]  /*c750*/  @P1 IMAD.WIDE R4, R29, 0x8, R20 ;  /* 0x000000081d041825 */ /* 0x002fc800078e0214 */
[----:B------:R-:W-:-:S04]  /*c760*/  @P1 IMAD.WIDE R20, R31, 0x8, R20 ;  /* 0x000000081f141825 */ /* 0x000fc800078e0214 */
[----:B------:R-:W-:-:S04]  /*c770*/  @!P0 IMAD.WIDE R18, R27, 0x8, R18 ;  /* 0x000000081b128825 */ /* 0x000fc800078e0212 */
[----:B------:R-:W-:Y:S01]  /*c780*/  @!P0 IMAD.WIDE R16, R27, 0x8, R16 ;  /* 0x000000081b108825 */ /* 0x000fe200078e0210 */
[----:B--2---:R2:W-:Y:S04]  /*c790*/  @P1 STG.E.64 desc[UR6][R24.64], R8 ;  /* 0x0000000818001986 */ /* 0x0045e8000c101b06 */
[----:B---3--:R2:W-:Y:S04]  /*c7a0*/  @P1 STG.E.64 desc[UR6][R4.64], R12 ;  /* 0x0000000c04001986 */ /* 0x0085e8000c101b06 */
[----:B------:R2:W-:Y:S04]  /*c7b0*/  @P1 STG.E.64 desc[UR6][R22.64], R10 ;  /* 0x0000000a16001986 */ /* 0x0005e8000c101b06 */
[----:B------:R2:W-:Y:S04]  /*c7c0*/  @P1 STG.E.64 desc[UR6][R20.64], R14 ;  /* 0x0000000e14001986 */ /* 0x0005e8000c101b06 */
[----:B----4-:R2:W-:Y:S04]  /*c7d0*/  @!P0 STG.E.64 desc[UR6][R18.64], R6 ;  /* 0x0000000612008986 */ /* 0x0105e8000c101b06 */
[----:B------:R2:W-:Y:S02]  /*c7e0*/  @!P0 STG.E.64 desc[UR6][R16.64], R2 ;  /* 0x0000000210008986 */ /* 0x0005e4000c101b06 */
.L_x_187:
[----:B------:R-:W3:Y:S01]  /*c7f0*/  S2R R0, SR_LANEID ;  /* 0x0000000000007919 */ /* 0x000ee20000000000 */
[----:B------:R-:W4:Y:S08]  /*c800*/  REDUX.SUM UR8, R33 ;  /* 0x00000000210873c4 */ /* 0x000f30000000c000 */
[----:B-12---:R-:W1:Y:S01]  /*c810*/  LDC.64 R2, c[0x0][0x3c0] ;  /* 0x0000f000ff027b82 */ /* 0x006e620000000a00 */
[----:B------:R-:W-:-:S02]  /*c820*/  VOTEU.ANY UR4, UPT, PT ;  /* 0x0000000000047886 */ /* 0x000fc400038e0100 */
[----:B------:R-:W-:Y:S01]  /*c830*/  UFLO.U32 UR4, UR4 ;  /* 0x00000004000472bd */ /* 0x000fe200080e0000 */
[----:B----4-:R-:W-:-:S05]  /*c840*/  IMAD.U32 R5, RZ, RZ, UR8 ;  /* 0x00000008ff057e24 */ /* 0x010fca000f8e00ff */
[----:B---3--:R-:W-:-:S13]  /*c850*/  ISETP.EQ.U32.AND P0, PT, R0, UR4, PT ;  /* 0x0000000400007c0c */ /* 0x008fda000bf02070 */
[----:B-1----:R-:W-:Y:S01]  /*c860*/  @P0 REDG.E.ADD.STRONG.GPU desc[UR6][R2.64], R5 ;  /* 0x000000050200098e */ /* 0x002fe2000c12e106 */
[----:B------:R-:W-:Y:S05]  /*c870*/  EXIT ;  /* 0x000000000000794d */ /* 0x000fea0003800000 */
.L_x_189:
        /* <DEDUP_REMOVED lines=16> */
.L_x_511:


//--------------------- .text._Z20improved_rows_kernelPdS_S_PhiiidiPii --------------------------
	.section	.text._Z20improved_rows_kernelPdS_S_PhiiidiPii,"ax",@progbits
	.align	128
        .global         _Z20improved_rows_kernelPdS_S_PhiiidiPii
        .type           _Z20improved_rows_kernelPdS_S_PhiiidiPii,@function
        .size           _Z20improved_rows_kernelPdS_S_PhiiidiPii,(.L_x_512 - _Z20improved_rows_kernelPdS_S_PhiiidiPii)
        .other          _Z20improved_rows_kernelPdS_S_PhiiidiPii,@"STO_CUDA_ENTRY STV_DEFAULT"
_Z20improved_rows_kernelPdS_S_PhiiidiPii:
.text._Z20improved_rows_kernelPdS_S_PhiiidiPii:
[----:B------:R-:W0:Y:S08]  /*0000*/  LDC R1, c[0x0][0x37c] ;  /* 0x0000df00ff017b82 */ /* 0x000e300000000800 */
[----:B------:R-:W1:Y:S01]  /*0010*/  S2UR UR5, SR_CTAID.Z ;  /* 0x00000000000579c3 */ /* 0x000e620000002700 */
[----:B------:R-:W2:Y:S01]  /*0020*/  S2R R27, SR_TID.X ;  /* 0x00000000001b7919 */ /* 0x000ea20000002100 */
[----:B------:R-:W3:Y:S01]  /*0030*/  LDCU UR4, c[0x0][0x3a0] ;  /* 0x00007400ff0477ac */ /* 0x000ee20008000800 */
[----:B0-----:R-:W-:-:S05]  /*0040*/  VIADD R1, R1, 0xfffffd00 ;  /* 0xfffffd0001017836 */ /* 0x001fca0000000000 */
[----:B------:R-:W1:Y:S01]  /*0050*/  LDC R0, c[0x0][0x3c8] ;  /* 0x0000f200ff007b82 */ /* 0x000e620000000800 */
[C---:B------:R-:W-:Y:S02]  /*0060*/  R2UR UR15, R1.reuse ;  /* 0x00000000010f72ca */ /* 0x040fe400000e0000 */
[----:B------:R-:W-:-:S05]  /*0070*/  R2UR UR7, R1 ;  /* 0x00000000010772ca */ /* 0x000fca00000e0000 */
[----:B------:R-:W0:Y:S01]  /*0080*/  S2UR UR14, SR_CTAID.X ;  /* 0x00000000000e79c3 */ /* 0x000e220000002500 */
[----:B---3--:R-:W-:Y:S01]  /*0090*/  IMAD.U32 R2, RZ, RZ, UR4 ;  /* 0x00000004ff027e24 */ /* 0x008fe2000f8e00ff */
[----:B-1----:R-:W-:-:S04]  /*00a0*/  ISETP.LE.AND P0, PT, R0, UR5, PT ;  /* 0x0000000500007c0c */ /* 0x002fc8000bf03270 */
[----:B0-----:R-:W-:-:S04]  /*00b0*/  ISETP.LE.OR P0, PT, R2, UR14, P0 ;  /* 0x0000000e02007c0c */ /* 0x001fc80008703670 */
[----:B--2---:R-:W-:-:S13]  /*00c0*/  ISETP.GE.OR P0, PT, R27, R2, P0 ;  /* 0x000000021b00720c */ /* 0x004fda0000706670 */
[----:B------:R-:W-:Y:S05]  /*00d0*/  @P0 EXIT ;  /* 0x000000000000094d */ /* 0x000fea0003800000 */
[C---:B------:R-:W-:Y:S01]  /*00e0*/  R2UR UR8, R2.reuse ;  /* 0x00000000020872ca */ /* 0x040fe200000e0000 */
[C---:B------:R-:W-:Y:S01]  /*00f0*/  IMAD R27, R2.reuse, UR14, R27 ;  /* 0x0000000e021b7c24 */ /* 0x040fe2000f8e021b */
[----:B------:R-:W-:Y:S01]  /*0100*/  R2UR UR6, R2 ;  /* 0x00000000020672ca */ /* 0x000fe200000e0000 */
[----:B------:R-:W-:Y:S01]  /*0110*/  IMAD.MOV.U32 R0, RZ, RZ, RZ ;  /* 0x000000ffff007224 */ /* 0x000fe200078e00ff */
[----:B------:R-:W0:Y:S01]  /*0120*/  LDCU.64 UR12, c[0x0][0x358] ;  /* 0x00006b00ff0c77ac */ /* 0x000e220008000a00 */
[----:B------:R-:W-:-:S08]  /*0130*/  UIADD3 UR21, UPT, UPT, UR7, 0x208, URZ ;  /* 0x0000020807157890 */ /* 0x000fd0000fffe0ff */
[----:B------:R-:W-:Y:S02]  /*0140*/  UIMAD UR5, UR5, UR8, URZ ;  /* 0x00000008050572a4 */ /* 0x000fe4000f8e02ff */
[----:B------:R-:W-:Y:S02]  /*0150*/  UIADD3 UR8, UPT, UPT, UR8, -0x1, URZ ;  /* 0xffffffff08087890 */ /* 0x000fe4000fffe0ff */
[----:B------:R-:W-:Y:S02]  /*0160*/  ULOP3.LUT UR6, UR6, 0xf, URZ, 0xc0, !UPT ;  /* 0x0000000f06067892 */ /* 0x000fe4000f8ec0ff */
[----:B------:R-:W-:Y:S01]  /*0170*/  UISETP.GE.U32.AND UP0, UPT, UR8, 0xf, UPT ;  /* 0x0000000f0800788c */ /* 0x000fe2000bf06070 */
[----:B------:R-:W-:-:S04]  /*0180*/  IMAD R3, R2, UR5, RZ ;  /* 0x0000000502037c24 */ /* 0x000fc8000f8e02ff */
[----:B------:R-:W-:-:S04]  /*0190*/  IMAD R3, R3, R2, RZ ;  /* 0x0000000203037224 */ /* 0x000fc800078e02ff */
[----:B------:R-:W-:Y:S01]  /*01a0*/  IMAD R27, R27, R2, R3 ;  /* 0x000000021b1b7224 */ /* 0x000fe200078e0203 */
[----:B0-----:R-:W-:Y:S06]  /*01b0*/  BRA.U !UP0, `(.L_x_190) ;  /* 0x0000000108a47547 */ /* 0x001fec000b800000 */
[----:B------:R-:W-:Y:S01]  /*01c0*/  LOP3.LUT R0, R2, 0xfffffff0, RZ, 0xc0, !PT ;  /* 0xfffffff002007812 */ /* 0x000fe200078ec0ff */
[----:B------:R-:W-:-:S07]  /*01d0*/  IMAD.MOV.U32 R3, RZ, RZ, RZ ;  /* 0x000000ffff037224 */ /* 0x000fce00078e00ff */
.L_x_191:
[----:B0-----:R-:W0:Y:S01]  /*01e0*/  LDC.64 R32, c[0x0][0x380] ;  /* 0x0000e000ff207b82 */ /* 0x001e220000000a00 */
[----:B------:R-:W-:-:S05]  /*01f0*/  IADD3 R5, PT, PT, R27, R3, RZ ;  /* 0x000000031b057210 */ /* 0x000fca0007ffe0ff */
[----:B0-----:R-:W-:-:S05]  /*0200*/  IMAD.WIDE R32, R5, 0x8, R32 ;  /* 0x0000000805207825 */ /* 0x001fca00078e0220 */
[----:B------:R-:W2:Y:S04]  /*0210*/  LDG.E.64 R24, desc[UR12][R32.64] ;  /* 0x0000000c20187981 */ /* 0x000ea8000c1e1b00 */
[----:B------:R-:W3:Y:S01]  /*0220*/  LDG.E.64 R28, desc[UR12][R32.64+0x8] ;  /* 0x0000080c201c7981 */ /* 0x000ee2000c1e1b00 */
[----:B------:R-:W-:-:S03]  /*0230*/  LEA R37, R3, UR21, 0x3 ;  /* 0x0000001503257c11 */ /* 0x000fc6000f8e18ff */
        /* <DEDUP_REMOVED lines=12> */
[----:B--2---:R0:W-:Y:S04]  /*0300*/  STL.64 [R37], R24 ;  /* 0x0000001825007387 */ /* 0x0041e80000100a00 */
[----:B---3--:R1:W-:Y:S04]  /*0310*/  STL.64 [R37+0x8], R28 ;  /* 0x0000081c25007387 */ /* 0x0083e80000100a00 */
[----:B0-----:R-:W2:Y:S04]  /*0320*/  LDG.E.64 R24, desc[UR12][R32.64+0x60] ;  /* 0x0000600c20187981 */ /* 0x001ea8000c1e1b00 */
[----:B-1----:R-:W3:Y:S01]  /*0330*/  LDG.E.64 R28, desc[UR12][R32.64+0x68] ;  /* 0x0000680c201c7981 */ /* 0x002ee2000c1e1b00 */
[----:B------:R-:W-:-:S03]  /*0340*/  VIADD R3, R3, 0x10 ;  /* 0x0000001003037836 */ /* 0x000fc60000000000 */
[----:B----4-:R0:W-:Y:S04]  /*0350*/  STL.64 [R37+0x10], R4 ;  /* 0x0000100425007387 */ /* 0x0101e80000100a00 */
[----:B-----5:R0:W-:Y:S04]  /*0360*/  STL.64 [R37+0x18], R6 ;  /* 0x0000180625007387 */ /* 0x0201e80000100a00 */
[----:B------:R0:W-:Y:S04]  /*0370*/  STL.64 [R37+0x20], R8 ;  /* 0x0000200825007387 */ /* 0x0001e80000100a00 */
        /* <DEDUP_REMOVED lines=8> */
[----:B------:R0:W-:Y:S01]  /*0400*/  STL.64 [R37+0x78], R34 ;  /* 0x0000782225007387 */ /* 0x0001e20000100a00 */
[----:B------:R-:W-:-:S03]  /*0410*/  ISETP.NE.AND P0, PT, R3, R0, PT ;  /* 0x000000000300720c */ /* 0x000fc60003f05270 */
[----:B--2---:R0:W-:Y:S04]  /*0420*/  STL.64 [R37+0x60], R24 ;  /* 0x0000601825007387 */ /* 0x0041e80000100a00 */
[----:B---3--:R0:W-:Y:S06]  /*0430*/  STL.64 [R37+0x68], R28 ;  /* 0x0000681c25007387 */ /* 0x0081ec0000100a00 */
[----:B------:R-:W-:Y:S05]  /*0440*/  @P0 BRA `(.L_x_191) ;  /* 0xfffffffc00640947 */ /* 0x000fea000383ffff */
.L_x_190:
[----:B------:R-:W-:-:S06]  /*0450*/  UISETP.NE.AND UP1, UPT, UR6, URZ, UPT ;  /* 0x000000ff0600728c */ /* 0x000fcc000bf25270 */
[----:B------:R-:W-:-:S13]  /*0460*/  PLOP3.LUT P0, PT, PT, PT, UP1, 0x80, 0x8 ;  /* 0x000000000008781c */ /* 0x000fda0003f0f018 */
[----:B------:R-:W-:Y:S05]  /*0470*/  @!P0 BRA `(.L_x_192) ;  /* 0x0000000000dc8947 */ /* 0x000fea0003800000 */
[----:B------:R-:W-:Y:S01]  /*0480*/  UISETP.GE.U32.AND UP1, UPT, UR6, 0x8, UPT ;  /* 0x000000080600788c */ /* 0x000fe2000bf26070 */
[----:B0-----:R-:W-:-:S04]  /*0490*/  LOP3.LUT R22, R2, 0x7, RZ, 0xc0, !PT ;  /* 0x0000000702167812 */ /* 0x001fc800078ec0ff */
[----:B------:R-:W-:-:S04]  /*04a0*/  ISETP.NE.AND P1, PT, R22, RZ, PT ;  /* 0x000000ff1600720c */ /* 0x000fc80003f25270 */
[----:B------:R-:W-:Y:S09]  /*04b0*/  BRA.U !UP1, `(.L_x_193) ;  /* 0x0000000109547547 */ /* 0x000ff2000b800000 */
[----:B------:R-:W0:Y:S01]  /*04c0*/  LDC.64 R4, c[0x0][0x380] ;  /* 0x0000e000ff047b82 */ /* 0x000e220000000a00 */
[----:B------:R-:W-:-:S04]  /*04d0*/  IMAD.IADD R3, R27, 0x1, R0 ;  /* 0x000000011b037824 */ /* 0x000fc800078e0200 */
        /* <DEDUP_REMOVED lines=8> */
[----:B------:R-:W5:Y:S01]  /*0560*/  LDG.E.64 R20, desc[UR12][R4.64+0x38] ;  /* 0x0000380c04147981 */ /* 0x000f62000c1e1b00 */
[C---:B------:R-:W-:Y:S01]  /*0570*/  LEA R3, R0.reuse, UR21, 0x3 ;  /* 0x0000001500037c11 */ /* 0x040fe2000f8e18ff */
[----:B------:R-:W-:-:S04]  /*0580*/  VIADD R0, R0, 0x8 ;  /* 0x0000000800007836 */ /* 0x000fc80000000000 */
        /* <DEDUP_REMOVED lines=8> */
.L_x_193:
[----:B------:R-:W-:Y:S05]  /*0610*/  @!P1 BRA `(.L_x_192) ;  /* 0x0000000000749947 */ /* 0x000fea0003800000 */
[----:B------:R-:W-:Y:S02]  /*0620*/  ISETP.GE.U32.AND P1, PT, R22, 0x4, PT ;  /* 0x000000041600780c */ /* 0x000fe40003f26070 */
[----:B0-----:R-:W-:-:S04]  /*0630*/  LOP3.LUT R14, R2, 0x3, RZ, 0xc0, !PT ;  /* 0x00000003020e7812 */ /* 0x001fc800078ec0ff */
[----:B------:R-:W-:-:S07]  /*0640*/  ISETP.NE.AND P2, PT, R14, RZ, PT ;  /* 0x000000ff0e00720c */ /* 0x000fce0003f45270 */
[----:B------:R-:W-:Y:S06]  /*0650*/  @!P1 BRA `(.L_x_194) ;  /* 0x0000000000349947 */ /* 0x000fec0003800000 */
[----:B------:R-:W0:Y:S01]  /*0660*/  LDC.64 R4, c[0x0][0x380] ;  /* 0x0000e000ff047b82 */ /* 0x000e220000000a00 */
[----:B------:R-:W-:-:S04]  /*0670*/  IMAD.IADD R3, R27, 0x1, R0 ;  /* 0x000000011b037824 */ /* 0x000fc800078e0200 */
[----:B0-----:R-:W-:-:S05]  /*0680*/  IMAD.WIDE R4, R3, 0x8, R4 ;  /* 0x0000000803047825 */ /* 0x001fca00078e0204 */
[----:B------:R-:W2:Y:S04]  /*0690*/  LDG.E.64 R6, desc[UR12][R4.64] ;  /* 0x0000000c04067981 */ /* 0x000ea8000c1e1b00 */
[----:B------:R-:W3:Y:S04]  /*06a0*/  LDG.E.64 R8, desc[UR12][R4.64+0x8] ;  /* 0x0000080c04087981 */ /* 0x000ee8000c1e1b00 */
        /* <DEDUP_REMOVED lines=8> */
.L_x_194:
[----:B------:R-:W-:Y:S05]  /*0730*/  @!P2 BRA `(.L_x_192) ;  /* 0x00000000002ca947 */ /* 0x000fea0003800000 */
[----:B0-----:R-:W0:Y:S01]  /*0740*/  LDC.64 R6, c[0x0][0x380] ;  /* 0x0000e000ff067b82 */ /* 0x001e220000000a00 */
[----:B------:R-:W-:-:S05]  /*0750*/  UMOV UR4, URZ ;  /* 0x000000ff00047c82 */ /* 0x000fca0008000000 */
.L_x_195:
[----:B-1----:R-:W-:-:S04]  /*0760*/  IMAD.IADD R5, R27, 0x1, R0 ;  /* 0x000000011b057824 */ /* 0x002fc800078e0200 */
        /* <DEDUP_REMOVED lines=8> */
.L_x_192:
[----:B------:R-:W-:Y:S01]  /*07f0*/  IMAD.MOV.U32 R0, RZ, RZ, RZ ;  /* 0x000000ffff007224 */ /* 0x000fe200078e00ff */
[----:B------:R-:W-:Y:S02]  /*0800*/  UIADD3 UR16, UPT, UPT, UR7, 0x190, URZ ;  /* 0x0000019007107890 */ /* 0x000fe4000fffe0ff */
[----:B------:R-:W-:Y:S02]  /*0810*/  UIADD3 UR22, UPT, UPT, UR7, 0x280, URZ ;  /* 0x0000028007167890 */ /* 0x000fe4000fffe0ff */
[----:B------:R-:W-:Y:S01]  /*0820*/  UIADD3 UR17, UPT, UPT, UR7, 0xff, URZ ;  /* 0x000000ff07117890 */ /* 0x000fe2000fffe0ff */
[----:B------:R-:W-:Y:S11]  /*0830*/  BRA.U !UP0, `(.L_x_196) ;  /* 0x0000000908647547 */ /* 0x000ff6000b800000 */
[----:B------:R-:W-:Y:S01]  /*0840*/  LOP3.LUT R0, R2, 0x7ffffff0, RZ, 0xc0, !PT ;  /* 0x7ffffff002007812 */ /* 0x000fe200078ec0ff */
[----:B01----:R-:W-:-:S07]  /*0850*/  IMAD.MOV.U32 R4, RZ, RZ, RZ ;  /* 0x000000ffff047224 */ /* 0x003fce00078e00ff */
.L_x_197:
[----:B0-----:R-:W-:-:S05]  /*0860*/  LEA R3, R4, R1, 0x3 ;  /* 0x0000000104037211 */ /* 0x001fca00078e18ff */
[----:B------:R-:W2:Y:S01]  /*0870*/  LDL.64 R6, [R3+0x208] ;  /* 0x0002080003067983 */ /* 0x000ea20000100a00 */
[--C-:B------:R-:W-:Y:S01]  /*0880*/  IMAD.IADD R5, R1, 0x1, R4.reuse ;  /* 0x0000000101057824 */ /* 0x100fe200078e0204 */
[----:B--2---:R-:W-:Y:S02]  /*0890*/  DSETP.GT.AND P1, PT, R6, RZ, PT ;  /* 0x000000ff0600722a */ /* 0x004fe40003f24000 */
[----:B------:R-:W-:Y:S01]  /*08a0*/  DADD R12, -RZ, |R6| ;  /* 0x00000000ff0c7229 */ /* 0x000fe20000000506 */
[----:B------:R-:W-:Y:S02]  /*08b0*/  IMAD.MOV.U32 R6, RZ, RZ, R4 ;  /* 0x000000ffff067224 */ /* 0x000fe400078e0004 */
[----:B------:R-:W-:Y:S01]  /*08c0*/  IMAD.MOV.U32 R7, RZ, RZ, RZ ;  /* 0x000000ffff077224 */ /* 0x000fe200078e00ff */
[----:B------:R-:W-:-:S04]  /*08d0*/  SEL R16, RZ, 0x1, P1 ;  /* 0x00000001ff107807 */ /* 0x000fc80000800000 */
[----:B------:R0:W-:Y:S04]  /*08e0*/  STL.64 [R3+0x280], R6 ;  /* 0x0002800603007387 */ /* 0x0001e80000100a00 */
[----:B------:R-:W-:Y:S04]  /*08f0*/  STL.U8 [R5+0xff], R16 ;  /* 0x0000ff1005007387 */ /* 0x000fe80000100000 */
[----:B------:R1:W-:Y:S04]  /*0900*/  STL.64 [R3+0x190], R12 ;  /* 0x0001900c03007387 */ /* 0x0003e80000100a00 */
[----:B------:R2:W-:Y:S04]  /*0910*/  STL.U8 [R5+0xf0], R16 ;  /* 0x0000f01005007387 */ /* 0x0005e80000100000 */
[----:B------:R-:W3:Y:S01]  /*0920*/  LDL.64 R10, [R3+0x210] ;  /* 0x00021000030a7983 */ /* 0x000ee20000100a00 */
[----:B------:R-:W-:Y:S01]  /*0930*/  VIADD R8, R4, 0x1 ;  /* 0x0000000104087836 */ /* 0x000fe20000000000 */
[----:B------:R-:W-:-:S05]  /*0940*/  MOV R9, RZ ;  /* 0x000000ff00097202 */ /* 0x000fca0000000f00 */
        /* <DEDUP_REMOVED lines=44> */
[----:B0-----:R-:W-:-:S05]  /*0c10*/  IADD3 R6, PT, PT, R4, 0x6, RZ ;  /* 0x0000000604067810 */ /* 0x001fca0007ffe0ff */
        /* <DEDUP_REMOVED lines=80> */
[C---:B----4-:R-:W-:Y:S01]  /*1120*/  VIADD R8, R4.reuse, 0xf ;  /* 0x0000000f04087836 */ /* 0x050fe20000000000 */
[----:B------:R-:W-:-:S04]  /*1130*/  IADD3 R4, PT, PT, R4, 0x10, RZ ;  /* 0x0000001004047810 */ /* 0x000fc80007ffe0ff */
[----:B------:R0:W-:Y:S01]  /*1140*/  STL.64 [R3+0x2f8], R8 ;  /* 0x0002f80803007387 */ /* 0x0001e20000100a00 */
[----:B--2---:R-:W-:Y:S02]  /*1150*/  DSETP.GT.AND P1, PT, R10, RZ, PT ;  /* 0x000000ff0a00722a */ /* 0x004fe40003f24000 */
[----:B------:R-:W-:-:S04]  /*1160*/  DADD R10, -RZ, |R10| ;  /* 0x00000000ff0a7229 */ /* 0x000fc8000000050a */
[----:B---3--:R-:W-:Y:S02]  /*1170*/  SEL R14, RZ, 0x1, P1 ;  /* 0x00000001ff0e7807 */ /* 0x008fe40000800000 */
[----:B------:R-:W-:-:S03]  /*1180*/  ISETP.NE.AND P1, PT, R4, R0, PT ;  /* 0x000000000400720c */ /* 0x000fc60003f25270 */
[----:B------:R0:W-:Y:S04]  /*1190*/  STL.U8 [R5+0x10e], R14 ;  /* 0x00010e0e05007387 */ /* 0x0001e80000100000 */
[----:B------:R0:W-:Y:S04]  /*11a0*/  STL.64 [R3+0x208], R10 ;  /* 0x0002080a03007387 */ /* 0x0001e80000100a00 */
[----:B------:R0:W-:Y:S02]  /*11b0*/  STL.U8 [R5+0xff], R14 ;  /* 0x0000ff0e05007387 */ /* 0x0001e40000100000 */
[----:B------:R-:W-:Y:S05]  /*11c0*/  @P1 BRA `(.L_x_197) ;  /* 0xfffffff400a41947 */ /* 0x000fea000383ffff */
.L_x_196:
[----:B------:R-:W-:Y:S05]  /*11d0*/  @!P0 BRA `(.L_x_198) ;  /* 0x0000000800488947 */ /* 0x000fea0003800000 */
[----:B------:R-:W-:Y:S01]  /*11e0*/  UISETP.GE.U32.AND UP0, UPT, UR6, 0x8, UPT ;  /* 0x000000080600788c */ /* 0x000fe2000bf06070 */
[----:B01----:R-:W-:-:S04]  /*11f0*/  LOP3.LUT R5, R2, 0x7, RZ, 0xc0, !PT ;  /* 0x0000000702057812 */ /* 0x003fc800078ec0ff */
[----:B------:R-:W-:-:S04]  /*1200*/  ISETP.NE.AND P1, PT, R5, RZ, PT ;  /* 0x000000ff0500720c */ /* 0x000fc80003f25270 */
[----:B------:R-:W-:Y:S09]  /*1210*/  BRA.U !UP0, `(.L_x_199) ;  /* 0x0000000508347547 */ /* 0x000ff2000b800000 */
[----:B------:R-:W-:-:S05]  /*1220*/  IMAD R4, R0, 0x8, R1 ;  /* 0x0000000800047824 */ /* 0x000fca00078e0201 */
        /* <DEDUP_REMOVED lines=12> */
[----:B------:R-:W-:Y:S01]  /*12f0*/  IADD3 R8, PT, PT, R0, 0x1, RZ ;  /* 0x0000000100087810 */ /* 0x000fe20007ffe0ff */
        /* <DEDUP_REMOVED lines=54> */
[----:B----4-:R-:W-:-:S02]  /*1660*/  VIADD R8, R0, 0x7 ;  /* 0x0000000700087836 */ /* 0x010fc40000000000 */
[----:B------:R-:W-:-:S03]  /*1670*/  VIADD R0, R0, 0x8 ;  /* 0x0000000800007836 */ /* 0x000fc60000000000 */
[----:B------:R0:W-:Y:S01]  /*1680*/  STL.64 [R4+0x2b8], R8 ;  /* 0x0002b80804007387 */ /* 0x0001e20000100a00 */
[----:B--2---:R-:W-:Y:S02]  /*1690*/  DSETP.GT.AND P2, PT, R10, RZ, PT ;  /* 0x000000ff0a00722a */ /* 0x004fe40003f44000 */
[----:B------:R-:W-:-:S04]  /*16a0*/  DADD R10, -RZ, |R10| ;  /* 0x00000000ff0a7229 */ /* 0x000fc8000000050a */
[----:B---3--:R-:W-:-:S05]  /*16b0*/  SEL R14, RZ, 0x1, P2 ;  /* 0x00000001ff0e7807 */ /* 0x008fca0001000000 */
[----:B------:R0:W-:Y:S04]  /*16c0*/  STL.U8 [R3+0x106], R14 ;  /* 0x0001060e03007387 */ /* 0x0001e80000100000 */
[----:B------:R0:W-:Y:S04]  /*16d0*/  STL.64 [R4+0x1c8], R10 ;  /* 0x0001c80a04007387 */ /* 0x0001e80000100a00 */
[----:B------:R0:W-:Y:S02]  /*16e0*/  STL.U8 [R3+0xf7], R14 ;  /* 0x0000f70e03007387 */ /* 0x0001e40000100000 */
.L_x_199:
[----:B------:R-:W-:Y:S05]  /*16f0*/  @!P1 BRA `(.L_x_198) ;  /* 0x0000000400009947 */ /* 0x000fea0003800000 */
[----:B------:R-:W-:Y:S02]  /*1700*/  ISETP.GE.U32.AND P1, PT, R5, 0x4, PT ;  /* 0x000000040500780c */ /* 0x000fe40003f26070 */
[----:B0-----:R-:W-:-:S04]  /*1710*/  LOP3.LUT R3, R2, 0x3, RZ, 0xc0, !PT ;  /* 0x0000000302037812 */ /* 0x001fc800078ec0ff */
[----:B------:R-:W-:-:S07]  /*1720*/  ISETP.NE.AND P2, PT, R3, RZ, PT ;  /* 0x000000ff0300720c */ /* 0x000fce0003f45270 */
[----:B------:R-:W-:Y:S06]  /*1730*/  @!P1 BRA `(.L_x_200) ;  /* 0x0000000000a89947 */ /* 0x000fec0003800000 */
[----:B------:R-:W-:-:S05]  /*1740*/  IMAD R17, R0, 0x8, R1 ;  /* 0x0000000800117824 */ /* 0x000fca00078e0201 */
[----:B------:R-:W2:Y:S01]  /*1750*/  LDL.64 R4, [R17+0x208] ;  /* 0x0002080011047983 */ /* 0x000ea20000100a00 */
[----:B------:R-:W-:Y:S01]  /*1760*/  IMAD.MOV.U32 R10, RZ, RZ, R0 ;  /* 0x000000ffff0a7224 */ /* 0x000fe200078e0000 */
[----:B------:R-:W-:Y:S01]  /*1770*/  IADD3 R19, PT, PT, R1, R0, RZ ;  /* 0x0000000001137210 */ /* 0x000fe20007ffe0ff */
[----:B------:R-:W-:-:S05]  /*1780*/  IMAD.MOV.U32 R11, RZ, RZ, RZ ;  /* 0x000000ffff0b7224 */ /* 0x000fca00078e00ff */
[----:B------:R0:W-:Y:S01]  /*1790*/  STL.64 [R17+0x280], R10 ;  /* 0x0002800a11007387 */ /* 0x0001e20000100a00 */
[----:B--2---:R-:W-:Y:S02]  /*17a0*/  DSETP.GT.AND P1, PT, R4, RZ, PT ;  /* 0x000000ff0400722a */ /* 0x004fe40003f24000 */
[----:B------:R-:W-:-:S04]  /*17b0*/  DADD R6, -RZ, |R4| ;  /* 0x00000000ff067229 */ /* 0x000fc80000000504 */
[----:B------:R-:W-:-:S05]  /*17c0*/  SEL R14, RZ, 0x1, P1 ;  /* 0x00000001ff0e7807 */ /* 0x000fca0000800000 */
[----:B------:R-:W-:Y:S04]  /*17d0*/  STL.U8 [R19+0xff], R14 ;  /* 0x0000ff0e13007387 */ /* 0x000fe80000100000 */
[----:B------:R1:W-:Y:S04]  /*17e0*/  STL.64 [R17+0x190], R6 ;  /* 0x0001900611007387 */ /* 0x0003e80000100a00 */
[----:B------:R2:W-:Y:S04]  /*17f0*/  STL.U8 [R19+0xf0], R14 ;  /* 0x0000f00e13007387 */ /* 0x0005e80000100000 */
[----:B------:R-:W3:Y:S01]  /*1800*/  LDL.64 R4, [R17+0x210] ;  /* 0x0002100011047983 */ /* 0x000ee20000100a00 */
[----:B------:R-:W-:-:S02]  /*1810*/  VIADD R12, R0, 0x1 ;  /* 0x00000001000c7836 */ /* 0x000fc40000000000 */
[----:B------:R-:W-:-:S05]  /*1820*/  IMAD.MOV.U32 R13, RZ, RZ, RZ ;  /* 0x000000ffff0d7224 */ /* 0x000fca00078e00ff */
[----:B------:R-:W-:Y:S01]  /*1830*/  STL.64 [R17+0x288], R12 ;  /* 0x0002880c11007387 */ /* 0x000fe20000100a00 */
[----:B---3--:R-:W-:Y:S02]  /*1840*/  DSETP.GT.AND P1, PT, R4, RZ, PT ;  /* 0x000000ff0400722a */ /* 0x008fe40003f24000 */
[----:B------:R-:W-:-:S04]  /*1850*/  DADD R8, -RZ, |R4| ;  /* 0x00000000ff087229 */ /* 0x000fc80000000504 */
[----:B------:R-:W-:-:S05]  /*1860*/  SEL R15, RZ, 0x1, P1 ;  /* 0x00000001ff0f7807 */ /* 0x000fca0000800000 */
        /* <DEDUP_REMOVED lines=13> */
[----:B---3--:R-:W-:-:S02]  /*1940*/  VIADD R8, R0, 0x3 ;  /* 0x0000000300087836 */ /* 0x008fc40000000000 */
        /* <DEDUP_REMOVED lines=9> */
.L_x_200:
[----:B------:R-:W-:Y:S05]  /*19e0*/  @!P2 BRA `(.L_x_198) ;  /* 0x000000000044a947 */ /* 0x000fea0003800000 */
[----:B------:R-:W-:-:S05]  /*19f0*/  UMOV UR4, URZ ;  /* 0x000000ff00047c82 */ /* 0x000fca0008000000 */
.L_x_201:
[----:B--2-4-:R-:W-:-:S05]  /*1a00*/  IMAD R9, R0, 0x8, R1 ;  /* 0x0000000800097824 */ /* 0x014fca00078e0201 */
[----:B------:R-:W2:Y:S01]  /*1a10*/  LDL.64 R4, [R9+0x208] ;  /* 0x0002080009047983 */ /* 0x000ea20000100a00 */
[----:B------:R-:W-:Y:S01]  /*1a20*/  IADD3 R11, PT, PT, R1, R0, RZ ;  /* 0x00000000010b7210 */ /* 0x000fe20007ffe0ff */
[----:B------:R-:W-:Y:S01]  /*1a30*/  UIADD3 UR4, UPT, UPT, UR4, 0x1, URZ ;  /* 0x0000000104047890 */ /* 0x000fe2000fffe0ff */
[----:B--2---:R-:W-:Y:S02]  /*1a40*/  DSETP.GT.AND P1, PT, R4, RZ, PT ;  /* 0x000000ff0400722a */ /* 0x004fe40003f24000 */
[----:B------:R-:W-:Y:S01]  /*1a50*/  DADD R6, -RZ, |R4| ;  /* 0x00000000ff067229 */ /* 0x000fe20000000504 */
[----:B------:R-:W-:Y:S02]  /*1a60*/  IMAD.MOV.U32 R4, RZ, RZ, R0 ;  /* 0x000000ffff047224 */ /* 0x000fe400078e0000 */
[----:B------:R-:W-:Y:S01]  /*1a70*/  IMAD.MOV.U32 R5, RZ, RZ, RZ ;  /* 0x000000ffff057224 */ /* 0x000fe200078e00ff */
[----:B------:R-:W-:Y:S01]  /*1a80*/  SEL R8, RZ, 0x1, P1 ;  /* 0x00000001ff087807 */ /* 0x000fe20000800000 */
[----:B------:R-:W-:Y:S01]  /*1a90*/  VIADD R0, R0, 0x1 ;  /* 0x0000000100007836 */ /* 0x000fe20000000000 */
[----:B------:R-:W-:-:S02]  /*1aa0*/  ISETP.NE.AND P1, PT, R3, UR4, PT ;  /* 0x0000000403007c0c */ /* 0x000fc4000bf25270 */
[----:B------:R2:W-:Y:S04]  /*1ab0*/  STL.64 [R9+0x280], R4 ;  /* 0x0002800409007387 */ /* 0x0005e80000100a00 */
[----:B------:R2:W-:Y:S04]  /*1ac0*/  STL.U8 [R11+0xff], R8 ;  /* 0x0000ff080b007387 */ /* 0x0005e80000100000 */
[----:B------:R2:W-:Y:S04]  /*1ad0*/  STL.64 [R9+0x190], R6 ;  /* 0x0001900609007387 */ /* 0x0005e80000100a00 */
[----:B------:R2:W-:Y:S01]  /*1ae0*/  STL.U8 [R11+0xf0], R8 ;  /* 0x0000f0080b007387 */ /* 0x0005e20000100000 */
[----:B------:R-:W-:Y:S05]  /*1af0*/  @P1 BRA `(.L_x_201) ;  /* 0xfffffffc00c01947 */ /* 0x000fea000383ffff */
.L_x_198:
[----:B------:R-:W3:Y:S01]  /*1b00*/  LDCU UR4, c[0x0][0x3a4] ;  /* 0x00007480ff0477ac */ /* 0x000ee20008000800 */
[----:B------:R-:W-:Y:S01]  /*1b10*/  BSSY.RECONVERGENT B0, `(.L_x_202) ;  /* 0x00009e4000007945 */ /* 0x000fe20003800200 */
[----:B------:R-:W-:Y:S01]  /*1b20*/  UIADD3 UR7, UPT, UPT, UR7, 0x110, URZ ;  /* 0x0000011007077890 */ /* 0x000fe2000fffe0ff */
[----:B---3--:R-:W-:-:S05]  /*1b30*/  VIADD R26, R2, -UR4 ;  /* 0x80000004021a7c36 */ /* 0x008fca0008000000 */
[----:B------:R-:W-:-:S13]  /*1b40*/  ISETP.GE.AND P1, PT, R26, 0x1, PT ;  /* 0x000000011a00780c */ /* 0x000fda0003f26270 */
[----:B------:R-:W-:Y:S05]  /*1b50*/  @!P1 BRA `(.L_x_203) ;  /* 0x0000000800d49947 */ /* 0x000fea0003800000 */
[C---:B0-----:R-:W-:Y:S01]  /*1b60*/  LOP3.LUT R34, R2.reuse, 0x7, RZ, 0xc0, !PT ;  /* 0x0000000702227812 */ /* 0x041fe200078ec0ff */
[----:B------:R-:W-:Y:S01]  /*1b70*/  UIADD3 UR4, UPT, UPT, UR6, -0x1, URZ ;  /* 0xffffffff06047890 */ /* 0x000fe2000fffe0ff */
[----:B-1----:R-:W-:Y:S01]  /*1b80*/  LOP3.LUT R3, R2, 0x7ffffff0, RZ, 0xc0, !PT ;  /* 0x7ffffff002037812 */ /* 0x002fe200078ec0ff */
[----:B--2-4-:R-:W-:Y:S01]  /*1b90*/  IMAD.MOV.U32 R7, RZ, RZ, RZ ;  /* 0x000000ffff077224 */ /* 0x014fe200078e00ff */
[----:B------:R-:W-:Y:S01]  /*1ba0*/  IADD3 R0, PT, PT, R34, -0x1, RZ ;  /* 0xffffffff22007810 */ /* 0x000fe20007ffe0ff */
[----:B------:R-:W0:Y:S01]  /*1bb0*/  LDCU.64 UR10, c[0x0][0x398] ;  /* 0x00007300ff0a77ac */ /* 0x000e220008000a00 */
[----:B------:R-:W-:Y:S02]  /*1bc0*/  LOP3.LUT R6, R2, 0x3, RZ, 0xc0, !PT ;  /* 0x0000000302067812 */ /* 0x000fe400078ec0ff */
[----:B------:R-:W-:Y:S01]  /*1bd0*/  ISETP.GE.U32.AND P1, PT, R0, 0x3, PT ;  /* 0x000000030000780c */ /* 0x000fe20003f26070 */
[----:B------:R-:W-:-:S12]  /*1be0*/  UISETP.GE.U32.AND UP0, UPT, UR4, 0x7, UPT ;  /* 0x000000070400788c */ /* 0x000fd8000bf06070 */
.L_x_210:
        /* <DEDUP_REMOVED lines=9> */
.L_x_205:
        /* <DEDUP_REMOVED lines=64> */
[----:B------:R-:W-:-:S07]  /*2080*/  IMAD.MOV.U32 R0, RZ, RZ, R3 ;  /* 0x000000ffff007224 */ /* 0x000fce00078e0003 */
.L_x_204:
[----:B------:R-:W-:-:S06]  /*2090*/  UISETP.NE.AND UP1, UPT, UR6, URZ, UPT ;  /* 0x000000ff0600728c */ /* 0x000fcc000bf25270 */
[----:B------:R-:W-:-:S13]  /*20a0*/  PLOP3.LUT P0, PT, PT, PT, UP1, 0x80, 0x8 ;  /* 0x000000000008781c */ /* 0x000fda0003f0f018 */
[----:B------:R-:W-:Y:S05]  /*20b0*/  @!P0 BRA `(.L_x_206) ;  /* 0x0000000400648947 */ /* 0x000fea0003800000 */
[----:B------:R-:W-:Y:S01]  /*20c0*/  ISETP.NE.AND P5, PT, R34, RZ, PT ;  /* 0x000000ff2200720c */ /* 0x000fe20003fa5270 */
[----:B------:R-:W-:-:S12]  /*20d0*/  BRA.U !UP0, `(.L_x_207) ;  /* 0x0000000108907547 */ /* 0x000fd8000b800000 */
[----:B------:R-:W1:Y:S01]  /*20e0*/  LDCU.64 UR18, c[0x0][0x398] ;  /* 0x00007300ff1277ac */ /* 0x000e620008000a00 */
[----:B------:R-:W-:Y:S01]  /*20f0*/  IADD3 R10, PT, PT, R9, R0, RZ ;  /* 0x00000000090a7210 */ /* 0x000fe20007ffe0ff */
        /* <DEDUP_REMOVED lines=21> */
[----:B------:R-:W-:-:S02]  /*2250*/  VIADD R0, R0, 0x8 ;  /* 0x0000000800007836 */ /* 0x000fc40000000000 */
[----:B--2---:R-:W-:Y:S02]  /*2260*/  IMAD R8, R8, R11, RZ ;  /* 0x0000000b08087224 */ /* 0x004fe400078e02ff */
        /* <DEDUP_REMOVED lines=11> */
.L_x_207:
[----:B------:R-:W-:Y:S05]  /*2320*/  @!P5 BRA `(.L_x_206) ;  /* 0x0000000000c8d947 */ /* 0x000fea0003800000 */
[----:B------:R-:W-:Y:S01]  /*2330*/  ISETP.NE.AND P5, PT, R6, RZ, PT ;  /* 0x000000ff0600720c */ /* 0x000fe20003fa5270 */
[----:B------:R-:W-:-:S12]  /*2340*/  @!P1 BRA `(.L_x_208) ;  /* 0x0000000000589947 */ /* 0x000fd80003800000 */
[----:B------:R-:W1:Y:S01]  /*2350*/  LDCU.64 UR18, c[0x0][0x398] ;  /* 0x00007300ff1277ac */ /* 0x000e620008000a00 */
[----:B------:R-:W-:Y:S01]  /*2360*/  IMAD.IADD R10, R9, 0x1, R0 ;  /* 0x00000001090a7824 */ /* 0x000fe200078e0200 */
[----:B------:R-:W-:-:S05]  /*2370*/  IADD3 R8, PT, PT, R1, R0, RZ ;  /* 0x0000000001087210 */ /* 0x000fca0007ffe0ff */
        /* <DEDUP_REMOVED lines=12> */
[----:B------:R-:W-:-:S02]  /*2440*/  VIADD R0, R0, 0x4 ;  /* 0x0000000400007836 */ /* 0x000fc40000000000 */
[----:B--2---:R-:W-:Y:S02]  /*2450*/  IMAD R13, R13, R10, RZ ;  /* 0x0000000a0d0d7224 */ /* 0x004fe400078e02ff */
[----:B---3--:R-:W-:Y:S02]  /*2460*/  IMAD R14, R14, R15, RZ ;  /* 0x0000000f0e0e7224 */ /* 0x008fe400078e02ff */
[----:B----4-:R-:W-:Y:S02]  /*2470*/  IMAD R16, R16, R17, RZ ;  /* 0x0000001110107224 */ /* 0x010fe400078e02ff */
[----:B-----5:R-:W-:-:S03]  /*2480*/  IMAD R18, R18, R19, RZ ;  /* 0x0000001312127224 */ /* 0x020fc600078e02ff */
[----:B------:R-:W-:-:S04]  /*2490*/  LOP3.LUT R13, R16, R13, R14, 0x96, !PT ;  /* 0x0000000d100d7212 */ /* 0x000fc800078e960e */
[----:B------:R-:W-:-:S07]  /*24a0*/  LOP3.LUT R12, R12, R13, R18, 0x96, !PT ;  /* 0x0000000d0c0c7212 */ /* 0x000fce00078e9612 */
.L_x_208:
[----:B------:R-:W-:Y:S05]  /*24b0*/  @!P5 BRA `(.L_x_206) ;  /* 0x000000000064d947 */ /* 0x000fea0003800000 */
[----:B------:R-:W1:Y:S01]  /*24c0*/  LDCU.64 UR18, c[0x0][0x398] ;  /* 0x00007300ff1277ac */ /* 0x000e620008000a00 */
[--C-:B------:R-:W-:Y:S02]  /*24d0*/  IMAD.IADD R4, R9, 0x1, R0.reuse ;  /* 0x0000000109047824 */ /* 0x100fe400078e0200 */
        /* <DEDUP_REMOVED lines=23> */
.L_x_206:
[----:B------:R-:W-:-:S04]  /*2650*/  LOP3.LUT R12, R12, 0xff, RZ, 0xc0, !PT ;  /* 0x000000ff0c0c7812 */ /* 0x000fc800078ec0ff */
[----:B------:R-:W-:-:S13]  /*2660*/  ISETP.NE.AND P2, PT, R12, 0x1, PT ;  /* 0x000000010c00780c */ /* 0x000fda0003f45270 */
[----:B------:R-:W-:Y:S05]  /*2670*/  @!P2 BRA `(.L_x_209) ;  /* 0x0000000400e0a947 */ /* 0x000fea0003800000 */
[----:B------:R-:W-:-:S05]  /*2680*/  VIADD R7, R7, 0x1 ;  /* 0x0000000107077836 */ /* 0x000fca0000000000 */
[----:B------:R-:W-:-:S13]  /*2690*/  ISETP.NE.AND P2, PT, R7, R26, PT ;  /* 0x0000001a0700720c */ /* 0x000fda0003f45270 */
[----:B------:R-:W-:Y:S05]  /*26a0*/  @P2 BRA `(.L_x_210) ;  /* 0xfffffff400502947 */ /* 0x000fea000383ffff */
.L_x_203:
[----:B------:R-:W-:Y:S01]  /*26b0*/  UISETP.GE.U32.AND UP1, UPT, UR8, 0xf, UPT ;  /* 0x0000000f0800788c */ /* 0x000fe2000bf26070 */
[----:B------:R-:W-:Y:S02]  /*26c0*/  IMAD.MOV.U32 R0, RZ, RZ, 0x1 ;  /* 0x00000001ff007424 */ /* 0x000fe400078e00ff */
[----:B0-----:R-:W-:-:S06]  /*26d0*/  IMAD.MOV.U32 R25, RZ, RZ, RZ ;  /* 0x000000ffff197224 */ /* 0x001fcc00078e00ff */
[----:B------:R-:W-:Y:S05]  /*26e0*/  BRA.U !UP1, `(.L_x_211) ;  /* 0x0000000109c07547 */ /* 0x000fea000b800000 */
[----:B------:R-:W-:Y:S01]  /*26f0*/  BSSY.RECONVERGENT B1, `(.L_x_211) ;  /* 0x000002f000017945 */ /* 0x000fe20003800200 */
[----:B------:R-:W-:Y:S01]  /*2700*/  LOP3.LUT R25, R2, 0x7ffffff0, RZ, 0xc0, !PT ;  /* 0x7ffffff002197812 */ /* 0x000fe200078ec0ff */
[----:B-1----:R-:W-:-:S07]  /*2710*/  IMAD.MOV.U32 R3, RZ, RZ, RZ ;  /* 0x000000ffff037224 */ /* 0x002fce00078e00ff */
.L_x_212:
[----:B0-----:R-:W-:-:S05]  /*2720*/  LEA R24, R3, R1, 0x3 ;  /* 0x0000000103187211 */ /* 0x001fca00078e18ff */
[----:B------:R-:W3:Y:S04]  /*2730*/  LDL.64 R32, [R24+0x208] ;  /* 0x0002080018207983 */ /* 0x000ee80000100a00 */
[----:B------:R-:W3:Y:S04]  /*2740*/  LDL.64 R34, [R24+0x210] ;  /* 0x0002100018227983 */ /* 0x000ee80000100a00 */
[----:B------:R-:W5:Y:S04]  /*2750*/  LDL.64 R28, [R24+0x218] ;  /* 0x00021800181c7983 */ /* 0x000f680000100a00 */
[----:B------:R-:W5:Y:S04]  /*2760*/  LDL.64 R30, [R24+0x220] ;  /* 0x00022000181e7983 */ /* 0x000f680000100a00 */
[----:B------:R-:W5:Y:S04]  /*2770*/  LDL.64 R20, [R24+0x228] ;  /* 0x0002280018147983 */ /* 0x000f680000100a00 */
[----:B------:R-:W5:Y:S04]  /*2780*/  LDL.64 R22, [R24+0x230] ;  /* 0x0002300018167983 */ /* 0x000f680000100a00 */
[----:B----4-:R-:W4:Y:S04]  /*2790*/  LDL.64 R16, [R24+0x238] ;  /* 0x0002380018107983 */ /* 0x010f280000100a00 */
[----:B------:R-:W4:Y:S04]  /*27a0*/  LDL.64 R18, [R24+0x240] ;  /* 0x0002400018127983 */ /* 0x000f280000100a00 */
[----:B------:R-:W4:Y:S04]  /*27b0*/  LDL.64 R12, [R24+0x248] ;  /* 0x00024800180c7983 */ /* 0x000f280000100a00 */
[----:B------:R-:W4:Y:S04]  /*27c0*/  LDL.64 R14, [R24+0x250] ;  /* 0x00025000180e7983 */ /* 0x000f280000100a00 */
[----:B--2---:R-:W2:Y:S04]  /*27d0*/  LDL.64 R8, [R24+0x258] ;  /* 0x0002580018087983 */ /* 0x004ea80000100a00 */
[----:B------:R-:W2:Y:S04]  /*27e0*/  LDL.64 R10, [R24+0x260] ;  /* 0x00026000180a7983 */ /* 0x000ea80000100a00 */
[----:B------:R-:W2:Y:S04]  /*27f0*/  LDL.64 R4, [R24+0x268] ;  /* 0x0002680018047983 */ /* 0x000ea80000100a00 */
[----:B------:R-:W2:Y:S04]  /*2800*/  LDL.64 R6, [R24+0x270] ;  /* 0x0002700018067983 */ /* 0x000ea80000100a00 */
[----:B---3--:R0:W-:Y:S04]  /*2810*/  STL.128 [R24+0x110], R32 ;  /* 0x0001102018007387 */ /* 0x0081e80000100c00 */
[----:B0-----:R-:W3:Y:S04]  /*2820*/  LDL.64 R32, [R24+0x278] ;  /* 0x0002780018207983 */ /* 0x001ee80000100a00 */
[----:B------:R-:W3:Y:S01]  /*2830*/  LDL.64 R34, [R24+0x280] ;  /* 0x0002800018227983 */ /* 0x000ee20000100a00 */
[----:B------:R-:W-:-:S03]  /*2840*/  VIADD R3, R3, 0x10 ;  /* 0x0000001003037836 */ /* 0x000fc60000000000 */
[----:B-----5:R0:W-:Y:S02]  /*2850*/  STL.128 [R24+0x120], R28 ;  /* 0x0001201c18007387 */ /* 0x0201e40000100c00 */
[----:B------:R-:W-:Y:S02]  /*2860*/  ISETP.NE.AND P1, PT, R3, R25, PT ;  /* 0x000000190300720c */ /* 0x000fe40003f25270 */
[----:B------:R0:W-:Y:S04]  /*2870*/  STL.128 [R24+0x130], R20 ;  /* 0x0001301418007387 */ /* 0x0001e80000100c00 */
[----:B----4-:R0:W-:Y:S04]  /*2880*/  STL.128 [R24+0x140], R16 ;  /* 0x0001401018007387 */ /* 0x0101e80000100c00 */
[----:B------:R0:W-:Y:S04]  /*2890*/  STL.128 [R24+0x150], R12 ;  /* 0x0001500c18007387 */ /* 0x0001e80000100c00 */
[----:B--2---:R0:W-:Y:S04]  /*28a0*/  STL.128 [R24+0x160], R8 ;  /* 0x0001600818007387 */ /* 0x0041e80000100c00 */
[----:B------:R0:W-:Y:S04]  /*28b0*/  STL.64 [R24+0x190], RZ ;  /* 0x000190ff18007387 */ /* 0x0001e80000100a00 */
[----:B------:R0:W-:Y:S04]  /*28c0*/  STL.128 [R24+0x170], R4 ;  /* 0x0001700418007387 */ /* 0x0001e80000100c00 */
        /* <DEDUP_REMOVED lines=15> */
[----:B---3--:R0:W-:Y:S01]  /*29c0*/  STL.128 [R24+0x180], R32 ;  /* 0x0001802018007387 */ /* 0x0081e20000100c00 */
[----:B------:R-:W-:Y:S05]  /*29d0*/  @P1 BRA `(.L_x_212) ;  /* 0xfffffffc00501947 */ /* 0x000fea000383ffff */
[----:B------:R-:W-:Y:S05]  /*29e0*/  BSYNC.RECONVERGENT B1 ;  /* 0x0000000000017941 */ /* 0x000fea0003800200 */
.L_x_211:
[----:B------:R-:W-:Y:S05]  /*29f0*/  @!P0 BRA `(.L_x_213) ;  /* 0x0000008c00d48947 */ /* 0x000fea0003800000 */
[----:B------:R-:W-:Y:S01]  /*2a00*/  UISETP.GE.U32.AND UP1, UPT, UR6, 0x8, UPT ;  /* 0x000000080600788c */ /* 0x000fe2000bf26070 */
[----:B0-----:R-:W-:-:S04]  /*2a10*/  LOP3.LUT R20, R2, 0x7, RZ, 0xc0, !PT ;  /* 0x0000000702147812 */ /* 0x001fc800078ec0ff */
[----:B------:R-:W-:-:S04]  /*2a20*/  ISETP.NE.AND P0, PT, R20, RZ, PT ;  /* 0x000000ff1400720c */ /* 0x000fc80003f05270 */
[----:B------:R-:W-:Y:S09]  /*2a30*/  BRA.U !UP1, `(.L_x_214) ;  /* 0x0000000109687547 */ /* 0x000ff2000b800000 */
[----:B-1----:R-:W-:-:S05]  /*2a40*/  IMAD R3, R25, 0x8, R1 ;  /* 0x0000000819037824 */ /* 0x002fca00078e0201 */
[----:B--2-4-:R-:W2:Y:S04]  /*2a50*/  LDL.64 R4, [R3+0x208] ;  /* 0x0002080003047983 */ /* 0x014ea80000100a00 */
[----:B------:R-:W3:Y:S04]  /*2a60*/  LDL.64 R6, [R3+0x210] ;  /* 0x0002100003067983 */ /* 0x000ee80000100a00 */
        /* <DEDUP_REMOVED lines=15> */
[----:B--2---:R0:W-:Y:S04]  /*2b60*/  STL.64 [R3+0x110], R4 ;  /* 0x0001100403007387 */ /* 0x0041e80000100a00 */
[----:B---3--:R0:W-:Y:S04]  /*2b70*/  STL.64 [R3+0x118], R6 ;  /* 0x0001180603007387 */ /* 0x0081e80000100a00 */
[----:B----4-:R0:W-:Y:S04]  /*2b80*/  STL.64 [R3+0x120], R8 ;  /* 0x0001200803007387 */ /* 0x0101e80000100a00 */
[----:B-----5:R0:W-:Y:S04]  /*2b90*/  STL.64 [R3+0x128], R10 ;  /* 0x0001280a03007387 */ /* 0x0201e80000100a00 */
[----:B------:R0:W-:Y:S04]  /*2ba0*/  STL.64 [R3+0x130], R12 ;  /* 0x0001300c03007387 */ /* 0x0001e80000100a00 */
[----:B------:R0:W-:Y:S04]  /*2bb0*/  STL.64 [R3+0x138], R14 ;  /* 0x0001380e03007387 */ /* 0x0001e80000100a00 */
[----:B------:R0:W-:Y:S04]  /*2bc0*/  STL.64 [R3+0x140], R16 ;  /* 0x0001401003007387 */ /* 0x0001e80000100a00 */
[----:B------:R0:W-:Y:S02]  /*2bd0*/  STL.64 [R3+0x148], R18 ;  /* 0x0001481203007387 */ /* 0x0001e40000100a00 */
.L_x_214:
[----:B------:R-:W-:Y:S05]  /*2be0*/  @!P0 BRA `(.L_x_213) ;  /* 0x0000008c00588947 */ /* 0x000fea0003800000 */
[----:B------:R-:W-:Y:S01]  /*2bf0*/  ISETP.GE.U32.AND P0, PT, R20, 0x4, PT ;  /* 0x000000041400780c */ /* 0x000fe20003f06070 */
[----:B------:R-:W-:Y:S01]  /*2c00*/  BSSY.RECONVERGENT B1, `(.L_x_215) ;  /* 0x0000012000017945 */ /* 0x000fe20003800200 */
[----:B0-2-4-:R-:W-:-:S04]  /*2c10*/  LOP3.LUT R11, R2, 0x3, RZ, 0xc0, !PT ;  /* 0x00000003020b7812 */ /* 0x015fc800078ec0ff */
[----:B------:R-:W-:-:S07]  /*2c20*/  ISETP.NE.AND P1, PT, R11, RZ, PT ;  /* 0x000000ff0b00720c */ /* 0x000fce0003f25270 */
[----:B------:R-:W-:Y:S06]  /*2c30*/  @!P0 BRA `(.L_x_216) ;  /* 0x0000000000388947 */ /* 0x000fec0003800000 */
[----:B------:R-:W-:-:S05]  /*2c40*/  IMAD R13, R25, 0x8, R1 ;  /* 0x00000008190d7824 */ /* 0x000fca00078e0201 */
[----:B-1----:R-:W2:Y:S04]  /*2c50*/  LDL.64 R2, [R13+0x208] ;  /* 0x000208000d027983 */ /* 0x002ea80000100a00 */
[----:B------:R-:W3:Y:S04]  /*2c60*/  LDL.64 R4, [R13+0x210] ;  /* 0x000210000d047983 */ /* 0x000ee80000100a00 */
[----:B------:R-:W4:Y:S04]  /*2c70*/  LDL.64 R6, [R13+0x218] ;  /* 0x000218000d067983 */ /* 0x000f280000100a00 */
[----:B------:R-:W5:Y:S01]  /*2c80*/  LDL.64 R8, [R13+0x220] ;  /* 0x000220000d087983 */ /* 0x000f620000100a00 */
[----:B------:R-:W-:-:S03]  /*2c90*/  IADD3 R25, PT, PT, R25, 0x4, RZ ;  /* 0x0000000419197810 */ /* 0x000fc60007ffe0ff */
[----:B------:R0:W-:Y:S04]  /*2ca0*/  STL.64 [R13+0x190], RZ ;  /* 0x000190ff0d007387 */ /* 0x0001e80000100a00 */
[----:B------:R0:W-:Y:S04]  /*2cb0*/  STL.64 [R13+0x198], RZ ;  /* 0x000198ff0d007387 */ /* 0x0001e80000100a00 */
[----:B------:R0:W-:Y:S04]  /*2cc0*/  STL.64 [R13+0x1a0], RZ ;  /* 0x0001a0ff0d007387 */ /* 0x0001e80000100a00 */
[----:B------:R0:W-:Y:S04]  /*2cd0*/  STL.64 [R13+0x1a8], RZ ;  /* 0x0001a8ff0d007387 */ /* 0x0001e80000100a00 */
[----:B--2---:R0:W-:Y:S04]  /*2ce0*/  STL.64 [R13+0x110], R2 ;  /* 0x000110020d007387 */ /* 0x0041e80000100a00 */
[----:B---3--:R0:W-:Y:S04]  /*2cf0*/  STL.64 [R13+0x118], R4 ;  /* 0x000118040d007387 */ /* 0x0081e80000100a00 */
[----:B----4-:R0:W-:Y:S04]  /*2d00*/  STL.64 [R13+0x120], R6 ;  /* 0x000120060d007387 */ /* 0x0101e80000100a00 */
[----:B-----5:R0:W-:Y:S02]  /*2d10*/  STL.64 [R13+0x128], R8 ;  /* 0x000128080d007387 */ /* 0x0201e40000100a00 */
.L_x_216:
[----:B------:R-:W-:Y:S05]  /*2d20*/  BSYNC.RECONVERGENT B1 ;  /* 0x0000000000017941 */ /* 0x000fea0003800200 */
.L_x_215:
[----:B------:R-:W-:Y:S05]  /*2d30*/  @!P1 BRA `(.L_x_213) ;  /* 0x0000008c00049947 */ /* 0x000fea0003800000 */
[----:B------:R-:W-:Y:S01]  /*2d40*/  BSSY.RECONVERGENT B1, `(.L_x_217) ;  /* 0x000000a000017945 */ /* 0x000fe20003800200 */
[----:B01----:R-:W-:-:S07]  /*2d50*/  IMAD.MOV.U32 R4, RZ, RZ, RZ ;  /* 0x000000ffff047224 */ /* 0x003fce00078e00ff */
.L_x_218:
[----:B0-----:R-:W-:-:S05]  /*2d60*/  IMAD R5, R25, 0x8, R1 ;  /* 0x0000000819057824 */ /* 0x001fca00078e0201 */
[----:B------:R-:W2:Y:S01]  /*2d70*/  LDL.64 R2, [R5+0x208] ;  /* 0x0002080005027983 */ /* 0x000ea20000100a00 */
[----:B------:R-:W-:Y:S02]  /*2d80*/  VIADD R4, R4, 0x1 ;  /* 0x0000000104047836 */ /* 0x000fe40000000000 */
[----:B------:R-:W-:Y:S01]  /*2d90*/  VIADD R25, R25, 0x1 ;  /* 0x0000000119197836 */ /* 0x000fe20000000000 */
[----:B------:R0:W-:Y:S02]  /*2da0*/  STL.64 [R5+0x190], RZ ;  /* 0x000190ff05007387 */ /* 0x0001e40000100a00 */
[----:B------:R-:W-:Y:S02]  /*2db0*/  ISETP.NE.AND P0, PT, R4, R11, PT ;  /* 0x0000000b0400720c */ /* 0x000fe40003f05270 */
[----:B--2---:R0:W-:Y:S11]  /*2dc0*/  STL.64 [R5+0x110], R2 ;  /* 0x0001100205007387 */ /* 0x0041f60000100a00 */
[----:B------:R-:W-:Y:S05]  /*2dd0*/  @P0 BRA `(.L_x_218) ;  /* 0xfffffffc00e00947 */ /* 0x000fea000383ffff */
[----:B------:R-:W-:Y:S05]  /*2de0*/  BSYNC.RECONVERGENT B1 ;  /* 0x0000000000017941 */ /* 0x000fea0003800200 */
.L_x_217:
[----:B------:R-:W-:Y:S05]  /*2df0*/  BRA `(.L_x_213) ;  /* 0x0000008800d47947 */ /* 0x000fea0003800000 */
.L_x_209:
[----:B------:R-:W-:Y:S01]  /*2e00*/  ISETP.NE.AND P0, PT, R2, 0x1, PT ;  /* 0x000000010200780c */ /* 0x000fe20003f05270 */
[----:B------:R-:W-:-:S12]  /*2e10*/  BSSY.RECONVERGENT B1, `(.L_x_219) ;  /* 0x0000197000017945 */ /* 0x000fd80003800200 */
[----:B------:R-:W-:Y:S05]  /*2e20*/  @!P0 BRA `(.L_x_220) ;  /* 0x0000001800548947 */ /* 0x000fea0003800000 */
[----:B------:R-:W1:Y:S01]  /*2e30*/  LDC.U16 R25, c[0x0][0x3a0] ;  /* 0x0000e800ff197b82 */ /* 0x000e620000000400 */
[----:B------:R-:W-:Y:S01]  /*2e40*/  HFMA2 R24, -RZ, RZ, 0, 0 ;  /* 0x00000000ff187431 */ /* 0x000fe200000001ff */
[----:B------:R-:W-:Y:S01]  /*2e50*/  PRMT R0, RZ, 0x7610, R0 ;  /* 0x00007610ff007816 */ /* 0x000fe20000000000 */
[----:B------:R-:W-:Y:S01]  /*2e60*/  IMAD.U32 R3, RZ, RZ, UR8 ;  /* 0x00000008ff037e24 */ /* 0x000fe2000f8e00ff */
[----:B------:R-:W-:-:S07]  /*2e70*/  PRMT R2, RZ, 0x7610, R2 ;  /* 0x00007610ff027816 */ /* 0x000fce0000000002 */
.L_x_235:
[----:B-12---:R-:W2:Y:S02]  /*2e80*/  LDC R5, c[0x0][0x3a0] ;  /* 0x0000e800ff057b82 */ /* 0x006ea40000000800 */
[----:B--2---:R-:W-:-:S05]  /*2e90*/  IMAD.IADD R4, R24, 0x1, -R5 ;  /* 0x0000000118047824 */ /* 0x004fca00078e0a05 */
[----:B------:R-:W-:-:S13]  /*2ea0*/  ISETP.GT.AND P0, PT, R4, -0x2, PT ;  /* 0xfffffffe0400780c */ /* 0x000fda0003f04270 */
[----:B------:R-:W-:Y:S05]  /*2eb0*/  @P0 BRA `(.L_x_221) ;  /* 0x0000001800180947 */ /* 0x000fea0003800000 */
[----:B------:R-:W-:Y:S01]  /*2ec0*/  IADD3 R4, PT, PT, -R24, -0x2, R5 ;  /* 0xfffffffe18047810 */ /* 0x000fe20007ffe105 */
[----:B------:R-:W-:-:S03]  /*2ed0*/  IMAD.MOV.U32 R28, RZ, RZ, RZ ;  /* 0x000000ffff1c7224 */ /* 0x000fc600078e00ff */
[----:B------:R-:W-:-:S13]  /*2ee0*/  ISETP.GE.U32.AND P0, PT, R4, 0xf, PT ;  /* 0x0000000f0400780c */ /* 0x000fda0003f06070 */
[----:B------:R-:W-:Y:S05]  /*2ef0*/  @!P0 BRA `(.L_x_222) ;  /* 0x0000000800c88947 */ /* 0x000fea0003800000 */
[----:B------:R2:W5:Y:S01]  /*2f00*/  LDL.64 R6, [R1+0x190] ;  /* 0x0001900001067983 */ /* 0x0005620000100a00 */
[----:B------:R-:W-:Y:S01]  /*2f10*/  LOP3.LUT R28, R3, 0xfffffff0, RZ, 0xc0, !PT ;  /* 0xfffffff0031c7812 */ /* 0x000fe200078ec0ff */
[----:B------:R-:W-:-:S07]  /*2f20*/  IMAD.MOV.U32 R30, RZ, RZ, RZ ;  /* 0x000000ffff1e7224 */ /* 0x000fce00078e00ff */
.L_x_225:
[----:B01----:R-:W-:-:S05]  /*2f30*/  LEA R29, R30, R1, 0x3 ;  /* 0x000000011e1d7211 */ /* 0x003fca00078e18ff */
[----:B------:R-:W3:Y:S04]  /*2f40*/  LDL.64 R4, [R29+0x198] ;  /* 0x000198001d047983 */ /* 0x000ee80000100a00 */
[----:B------:R-:W4:Y:S04]  /*2f50*/  LDL.64 R10, [R29+0x1a0] ;  /* 0x0001a0001d0a7983 */ /* 0x000f280000100a00 */
[----:B------:R-:W2:Y:S01]  /*2f60*/  LDL.64 R8, [R29+0x1a8] ;  /* 0x0001a8001d087983 */ /* 0x000ea20000100a00 */
[----:B---3-5:R-:W-:-:S14]  /*2f70*/  DSETP.GEU.AND P1, PT, R6, R4, PT ;  /* 0x000000040600722a */ /* 0x028fdc0003f2e000 */
[----:B------:R-:W3:Y:S04]  /*2f80*/  @!P1 LDL.128 R12, [R29+0x280] ;  /* 0x000280001d0c9983 */ /* 0x000ee80000100c00 */
[----:B------:R0:W-:Y:S02]  /*2f90*/  @!P1 STL.128 [R29+0x190], R4 ;  /* 0x000190041d009387 */ /* 0x0001e40000100c00 */
[----:B0-----:R-:W-:Y:S02]  /*2fa0*/  @!P1 IMAD.MOV.U32 R4, RZ, RZ, R6 ;  /* 0x000000ffff049224 */ /* 0x001fe400078e0006 */
        /* <DEDUP_REMOVED lines=20> */
[----:B------:R-:W-:-:S02]  /*30f0*/  @!P2 MOV R9, R11 ;  /* 0x0000000b0009a202 */ /* 0x000fc40000000f00 */
[----:B------:R-:W4:Y:S04]  /*3100*/  LDL.64 R10, [R29+0x1c0] ;  /* 0x0001c0001d0a7983 */ /* 0x000f280000100a00 */
[----:B------:R-:W-:Y:S01]  /*3110*/  DSETP.GEU.AND P1, PT, R8, R6, PT ;  /* 0x000000060800722a */ /* 0x000fe20003f2e000 */
[----:B--2---:R-:W-:Y:S02]  /*3120*/  IMAD.MOV.U32 R16, RZ, RZ, R14 ;  /* 0x000000ffff107224 */ /* 0x004fe400078e000e */
[----:B------:R-:W-:Y:S02]  /*3130*/  IMAD.MOV.U32 R17, RZ, RZ, R15 ;  /* 0x000000ffff117224 */ /* 0x000fe400078e000f */
[----:B------:R-:W-:Y:S02]  /*3140*/  IMAD.MOV.U32 R18, RZ, RZ, R12 ;  /* 0x000000ffff127224 */ /* 0x000fe400078e000c */
[----:B------:R-:W-:-:S07]  /*3150*/  IMAD.MOV.U32 R19, RZ, RZ, R13 ;  /* 0x000000ffff137224 */ /* 0x000fce00078e000d */
        /* <DEDUP_REMOVED lines=12> */
[----:B----4-:R-:W-:-:S02]  /*3220*/  @!P3 IMAD.MOV.U32 R4, RZ, RZ, R6 ;  /* 0x000000ffff04b224 */ /* 0x010fc400078e0006 */
[----:B------:R-:W-:Y:S02]  /*3230*/  @!P3 IMAD.MOV.U32 R5, RZ, RZ, R7 ;  /* 0x000000ffff05b224 */ /* 0x000fe400078e0007 */
[----:B------:R-:W4:Y:S04]  /*3240*/  LDL.64 R6, [R29+0x1d0] ;  /* 0x0001d0001d067983 */ /* 0x000f280000100a00 */
[----:B------:R-:W-:Y:S01]  /*3250*/  DSETP.GEU.AND P2, PT, R4, R10, PT ;  /* 0x0000000a0400722a */ /* 0x000fe20003f4e000 */
[----:B---3--:R-:W-:Y:S01]  /*3260*/  IMAD.MOV.U32 R16, RZ, RZ, R14 ;  /* 0x000000ffff107224 */ /* 0x008fe200078e000e */
[----:B------:R-:W-:Y:S01]  /*3270*/  MOV R17, R15 ;  /* 0x0000000f00117202 */ /* 0x000fe20000000f00 */
[----:B------:R-:W-:Y:S02]  /*3280*/  IMAD.MOV.U32 R18, RZ, RZ, R12 ;  /* 0x000000ffff127224 */ /* 0x000fe400078e000c */
[----:B------:R-:W-:-:S09]  /*3290*/  IMAD.MOV.U32 R19, RZ, RZ, R13 ;  /* 0x000000ffff137224 */ /* 0x000fd200078e000d */
[----:B------:R-:W3:Y:S04]  /*32a0*/  @!P2 LDL.64 R36, [R29+0x2b0] ;  /* 0x0002b0001d24a983 */ /* 0x000ee80000100a00 */
[----:B------:R0:W-:Y:S04]  /*32b0*/  @!P3 STL.128 [R29+0x2a0], R16 ;  /* 0x0002a0101d00b387 */ /* 0x0001e80000100c00 */
[----:B------:R-:W4:Y:S04]  /*32c0*/  @!P2 LDL.64 R38, [R29+0x2a8] ;  /* 0x0002a8001d26a983 */ /* 0x000f280000100a00 */
[----:B------:R1:W-:Y:S04]  /*32d0*/  @!P2 STL.64 [R29+0x1b8], R10 ;  /* 0x0001b80a1d00a387 */ /* 0x0003e80000100a00 */
[----:B------:R2:W-:Y:S04]  /*32e0*/  @!P2 STL.64 [R29+0x1c0], R4 ;  /* 0x0001c0041d00a387 */ /* 0x0005e80000100a00 */
[----:B0-----:R-:W3:Y:S01]  /*32f0*/  LDL.64 R18, [R29+0x1e0] ;  /* 0x0001e0001d127983 */ /* 0x001ee20000100a00 */
[----:B-1----:R-:W-:-:S03]  /*3300*/  @!P2 IMAD.MOV.U32 R10, RZ, RZ, R4 ;  /* 0x000000ffff0aa224 */ /* 0x002fc600078e0004 */
[----:B------:R-:W3:Y:S01]  /*3310*/  LDL.64 R16, [R29+0x1e8] ;  /* 0x0001e8001d107983 */ /* 0x000ee20000100a00 */
[----:B------:R-:W-:-:S03]  /*3320*/  @!P2 IMAD.MOV.U32 R11, RZ, RZ, R5 ;  /* 0x000000ffff0ba224 */ /* 0x000fc600078e0005 */
[----:B--2---:R-:W2:Y:S03]  /*3330*/  LDL.64 R4, [R29+0x1d8] ;  /* 0x0001d8001d047983 */ /* 0x004ea60000100a00 */
[----:B------:R-:W-:Y:S01]  /*3340*/  DSETP.GEU.AND P4, PT, R10, R8, PT ;  /* 0x000000080a00722a */ /* 0x000fe20003f8e000 */
[----:B----4-:R-:W-:-:S13]  /*3350*/  @!P2 STL.64 [R29+0x2b0], R38 ;  /* 0x0002b0261d00a387 */ /* 0x010fda0000100a00 */
[----:B------:R-:W4:Y:S04]  /*3360*/  @!P4 LDL.128 R12, [R29+0x2b0] ;  /* 0x0002b0001d0cc983 */ /* 0x000f280000100c00 */
[----:B------:R0:W-:Y:S02]  /*3370*/  @!P4 STL.128 [R29+0x1c0], R8 ;  /* 0x0001c0081d00c387 */ /* 0x0001e40000100c00 */
[----:B0-----:R-:W-:Y:S01]  /*3380*/  @!P4 MOV R8, R10 ;  /* 0x0000000a0008c202 */ /* 0x001fe20000000f00 */
[----:B------:R-:W-:-:S06]  /*3390*/  @!P4 IMAD.MOV.U32 R9, RZ, RZ, R11 ;  /* 0x000000ffff09c224 */ /* 0x000fcc00078e000b */
[----:B------:R-:W-:Y:S01]  /*33a0*/  DSETP.GEU.AND P3, PT, R8, R6, PT ;  /* 0x000000060800722a */ /* 0x000fe20003f6e000 */
[----:B----4-:R-:W-:Y:S01]  /*33b0*/  IMAD.MOV.U32 R20, RZ, RZ, R14 ;  /* 0x000000ffff147224 */ /* 0x010fe200078e000e */
[----:B------:R-:W-:Y:S01]  /*33c0*/  MOV R23, R13 ;  /* 0x0000000d00177202 */ /* 0x000fe20000000f00 */
[----:B------:R-:W-:Y:S02]  /*33d0*/  IMAD.MOV.U32 R21, RZ, RZ, R15 ;  /* 0x000000ffff157224 */ /* 0x000fe400078e000f */
[----:B------:R-:W-:-:S09]  /*33e0*/  IMAD.MOV.U32 R22, RZ, RZ, R12 ;  /* 0x000000ffff167224 */ /* 0x000fd200078e000c */
[----:B------:R-:W4:Y:S04]  /*33f0*/  @!P3 LDL.64 R38, [R29+0x2c0] ;  /* 0x0002c0001d26b983 */ /* 0x000f280000100a00 */
[----:B------:R-:W-:Y:S04]  /*3400*/  @!P4 STL.128 [R29+0x2b0], R20 ;  /* 0x0002b0141d00c387 */ /* 0x000fe80000100c00 */
[----:B------:R-:W3:Y:S04]  /*3410*/  @!P3 LDL.64 R40, [R29+0x2b8] ;  /* 0x0002b8001d28b983 */ /* 0x000ee80000100a00 */
[----:B------:R0:W-:Y:S02]  /*3420*/  @!P3 STL.64 [R29+0x1c8], R6 ;  /* 0x0001c8061d00b387 */ /* 0x0001e40000100a00 */
[----:B0-----:R-:W-:-:S02]  /*3430*/  @!P3 IMAD.MOV.U32 R6, RZ, RZ, R8 ;  /* 0x000000ffff06b224 */ /* 0x001fc400078e0008 */
[----:B------:R-:W-:-:S06]  /*3440*/  @!P3 IMAD.MOV.U32 R7, RZ, RZ, R9 ;  /* 0x000000ffff07b224 */ /* 0x000fcc00078e0009 */
[----:B--2---:R-:W-:Y:S01]  /*3450*/  DSETP.GEU.AND P5, PT, R6, R4, PT ;  /* 0x000000040600722a */ /* 0x004fe20003fae000 */
[----:B---3--:R-:W-:-:S13]  /*3460*/  @!P3 STL.64 [R29+0x2c0], R40 ;  /* 0x0002c0281d00b387 */ /* 0x008fda0000100a00 */
[----:B------:R-:W2:Y:S04]  /*3470*/  @!P5 LDL.128 R12, [R29+0x2c0] ;  /* 0x0002c0001d0cd983 */ /* 0x000ea80000100c00 */
[----:B------:R-:W-:Y:S04]  /*3480*/  @!P3 STL.64 [R29+0x1d0], R8 ;  /* 0x0001d0081d00b387 */ /* 0x000fe80000100a00 */
[----:B------:R0:W-:Y:S02]  /*3490*/  @!P5 STL.128 [R29+0x1d0], R4 ;  /* 0x0001d0041d00d387 */ /* 0x0001e40000100c00 */
[----:B0-----:R-:W-:-:S02]  /*34a0*/  @!P5 IMAD.MOV.U32 R4, RZ, RZ, R6 ;  /* 0x000000ffff04d224 */ /* 0x001fc400078e0006 */
[----:B------:R-:W-:Y:S02]  /*34b0*/  @!P5 IMAD.MOV.U32 R5, RZ, RZ, R7 ;  /* 0x000000ffff05d224 */ /* 0x000fe400078e0007 */
[----:B------:R-:W3:Y:S04]  /*34c0*/  LDL.64 R6, [R29+0x1f0] ;  /* 0x0001f0001d067983 */ /* 0x000ee80000100a00 */
[----:B------:R-:W-:Y:S01]  /*34d0*/  DSETP.GEU.AND P4, PT, R4, R18, PT ;  /* 0x000000120400722a */ /* 0x000fe20003f8e000 */
[----:B--2---:R-:W-:Y:S01]  /*34e0*/  MOV R20, R14 ;  /* 0x0000000e00147202 */ /* 0x004fe20000000f00 */
[----:B------:R-:W-:Y:S02]  /*34f0*/  IMAD.MOV.U32 R21, RZ, RZ, R15 ;  /* 0x000000ffff157224 */ /* 0x000fe400078e000f */
[----:B------:R-:W-:-:S02]  /*3500*/  IMAD.MOV.U32 R22, RZ, RZ, R12 ;  /* 0x000000ffff167224 */ /* 0x000fc400078e000c */
[----:B------:R-:W-:-:S08]  /*3510*/  IMAD.MOV.U32 R23, RZ, RZ, R13 ;  /* 0x000000ffff177224 */ /* 0x000fd000078e000d */
[----:B------:R-:W2:Y:S04]  /*3520*/  @!P4 LDL.64 R40, [R29+0x2d0] ;  /* 0x0002d0001d28c983 */ /* 0x000ea80000100a00 */
[----:B------:R-:W-:Y:S04]  /*3530*/  @!P5 STL.128 [R29+0x2c0], R20 ;  /* 0x0002c0141d00d387 */ /* 0x000fe80000100c00 */
[----:B------:R-:W4:Y:S04]  /*3540*/  @!P4 LDL.64 R8, [R29+0x2c8] ;  /* 0x0002c8001d08c983 */ /* 0x000f280000100a00 */
[----:B------:R0:W-:Y:S02]  /*3550*/  @!P4 STL.64 [R29+0x1d8], R18 ;  /* 0x0001d8121d00c387 */ /* 0x0001e40000100a00 */
[----:B0-----:R-:W-:Y:S01]  /*3560*/  @!P4 IMAD.MOV.U32 R18, RZ, RZ, R4 ;  /* 0x000000ffff12c224 */ /* 0x001fe200078e0004 */
[----:B------:R-:W-:-:S06]  /*3570*/  @!P4 MOV R19, R5 ;  /* 0x000000050013c202 */ /* 0x000fcc0000000f00 */
[----:B------:R-:W-:Y:S01]  /*3580*/  DSETP.GEU.AND P6, PT, R18, R16, PT ;  /* 0x000000101200722a */ /* 0x000fe20003fce000 */
[----:B----4-:R0:W-:-:S13]  /*3590*/  @!P4 STL.64 [R29+0x2d0], R8 ;  /* 0x0002d0081d00c387 */ /* 0x0101da0000100a00 */
[----:B0-----:R-:W4:Y:S04]  /*35a0*/  @!P6 LDL.128 R8, [R29+0x2d0] ;  /* 0x0002d0001d08e983 */ /* 0x001f280000100c00 */
[----:B------:R0:W-:Y:S04]  /*35b0*/  @!P4 STL.64 [R29+0x1e0], R4 ;  /* 0x0001e0041d00c387 */ /* 0x0001e80000100a00 */
[----:B------:R1:W-:Y:S04]  /*35c0*/  @!P6 STL.128 [R29+0x1e0], R16 ;  /* 0x0001e0101d00e387 */ /* 0x0003e80000100c00 */
[----:B0-----:R-:W2:Y:S01]  /*35d0*/  LDL.64 R4, [R29+0x1f8] ;  /* 0x0001f8001d047983 */ /* 0x001ea20000100a00 */
[----:B-1----:R-:W-:-:S02]  /*35e0*/  @!P6 IMAD.MOV.U32 R16, RZ, RZ, R18 ;  /* 0x000000ffff10e224 */ /* 0x002fc400078e0012 */
[----:B------:R-:W-:Y:S02]  /*35f0*/  @!P6 IMAD.MOV.U32 R17, RZ, RZ, R19 ;  /* 0x000000ffff11e224 */ /* 0x000fe400078e0013 */
[----:B------:R-:W2:Y:S04]  /*3600*/  LDL.64 R18, [R29+0x200] ;  /* 0x000200001d127983 */ /* 0x000ea80000100a00 */
[----:B---3--:R-:W-:Y:S01]  /*3610*/  DSETP.GEU.AND P5, PT, R16, R6, PT ;  /* 0x000000061000722a */ /* 0x008fe20003fae000 */
[----:B----4-:R-:W-:Y:S01]  /*3620*/  IMAD.MOV.U32 R20, RZ, RZ, R10 ;  /* 0x000000ffff147224 */ /* 0x010fe200078e000a */
[----:B------:R-:W-:Y:S01]  /*3630*/  MOV R22, R8 ;  /* 0x0000000800167202 */ /* 0x000fe20000000f00 */
[----:B------:R-:W-:Y:S02]  /*3640*/  IMAD.MOV.U32 R21, RZ, RZ, R11 ;  /* 0x000000ffff157224 */ /* 0x000fe400078e000b */
[----:B------:R-:W-:-:S05]  /*3650*/  IMAD.MOV.U32 R23, RZ, RZ, R9 ;  /* 0x000000ffff177224 */ /* 0x000fca00078e0009 */
[----:B------:R0:W-:Y:S04]  /*3660*/  @!P6 STL.128 [R29+0x2d0], R20 ;  /* 0x0002d0141d00e387 */ /* 0x0001e80000100c00 */
[----:B------:R-:W3:Y:S04]  /*3670*/  @!P5 LDL.64 R8, [R29+0x2d8] ;  /* 0x0002d8001d08d983 */ /* 0x000ee80000100a00 */
[----:B------:R1:W-:Y:S04]  /*3680*/  @!P5 STL.64 [R29+0x1e8], R6 ;  /* 0x0001e8061d00d387 */ /* 0x0003e80000100a00 */
[----:B0-----:R-:W4:Y:S01]  /*3690*/  @!P5 LDL.64 R20, [R29+0x2e0] ;  /* 0x0002e0001d14d983 */ /* 0x001f220000100a00 */
[----:B-1----:R-:W-:-:S02]  /*36a0*/  @!P5 IMAD.MOV.U32 R6, RZ, RZ, R16 ;  /* 0x000000ffff06d224 */ /* 0x002fc400078e0010 */
[----:B------:R-:W-:-:S06]  /*36b0*/  @!P5 IMAD.MOV.U32 R7, RZ, RZ, R17 ;  /* 0x000000ffff07d224 */ /* 0x000fcc00078e0011 */
[----:B--2---:R-:W-:Y:S01]  /*36c0*/  DSETP.GEU.AND P6, PT, R6, R4, PT ;  /* 0x000000040600722a */ /* 0x004fe20003fce000 */
[----:B---3--:R0:W-:-:S13]  /*36d0*/  @!P5 STL.64 [R29+0x2e0], R8 ;  /* 0x0002e0081d00d387 */ /* 0x0081da0000100a00 */
[----:B0-----:R-:W2:Y:S04]  /*36e0*/  @!P6 LDL.128 R8, [R29+0x2e0] ;  /* 0x0002e0001d08e983 */ /* 0x001ea80000100c00 */
[----:B------:R0:W-:Y:S04]  /*36f0*/  @!P5 STL.64 [R29+0x1f0], R16 ;  /* 0x0001f0101d00d387 */ /* 0x0001e80000100a00 */
[----:B------:R1:W-:Y:S04]  /*3700*/  @!P6 STL.128 [R29+0x1f0], R4 ;  /* 0x0001f0041d00e387 */ /* 0x0003e80000100c00 */
[----:B0-----:R-:W3:Y:S01]  /*3710*/  LDL.64 R16, [R29+0x208] ;  /* 0x000208001d107983 */ /* 0x001ee20000100a00 */
[----:B-1----:R-:W-:-:S02]  /*3720*/  @!P6 IMAD.MOV.U32 R4, RZ, RZ, R6 ;  /* 0x000000ffff04e224 */ /* 0x002fc400078e0006 */
[----:B------:R-:W-:Y:S02]  /*3730*/  @!P6 IMAD.MOV.U32 R5, RZ, RZ, R7 ;  /* 0x000000ffff05e224 */ /* 0x000fe400078e0007 */
[----:B--2---:R-:W-:Y:S01]  /*3740*/  IMAD.MOV.U32 R12, RZ, RZ, R10 ;  /* 0x000000ffff0c7224 */ /* 0x004fe200078e000a */
[----:B------:R-:W-:Y:S01]  /*3750*/  MOV R13, R11 ;  /* 0x0000000b000d7202 */ /* 0x000fe20000000f00 */
[----:B------:R-:W-:Y:S02]  /*3760*/  IMAD.MOV.U32 R14, RZ, RZ, R8 ;  /* 0x000000ffff0e7224 */ /* 0x000fe400078e0008 */
[----:B------:R-:W-:-:S05]  /*3770*/  IMAD.MOV.U32 R15, RZ, RZ, R9 ;  /* 0x000000ffff0f7224 */ /* 0x000fca00078e0009 */
[----:B------:R0:W-:Y:S01]  /*3780*/  @!P6 STL.128 [R29+0x2e0], R12 ;  /* 0x0002e00c1d00e387 */ /* 0x0001e20000100c00 */
[----:B------:R-:W-:-:S14]  /*3790*/  DSETP.GEU.AND P6, PT, R4, R18, PT ;  /* 0x000000120400722a */ /* 0x000fdc0003fce000 */
[----:B------:R-:W2:Y:S04]  /*37a0*/  @!P6 LDL.64 R6, [R29+0x2e8] ;  /* 0x0002e8001d06e983 */ /* 0x000ea80000100a00 */
[----:B------:R1:W-:Y:S04]  /*37b0*/  @!P6 STL.64 [R29+0x1f8], R18 ;  /* 0x0001f8121d00e387 */ /* 0x0003e80000100a00 */
[----:B------:R-:W-:Y:S04]  /*37c0*/  @!P0 STL.64 [R29+0x288], R32 ;  /* 0x000288201d008387 */ /* 0x000fe80000100a00 */
[----:B0-----:R-:W4:Y:S01]  /*37d0*/  @!P6 LDL.64 R12, [R29+0x2f0] ;  /* 0x0002f0001d0ce983 */ /* 0x001f220000100a00 */
[----:B-1----:R-:W-:Y:S01]  /*37e0*/  @!P6 MOV R18, R4 ;  /* 0x000000040012e202 */ /* 0x002fe20000000f00 */
[----:B------:R-:W-:-:S06]  /*37f0*/  @!P6 IMAD.MOV.U32 R19, RZ, RZ, R5 ;  /* 0x000000ffff13e224 */ /* 0x000fcc00078e0005 */
[----:B---3--:R-:W-:Y:S01]  /*3800*/  DSETP.GEU.AND P0, PT, R18, R16, PT ;  /* 0x000000101200722a */ /* 0x008fe20003f0e000 */
[----:B--2---:R0:W-:-:S13]  /*3810*/  @!P6 STL.64 [R29+0x2f0], R6 ;  /* 0x0002f0061d00e387 */ /* 0x0041da0000100a00 */
[----:B------:R-:W2:Y:S04]  /*3820*/  @!P0 LDL.128 R8, [R29+0x2f0] ;  /* 0x0002f0001d088983 */ /* 0x000ea80000100c00 */
[----:B0-----:R-:W3:Y:S04]  /*3830*/  LDL.64 R6, [R29+0x210] ;  /* 0x000210001d067983 */ /* 0x001ee80000100a00 */
[----:B------:R-:W-:Y:S04]  /*3840*/  @!P6 STL.64 [R29+0x200], R4 ;  /* 0x000200041d00e387 */ /* 0x000fe80000100a00 */
[----:B----4-:R-:W-:Y:S04]  /*3850*/  @!P6 STL.64 [R29+0x2e8], R12 ;  /* 0x0002e80c1d00e387 */ /* 0x010fe80000100a00 */
[----:B------:R0:W-:Y:S04]  /*3860*/  @!P0 STL.128 [R29+0x200], R16 ;  /* 0x000200101d008387 */ /* 0x0001e80000100c00 */
[----:B------:R1:W-:Y:S04]  /*3870*/  @!P2 STL.64 [R29+0x2a8], R36 ;  /* 0x0002a8241d00a387 */ /* 0x0003e80000100a00 */
[----:B------:R1:W-:Y:S04]  /*3880*/  @!P3 STL.64 [R29+0x2b8], R38 ;  /* 0x0002b8261d00b387 */ /* 0x0003e80000100a00 */
[----:B------:R1:W-:Y:S01]  /*3890*/  @!P4 STL.64 [R29+0x2c8], R40 ;  /* 0x0002c8281d00c387 */ /* 0x0003e20000100a00 */
[----:B0-----:R-:W-:-:S02]  /*38a0*/  @!P0 IMAD.MOV.U32 R16, RZ, RZ, R18 ;  /* 0x000000ffff108224 */ /* 0x001fc400078e0012 */
[----:B------:R-:W-:Y:S01]  /*38b0*/  @!P0 IMAD.MOV.U32 R17, RZ, RZ, R19 ;  /* 0x000000ffff118224 */ /* 0x000fe200078e0013 */
[----:B------:R1:W-:Y:S01]  /*38c0*/  @!P5 STL.64 [R29+0x2d8], R20 ;  /* 0x0002d8141d00d387 */ /* 0x0003e20000100a00 */
[----:B------:R-:W-:Y:S01]  /*38d0*/  IADD3 R30, PT, PT, R30, 0x10, RZ ;  /* 0x000000101e1e7810 */ /* 0x000fe20007ffe0ff */
[----:B------:R-:W-:Y:S02]  /*38e0*/  BSSY.RECONVERGENT B2, `(.L_x_223) ;  /* 0x0000012000027945 */ /* 0x000fe40003800200 */
[----:B------:R1:W-:Y:S01]  /*38f0*/  @!P1 STL.64 [R29+0x298], R34 ;  /* 0x000298221d009387 */ /* 0x0003e20000100a00 */
[----:B------:R-:W-:Y:S02]  /*3900*/  ISETP.NE.AND P1, PT, R30, R28, PT ;  /* 0x0000001c1e00720c */ /* 0x000fe40003f25270 */
[----:B--2---:R-:W-:Y:S01]  /*3910*/  MOV R12, R10 ;  /* 0x0000000a000c7202 */ /* 0x004fe20000000f00 */
[----:B------:R-:W-:Y:S02]  /*3920*/  IMAD.MOV.U32 R13, RZ, RZ, R11 ;  /* 0x000000ffff0d7224 */ /* 0x000fe400078e000b */
[----:B------:R-:W-:-:S02]  /*3930*/  IMAD.MOV.U32 R14, RZ, RZ, R8 ;  /* 0x000000ffff0e7224 */ /* 0x000fc400078e0008 */
[----:B------:R-:W-:-:S05]  /*3940*/  IMAD.MOV.U32 R15, RZ, RZ, R9 ;  /* 0x000000ffff0f7224 */ /* 0x000fca00078e0009 */
[----:B------:R1:W-:Y:S01]  /*3950*/  @!P0 STL.128 [R29+0x2f0], R12 ;  /* 0x0002f00c1d008387 */ /* 0x0003e20000100c00 */
[----:B---3--:R-:W-:-:S14]  /*3960*/  DSETP.GEU.AND P0, PT, R16, R6, PT ;  /* 0x000000061000722a */ /* 0x008fdc0003f0e000 */
[----:B------:R-:W-:Y:S05]  /*3970*/  @P0 BRA `(.L_x_224) ;  /* 0x0000000000200947 */ /* 0x000fea0003800000 */
[----:B------:R-:W2:Y:S04]  /*3980*/  LDL.64 R8, [R29+0x300] ;  /* 0x000300001d087983 */ /* 0x000ea80000100a00 */
[----:B------:R-:W3:Y:S04]  /*3990*/  LDL.64 R4, [R29+0x2f8] ;  /* 0x0002f8001d047983 */ /* 0x000ee80000100a00 */
[----:B------:R-:W-:Y:S04]  /*39a0*/  STL.64 [R29+0x210], R16 ;  /* 0x000210101d007387 */ /* 0x000fe80000100a00 */
[----:B------:R0:W-:Y:S02]  /*39b0*/  STL.64 [R29+0x208], R6 ;  /* 0x000208061d007387 */ /* 0x0001e40000100a00 */
[----:B0-----:R-:W-:-:S02]  /*39c0*/  IMAD.MOV.U32 R6, RZ, RZ, R16 ;  /* 0x000000ffff067224 */ /* 0x001fc400078e0010 */
[----:B------:R-:W-:Y:S01]  /*39d0*/  IMAD.MOV.U32 R7, RZ, RZ, R17 ;  /* 0x000000ffff077224 */ /* 0x000fe200078e0011 */
[----:B--2---:R0:W-:Y:S04]  /*39e0*/  STL.64 [R29+0x2f8], R8 ;  /* 0x0002f8081d007387 */ /* 0x0041e80000100a00 */
[----:B---3--:R0:W-:Y:S02]  /*39f0*/  STL.64 [R29+0x300], R4 ;  /* 0x000300041d007387 */ /* 0x0081e40000100a00 */
.L_x_224:
[----:B------:R-:W-:Y:S05]  /*3a00*/  BSYNC.RECONVERGENT B2 ;  /* 0x0000000000027941 */ /* 0x000fea0003800200 */
.L_x_223:
[----:B------:R-:W-:Y:S05]  /*3a10*/  @P1 BRA `(.L_x_225) ;  /* 0xfffffff400441947 */ /* 0x000fea000383ffff */
.L_x_222:
[----:B------:R-:W-:Y:S01]  /*3a20*/  LOP3.LUT P0, RZ, R3, 0xf, RZ, 0xc0, !PT ;  /* 0x0000000f03ff7812 */ /* 0x000fe2000780c0ff */
[----:B------:R-:W-:-:S12]  /*3a30*/  BSSY.RECONVERGENT B2, `(.L_x_221) ;  /* 0x00000ce000027945 */ /* 0x000fd80003800200 */
[----:B------:R-:W-:Y:S05]  /*3a40*/  @!P0 BRA `(.L_x_226) ;  /* 0x0000000c00308947 */ /* 0x000fea0003800000 */
[----:B0-----:R-:W-:-:S05]  /*3a50*/  LOP3.LUT R4, RZ, R2, RZ, 0x33, !PT ;  /* 0x00000002ff047212 */ /* 0x001fca00078e33ff */
[----:B-1----:R-:W-:-:S05]  /*3a60*/  IMAD.IADD R4, R25, 0x1, R4 ;  /* 0x0000000119047824 */ /* 0x002fca00078e0204 */
[----:B------:R-:W-:-:S04]  /*3a70*/  LOP3.LUT R4, R4, 0xf, RZ, 0xc0, !PT ;  /* 0x0000000f04047812 */ /* 0x000fc800078ec0ff */
[C---:B------:R-:W-:Y:S02]  /*3a80*/  IADD3 R5, PT, PT, R4.reuse, -0x1, RZ ;  /* 0xffffffff04057810 */ /* 0x040fe40007ffe0ff */
[----:B------:R-:W-:Y:S02]  /*3a90*/  LOP3.LUT P0, RZ, R4, 0x7, RZ, 0xc0, !PT ;  /* 0x0000000704ff7812 */ /* 0x000fe4000780c0ff */
[----:B------:R-:W-:-:S13]  /*3aa0*/  ISETP.GE.U32.AND P1, PT, R5, 0x7, PT ;  /* 0x000000070500780c */ /* 0x000fda0003f26070 */
[----:B------:R-:W-:Y:S05]  /*3ab0*/  @!P1 BRA `(.L_x_227) ;  /* 0x00000004006c9947 */ /* 0x000fea0003800000 */
[----:B------:R-:W-:-:S05]  /*3ac0*/  IMAD R29, R28, 0x8, R1 ;  /* 0x000000081c1d7824 */ /* 0x000fca00078e0201 */
[----:B------:R-:W2:Y:S04]  /*3ad0*/  LDL.128 R4, [R29+0x190] ;  /* 0x000190001d047983 */ /* 0x000ea80000100c00 */
[----:B------:R-:W3:Y:S04]  /*3ae0*/  LDL.64 R14, [R29+0x1a0] ;  /* 0x0001a0001d0e7983 */ /* 0x000ee80000100a00 */
[----:B------:R-:W4:Y:S01]  /*3af0*/  LDL.64 R12, [R29+0x1a8] ;  /* 0x0001a8001d0c7983 */ /* 0x000f220000100a00 */
[----:B--2---:R-:W-:-:S14]  /*3b00*/  DSETP.GEU.AND P2, PT, R4, R6, PT ;  /* 0x000000060400722a */ /* 0x004fdc0003f4e000 */
[----:B------:R-:W2:Y:S01]  /*3b10*/  @!P2 LDL.128 R8, [R29+0x280] ;  /* 0x000280001d08a983 */ /* 0x000ea20000100c00 */
[----:B------:R-:W-:Y:S01]  /*3b20*/  IMAD.MOV.U32 R20, RZ, RZ, R6 ;  /* 0x000000ffff147224 */ /* 0x000fe200078e0006 */
[----:B------:R-:W-:Y:S01]  /*3b30*/  @!P2 MOV R6, R4 ;  /* 0x000000040006a202 */ /* 0x000fe20000000f00 */
[----:B------:R-:W-:Y:S02]  /*3b40*/  IMAD.MOV.U32 R21, RZ, RZ, R7 ;  /* 0x000000ffff157224 */ /* 0x000fe400078e0007 */
[----:B------:R-:W-:-:S06]  /*3b50*/  @!P2 IMAD.MOV.U32 R7, RZ, RZ, R5 ;  /* 0x000000ffff07a224 */ /* 0x000fcc00078e0005 */
[----:B---3--:R-:W-:Y:S01]  /*3b60*/  DSETP.GEU.AND P1, PT, R6, R14, PT ;  /* 0x0000000e0600722a */ /* 0x008fe20003f2e000 */
[----:B------:R-:W-:Y:S02]  /*3b70*/  IMAD.MOV.U32 R22, RZ, RZ, R4 ;  /* 0x000000ffff167224 */ /* 0x000fe400078e0004 */
[----:B------:R-:W-:Y:S02]  /*3b80*/  IMAD.MOV.U32 R23, RZ, RZ, R5 ;  /* 0x000000ffff177224 */ /* 0x000fe400078e0005 */
        /* <DEDUP_REMOVED lines=10> */
[----:B0-----:R-:W-:Y:S01]  /*3c30*/  @!P1 MOV R14, R6 ;  /* 0x00000006000e9202 */ /* 0x001fe20000000f00 */
[----:B------:R-:W-:-:S02]  /*3c40*/  @!P1 IMAD.MOV.U32 R15, RZ, RZ, R7 ;  /* 0x000000ffff0f9224 */ /* 0x000fc400078e0007 */
[----:B------:R-:W-:Y:S04]  /*3c50*/  @!P1 STL.64 [R29+0x1a0], R6 ;  /* 0x0001a0061d009387 */ /* 0x000fe80000100a00 */
[----:B------:R-:W5:Y:S01]  /*3c60*/  LDL.64 R8, [R29+0x1b8] ;  /* 0x0001b8001d087983 */ /* 0x000f620000100a00 */
[----:B----4-:R-:W-:-:S03]  /*3c70*/  DSETP.GEU.AND P2, PT, R14, R12, PT ;  /* 0x0000000c0e00722a */ /* 0x010fc60003f4e000 */
[----:B--2---:R-:W-:Y:S11]  /*3c80*/  @!P1 STL.64 [R29+0x290], R32 ;  /* 0x000290201d009387 */ /* 0x004ff60000100a00 */
[----:B------:R-:W2:Y:S04]  /*3c90*/  @!P2 LDL.128 R16, [R29+0x290] ;  /* 0x000290001d10a983 */ /* 0x000ea80000100c00 */
[----:B------:R0:W-:Y:S02]  /*3ca0*/  @!P2 STL.128 [R29+0x1a0], R12 ;  /* 0x0001a00c1d00a387 */ /* 0x0001e40000100c00 */
[----:B0-----:R-:W-:-:S02]  /*3cb0*/  @!P2 IMAD.MOV.U32 R12, RZ, RZ, R14 ;  /* 0x000000ffff0ca224 */ /* 0x001fc400078e000e */
[----:B------:R-:W-:Y:S02]  /*3cc0*/  @!P2 IMAD.MOV.U32 R13, RZ, RZ, R15 ;  /* 0x000000ffff0da224 */ /* 0x000fe400078e000f */
[----:B------:R-:W4:Y:S04]  /*3cd0*/  LDL.64 R14, [R29+0x1c0] ;  /* 0x0001c0001d0e7983 */ /* 0x000f280000100a00 */
[----:B---3--:R-:W-:Y:S01]  /*3ce0*/  DSETP.GEU.AND P3, PT, R12, R10, PT ;  /* 0x0000000a0c00722a */ /* 0x008fe20003f6e000 */
[----:B--2---:R-:W-:Y:S01]  /*3cf0*/  MOV R20, R18 ;  /* 0x0000001200147202 */ /* 0x004fe20000000f00 */
[----:B------:R-:W-:Y:S02]  /*3d00*/  IMAD.MOV.U32 R21, RZ, RZ, R19 ;  /* 0x000000ffff157224 */ /* 0x000fe400078e0013 */
[----:B------:R-:W-:-:S02]  /*3d10*/  IMAD.MOV.U32 R22, RZ, RZ, R16 ;  /* 0x000000ffff167224 */ /* 0x000fc400078e0010 */
[----:B------:R-:W-:-:S08]  /*3d20*/  IMAD.MOV.U32 R23, RZ, RZ, R17 ;  /* 0x000000ffff177224 */ /* 0x000fd000078e0011 */
        /* <DEDUP_REMOVED lines=12> */
[----:B-1----:R-:W-:-:S02]  /*3df0*/  @!P2 IMAD.MOV.U32 R8, RZ, RZ, R10 ;  /* 0x000000ffff08a224 */ /* 0x002fc400078e000a */
[----:B------:R-:W-:Y:S02]  /*3e00*/  @!P2 IMAD.MOV.U32 R9, RZ, RZ, R11 ;  /* 0x000000ffff09a224 */ /* 0x000fe400078e000b */
[----:B------:R-:W2:Y:S04]  /*3e10*/  LDL.64 R10, [R29+0x1d0] ;  /* 0x0001d0001d0a7983 */ /* 0x000ea80000100a00 */
[----:B----4-:R-:W-:Y:S01]  /*3e20*/  DSETP.GEU.AND P4, PT, R8, R14, PT ;  /* 0x0000000e0800722a */ /* 0x010fe20003f8e000 */
[----:B---3--:R-:W-:Y:S01]  /*3e30*/  MOV R16, R6 ;  /* 0x0000000600107202 */ /* 0x008fe20000000f00 */
[----:B------:R-:W-:Y:S02]  /*3e40*/  IMAD.MOV.U32 R17, RZ, RZ, R7 ;  /* 0x000000ffff117224 */ /* 0x000fe400078e0007 */
[----:B------:R-:W-:-:S02]  /*3e50*/  IMAD.MOV.U32 R18, RZ, RZ, R4 ;  /* 0x000000ffff127224 */ /* 0x000fc400078e0004 */
[----:B------:R-:W-:-:S05]  /*3e60*/  IMAD.MOV.U32 R19, RZ, RZ, R5 ;  /* 0x000000ffff137224 */ /* 0x000fca00078e0005 */
[----:B------:R0:W-:Y:S04]  /*3e70*/  @!P2 STL.128 [R29+0x2a0], R16 ;  /* 0x0002a0101d00a387 */ /* 0x0001e80000100c00 */
[----:B------:R-:W3:Y:S04]  /*3e80*/  @!P4 LDL.64 R36, [R29+0x2a8] ;  /* 0x0002a8001d24c983 */ /* 0x000ee80000100a00 */
[----:B------:R1:W-:Y:S04]  /*3e90*/  @!P4 STL.64 [R29+0x1b8], R14 ;  /* 0x0001b80e1d00c387 */ /* 0x0003e80000100a00 */
[----:B0-----:R-:W4:Y:S01]  /*3ea0*/  @!P4 LDL.64 R16, [R29+0x2b0] ;  /* 0x0002b0001d10c983 */ /* 0x001f220000100a00 */
[----:B-1----:R-:W-:Y:S01]  /*3eb0*/  @!P4 MOV R14, R8 ;  /* 0x00000008000ec202 */ /* 0x002fe20000000f00 */
[----:B------:R-:W-:-:S06]  /*3ec0*/  @!P4 IMAD.MOV.U32 R15, RZ, RZ, R9 ;  /* 0x000000ffff0fc224 */ /* 0x000fcc00078e0009 */
[----:B-----5:R-:W-:Y:S01]  /*3ed0*/  DSETP.GEU.AND P2, PT, R14, R12, PT ;  /* 0x0000000c0e00722a */ /* 0x020fe20003f4e000 */
[----:B---3--:R-:W-:-:S13]  /*3ee0*/  @!P4 STL.64 [R29+0x2b0], R36 ;  /* 0x0002b0241d00c387 */ /* 0x008fda0000100a00 */
[----:B------:R-:W3:Y:S04]  /*3ef0*/  @!P2 LDL.128 R4, [R29+0x2b0] ;  /* 0x0002b0001d04a983 */ /* 0x000ee80000100c00 */
[----:B------:R-:W-:Y:S04]  /*3f00*/  @!P4 STL.64 [R29+0x1c0], R8 ;  /* 0x0001c0081d00c387 */ /* 0x000fe80000100a00 */
[----:B------:R0:W-:Y:S04]  /*3f10*/  @!P2 STL.128 [R29+0x1c0], R12 ;  /* 0x0001c00c1d00a387 */ /* 0x0001e80000100c00 */
[----:B--2---:R1:W-:Y:S04]  /*3f20*/  @!P3 STL.64 [R29+0x298], R32 ;  /* 0x000298201d00b387 */ /* 0x0043e80000100a00 */
[----:B----4-:R1:W-:Y:S01]  /*3f30*/  @!P4 STL.64 [R29+0x2a8], R16 ;  /* 0x0002a8101d00c387 */ /* 0x0103e20000100a00 */
[----:B0-----:R-:W-:-:S02]  /*3f40*/  @!P2 IMAD.MOV.U32 R12, RZ, RZ, R14 ;  /* 0x000000ffff0ca224 */ /* 0x001fc400078e000e */
[----:B------:R-:W-:Y:S01]  /*3f50*/  @!P2 IMAD.MOV.U32 R13, RZ, RZ, R15 ;  /* 0x000000ffff0da224 */ /* 0x000fe200078e000f */
[----:B------:R1:W-:Y:S05]  /*3f60*/  @!P1 STL.64 [R29+0x288], R30 ;  /* 0x0002881e1d009387 */ /* 0x0003ea0000100a00 */
[----:B------:R-:W-:Y:S01]  /*3f70*/  DSETP.GEU.AND P1, PT, R12, R10, PT ;  /* 0x0000000a0c00722a */ /* 0x000fe20003f2e000 */
[----:B------:R-:W-:Y:S01]  /*3f80*/  BSSY.RECONVERGENT B3, `(.L_x_227) ;  /* 0x000000e000037945 */ /* 0x000fe20003800200 */
[----:B------:R-:W-:Y:S01]  /*3f90*/  IADD3 R28, PT, PT, R28, 0x8, RZ ;  /* 0x000000081c1c7810 */ /* 0x000fe20007ffe0ff */
[----:B---3--:R-:W-:Y:S01]  /*3fa0*/  IMAD.MOV.U32 R20, RZ, RZ, R6 ;  /* 0x000000ffff147224 */ /* 0x008fe200078e0006 */
[----:B------:R-:W-:Y:S01]  /*3fb0*/  MOV R22, R4 ;  /* 0x0000000400167202 */ /* 0x000fe20000000f00 */
[----:B------:R-:W-:-:S02]  /*3fc0*/  IMAD.MOV.U32 R21, RZ, RZ, R7 ;  /* 0x000000ffff157224 */ /* 0x000fc400078e0007 */
[----:B------:R-:W-:-:S05]  /*3fd0*/  IMAD.MOV.U32 R23, RZ, RZ, R5 ;  /* 0x000000ffff177224 */ /* 0x000fca00078e0005 */
[----:B------:R1:W-:Y:S02]  /*3fe0*/  @!P2 STL.128 [R29+0x2b0], R20 ;  /* 0x0002b0141d00a387 */ /* 0x0003e40000100c00 */
[----:B------:R-:W-:Y:S05]  /*3ff0*/  @P1 BRA `(.L_x_228) ;  /* 0x0000000000181947 */ /* 0x000fea0003800000 */
[----:B------:R-:W2:Y:S04]  /*4000*/  LDL.64 R6, [R29+0x2c0] ;  /* 0x0002c0001d067983 */ /* 0x000ea80000100a00 */
[----:B------:R-:W3:Y:S04]  /*4010*/  LDL.64 R4, [R29+0x2b8] ;  /* 0x0002b8001d047983 */ /* 0x000ee80000100a00 */
[----:B------:R0:W-:Y:S04]  /*4020*/  STL.64 [R29+0x1c8], R10 ;  /* 0x0001c80a1d007387 */ /* 0x0001e80000100a00 */
[----:B------:R0:W-:Y:S04]  /*4030*/  STL.64 [R29+0x1d0], R12 ;  /* 0x0001d00c1d007387 */ /* 0x0001e80000100a00 */
[----:B--2---:R0:W-:Y:S04]  /*4040*/  STL.64 [R29+0x2b8], R6 ;  /* 0x0002b8061d007387 */ /* 0x0041e80000100a00 */
[----:B---3--:R0:W-:Y:S02]  /*4050*/  STL.64 [R29+0x2c0], R4 ;  /* 0x0002c0041d007387 */ /* 0x0081e40000100a00 */
.L_x_228:
[----:B------:R-:W-:Y:S05]  /*4060*/  BSYNC.RECONVERGENT B3 ;  /* 0x0000000000037941 */ /* 0x000fea0003800200 */
.L_x_227:
[----:B------:R-:W-:Y:S05]  /*4070*/  @!P0 BRA `(.L_x_226) ;  /* 0x0000000400a48947 */ /* 0x000fea0003800000 */
[----:B0-----:R-:W-:-:S05]  /*4080*/  LOP3.LUT R4, RZ, R0, RZ, 0x33, !PT ;  /* 0x00000000ff047212 */ /* 0x001fca00078e33ff */
[----:B------:R-:W-:-:S05]  /*4090*/  IMAD.IADD R4, R25, 0x1, R4 ;  /* 0x0000000119047824 */ /* 0x000fca00078e0204 */
[----:B------:R-:W-:-:S04]  /*40a0*/  LOP3.LUT R4, R4, 0xffff, RZ, 0xc0, !PT ;  /* 0x0000ffff04047812 */ /* 0x000fc800078ec0ff */
[C---:B------:R-:W-:Y:S02]  /*40b0*/  LOP3.LUT R5, R4.reuse, 0x7, RZ, 0xc0, !PT ;  /* 0x0000000704057812 */ /* 0x040fe400078ec0ff */
[----:B-1----:R-:W-:-:S03]  /*40c0*/  LOP3.LUT R29, R4, 0x3, RZ, 0xc0, !PT ;  /* 0x00000003041d7812 */ /* 0x002fc600078ec0ff */
[----:B------:R-:W-:Y:S01]  /*40d0*/  VIADD R5, R5, 0xffffffff ;  /* 0xffffffff05057836 */ /* 0x000fe20000000000 */
[----:B------:R-:W-:-:S04]  /*40e0*/  ISETP.NE.AND P2, PT, R29, RZ, PT ;  /* 0x000000ff1d00720c */ /* 0x000fc80003f45270 */
        /* <DEDUP_REMOVED lines=8> */
[----:B------:R-:W-:Y:S01]  /*4170*/  MOV R20, R6 ;  /* 0x0000000600147202 */ /* 0x000fe20000000f00 */
[----:B------:R-:W-:Y:S02]  /*4180*/  IMAD.MOV.U32 R21, RZ, RZ, R7 ;  /* 0x000000ffff157224 */ /* 0x000fe400078e0007 */
[----:B------:R-:W-:Y:S02]  /*4190*/  @!P0 IMAD.MOV.U32 R6, RZ, RZ, R4 ;  /* 0x000000ffff068224 */ /* 0x000fe400078e0004 */
[----:B------:R-:W-:-:S06]  /*41a0*/  @!P0 IMAD.MOV.U32 R7, RZ, RZ, R5 ;  /* 0x000000ffff078224 */ /* 0x000fcc00078e0005 */
[----:B---3--:R-:W-:Y:S01]  /*41b0*/  DSETP.GEU.AND P1, PT, R6, R10, PT ;  /* 0x0000000a0600722a */ /* 0x008fe20003f2e000 */
[----:B------:R-:W-:Y:S01]  /*41c0*/  MOV R22, R4 ;  /* 0x0000000400167202 */ /* 0x000fe20000000f00 */
[----:B------:R-:W-:Y:S02]  /*41d0*/  IMAD.MOV.U32 R23, RZ, RZ, R5 ;  /* 0x000000ffff177224 */ /* 0x000fe400078e0005 */
[----:B------:R-:W3:Y:S01]  /*41e0*/  LDL.64 R4, [R30+0x1b0] ;  /* 0x0001b0001e047983 */ /* 0x000ee20000100a00 */
[----:B--2---:R-:W-:Y:S01]  /*41f0*/  MOV R16, R14 ;  /* 0x0000000e00107202 */ /* 0x004fe20000000f00 */
[----:B------:R-:W-:Y:S02]  /*4200*/  IMAD.MOV.U32 R17, RZ, RZ, R15 ;  /* 0x000000ffff117224 */ /* 0x000fe400078e000f */
[----:B------:R-:W-:Y:S02]  /*4210*/  IMAD.MOV.U32 R18, RZ, RZ, R12 ;  /* 0x000000ffff127224 */ /* 0x000fe400078e000c */
[----:B------:R-:W-:-:S05]  /*4220*/  IMAD.MOV.U32 R19, RZ, RZ, R13 ;  /* 0x000000ffff137224 */ /* 0x000fca00078e000d */
[----:B------:R-:W-:Y:S04]  /*4230*/  @!P0 STL.128 [R30+0x280], R16 ;  /* 0x000280101e008387 */ /* 0x000fe80000100c00 */
[----:B------:R-:W2:Y:S04]  /*4240*/  @!P1 LDL.64 R32, [R30+0x288] ;  /* 0x000288001e209983 */ /* 0x000ea80000100a00 */
[----:B------:R-:W-:Y:S04]  /*4250*/  @!P0 STL.128 [R30+0x190], R20 ;  /* 0x000190141e008387 */ /* 0x000fe80000100c00 */
[----:B------:R0:W-:Y:S02]  /*4260*/  @!P1 STL.64 [R30+0x198], R10 ;  /* 0x0001980a1e009387 */ /* 0x0001e40000100a00 */
[----:B0-----:R-:W-:-:S02]  /*4270*/  @!P1 IMAD.MOV.U32 R10, RZ, RZ, R6 ;  /* 0x000000ffff0a9224 */ /* 0x001fc400078e0006 */
[----:B------:R-:W5:Y:S01]  /*4280*/  @!P1 LDL.64 R20, [R30+0x290] ;  /* 0x000290001e149983 */ /* 0x000f620000100a00 */
[----:B------:R-:W-:-:S06]  /*4290*/  @!P1 IMAD.MOV.U32 R11, RZ, RZ, R7 ;  /* 0x000000ffff0b9224 */ /* 0x000fcc00078e0007 */
[----:B----4-:R-:W-:Y:S01]  /*42a0*/  DSETP.GEU.AND P0, PT, R10, R8, PT ;  /* 0x000000080a00722a */ /* 0x010fe20003f0e000 */
[----:B--2---:R-:W-:-:S13]  /*42b0*/  @!P1 STL.64 [R30+0x290], R32 ;  /* 0x000290201e009387 */ /* 0x004fda0000100a00 */
[----:B------:R-:W2:Y:S04]  /*42c0*/  @!P0 LDL.128 R12, [R30+0x290] ;  /* 0x000290001e0c8983 */ /* 0x000ea80000100c00 */
[----:B------:R-:W-:Y:S04]  /*42d0*/  @!P1 STL.64 [R30+0x1a0], R6 ;  /* 0x0001a0061e009387 */ /* 0x000fe80000100a00 */
[----:B------:R0:W-:Y:S04]  /*42e0*/  @!P0 STL.128 [R30+0x1a0], R8 ;  /* 0x0001a0081e008387 */ /* 0x0001e80000100c00 */
[----:B-----5:R1:W-:Y:S01]  /*42f0*/  @!P1 STL.64 [R30+0x288], R20 ;  /* 0x000288141e009387 */ /* 0x0203e20000100a00 */
[----:B0-----:R-:W-:Y:S01]  /*4300*/  @!P0 MOV R8, R10 ;  /* 0x0000000a00088202 */ /* 0x001fe20000000f00 */
[----:B------:R-:W-:Y:S01]  /*4310*/  @!P0 IMAD.MOV.U32 R9, RZ, RZ, R11 ;  /* 0x000000ffff098224 */ /* 0x000fe200078e000b */
[----:B------:R-:W-:Y:S01]  /*4320*/  BSSY.RECONVERGENT B3, `(.L_x_229) ;  /* 0x000000f000037945 */ /* 0x000fe20003800200 */
[----:B------:R-:W-:Y:S01]  /*4330*/  VIADD R28, R28, 0x4 ;  /* 0x000000041c1c7836 */ /* 0x000fe20000000000 */
[----:B--2---:R-:W-:Y:S01]  /*4340*/  MOV R16, R14 ;  /* 0x0000000e00107202 */ /* 0x004fe20000000f00 */
[----:B------:R-:W-:-:S02]  /*4350*/  IMAD.MOV.U32 R17, RZ, RZ, R15 ;  /* 0x000000ffff117224 */ /* 0x000fc400078e000f */
[----:B------:R-:W-:Y:S02]  /*4360*/  IMAD.MOV.U32 R18, RZ, RZ, R12 ;  /* 0x000000ffff127224 */ /* 0x000fe400078e000c */
[----:B------:R-:W-:-:S05]  /*4370*/  IMAD.MOV.U32 R19, RZ, RZ, R13 ;  /* 0x000000ffff137224 */ /* 0x000fca00078e000d */
[----:B------:R1:W-:Y:S01]  /*4380*/  @!P0 STL.128 [R30+0x290], R16 ;  /* 0x000290101e008387 */ /* 0x0003e20000100c00 */
[----:B---3--:R-:W-:-:S14]  /*4390*/  DSETP.GEU.AND P0, PT, R8, R4, PT ;  /* 0x000000040800722a */ /* 0x008fdc0003f0e000 */
[----:B------:R-:W-:Y:S05]  /*43a0*/  @P0 BRA `(.L_x_230) ;  /* 0x0000000000180947 */ /* 0x000fea0003800000 */
[----:B------:R-:W2:Y:S04]  /*43b0*/  LDL.64 R10, [R30+0x2a0] ;  /* 0x0002a0001e0a7983 */ /* 0x000ea80000100a00 */
[----:B------:R-:W3:Y:S04]  /*43c0*/  LDL.64 R6, [R30+0x298] ;  /* 0x000298001e067983 */ /* 0x000ee80000100a00 */
[----:B------:R0:W-:Y:S04]  /*43d0*/  STL.64 [R30+0x1a8], R4 ;  /* 0x0001a8041e007387 */ /* 0x0001e80000100a00 */
[----:B------:R0:W-:Y:S04]  /*43e0*/  STL.64 [R30+0x1b0], R8 ;  /* 0x0001b0081e007387 */ /* 0x0001e80000100a00 */
[----:B--2---:R0:W-:Y:S04]  /*43f0*/  STL.64 [R30+0x298], R10 ;  /* 0x0002980a1e007387 */ /* 0x0041e80000100a00 */
[----:B---3--:R0:W-:Y:S02]  /*4400*/  STL.64 [R30+0x2a0], R6 ;  /* 0x0002a0061e007387 */ /* 0x0081e40000100a00 */
.L_x_230:
[----:B------:R-:W-:Y:S05]  /*4410*/  BSYNC.RECONVERGENT B3 ;  /* 0x0000000000037941 */ /* 0x000fea0003800200 */
.L_x_229:
[----:B------:R-:W-:Y:S05]  /*4420*/  @!P2 BRA `(.L_x_226) ;  /* 0x0000000000b8a947 */ /* 0x000fea0003800000 */
[----:B-1----:R-:W-:-:S05]  /*4430*/  IMAD R21, R28, 0x8, R1 ;  /* 0x000000081c157824 */ /* 0x002fca00078e0201 */
[----:B0-----:R-:W2:Y:S01]  /*4440*/  LDL.128 R4, [R21+0x190] ;  /* 0x0001900015047983 */ /* 0x001ea20000100c00 */
[----:B------:R-:W-:Y:S01]  /*4450*/  BSSY.RECONVERGENT B3, `(.L_x_231) ;  /* 0x0000011000037945 */ /* 0x000fe20003800200 */
[----:B------:R-:W-:Y:S01]  /*4460*/  ISETP.NE.AND P1, PT, R29, 0x1, PT ;  /* 0x000000011d00780c */ /* 0x000fe20003f25270 */
[----:B--2---:R-:W-:-:S14]  /*4470*/  DSETP.GEU.AND P0, PT, R4, R6, PT ;  /* 0x000000060400722a */ /* 0x004fdc0003f0e000 */
[----:B------:R-:W-:Y:S05]  /*4480*/  @P0 BRA `(.L_x_232) ;  /* 0x0000000000340947 */ /* 0x000fea0003800000 */
[----:B------:R-:W2:Y:S01]  /*4490*/  LDL.128 R8, [R21+0x280] ;  /* 0x0002800015087983 */ /* 0x000ea20000100c00 */
[----:B------:R-:W-:Y:S01]  /*44a0*/  MOV R12, R6 ;  /* 0x00000006000c7202 */ /* 0x000fe20000000f00 */
[----:B------:R-:W-:Y:S01]  /*44b0*/  IMAD.MOV.U32 R13, RZ, RZ, R7 ;  /* 0x000000ffff0d7224 */ /* 0x000fe200078e0007 */
[----:B------:R-:W-:Y:S01]  /*44c0*/  MOV R6, R4 ;  /* 0x0000000400067202 */ /* 0x000fe20000000f00 */
[----:B------:R-:W-:Y:S02]  /*44d0*/  IMAD.MOV.U32 R14, RZ, RZ, R4 ;  /* 0x000000ffff0e7224 */ /* 0x000fe400078e0004 */
[--C-:B------:R-:W-:Y:S02]  /*44e0*/  IMAD.MOV.U32 R15, RZ, RZ, R5.reuse ;  /* 0x000000ffff0f7224 */ /* 0x100fe400078e0005 */
[----:B------:R-:W-:-:S03]  /*44f0*/  IMAD.MOV.U32 R7, RZ, RZ, R5 ;  /* 0x000000ffff077224 */ /* 0x000fc600078e0005 */
[----:B------:R0:W-:Y:S01]  /*4500*/  STL.128 [R21+0x190], R12 ;  /* 0x0001900c15007387 */ /* 0x0001e20000100c00 */
[----:B--2---:R-:W-:Y:S01]  /*4510*/  MOV R16, R10 ;  /* 0x0000000a00107202 */ /* 0x004fe20000000f00 */
[----:B------:R-:W-:Y:S02]  /*4520*/  IMAD.MOV.U32 R17, RZ, RZ, R11 ;  /* 0x000000ffff117224 */ /* 0x000fe400078e000b */
[----:B------:R-:W-:Y:S02]  /*4530*/  IMAD.MOV.U32 R18, RZ, RZ, R8 ;  /* 0x000000ffff127224 */ /* 0x000fe400078e0008 */
[----:B------:R-:W-:-:S05]  /*4540*/  IMAD.MOV.U32 R19, RZ, RZ, R9 ;  /* 0x000000ffff137224 */ /* 0x000fca00078e0009 */
[----:B------:R0:W-:Y:S02]  /*4550*/  STL.128 [R21+0x280], R16 ;  /* 0x0002801015007387 */ /* 0x0001e40000100c00 */
.L_x_232:
[----:B------:R-:W-:Y:S05]  /*4560*/  BSYNC.RECONVERGENT B3 ;  /* 0x0000000000037941 */ /* 0x000fea0003800200 */
.L_x_231:
        /* <DEDUP_REMOVED lines=10> */
[----:B-1----:R-:W-:-:S02]  /*4610*/  IMAD.MOV.U32 R10, RZ, RZ, R6 ;  /* 0x000000ffff0a7224 */ /* 0x002fc400078e0006 */
[----:B------:R-:W-:Y:S01]  /*4620*/  IMAD.MOV.U32 R11, RZ, RZ, R7 ;  /* 0x000000ffff0b7224 */ /* 0x000fe200078e0007 */
[----:B--2---:R1:W-:Y:S04]  /*4630*/  STL.64 [R21+0x288], R8 ;  /* 0x0002880815007387 */ /* 0x0043e80000100a00 */
[----:B---3--:R1:W-:Y:S02]  /*4640*/  STL.64 [R21+0x290], R4 ;  /* 0x0002900415007387 */ /* 0x0083e40000100a00 */
.L_x_234:
[----:B------:R-:W-:Y:S05]  /*4650*/  BSYNC.RECONVERGENT B3 ;  /* 0x0000000000037941 */ /* 0x000fea0003800200 */
.L_x_233:
[----:B------:R-:W-:Y:S05]  /*4660*/  @!P1 BRA `(.L_x_226) ;  /* 0x0000000000289947 */ /* 0x000fea0003800000 */
[----:B-1----:R-:W2:Y:S02]  /*4670*/  LDL.64 R8, [R21+0x1a8] ;  /* 0x0001a80015087983 */ /* 0x002ea40000100a00 */
[----:B--2---:R-:W-:-:S14]  /*4680*/  DSETP.GEU.AND P0, PT, R10, R8, PT ;  /* 0x000000080a00722a */ /* 0x004fdc0003f0e000 */
[----:B------:R-:W-:Y:S05]  /*4690*/  @P0 BRA `(.L_x_226) ;  /* 0x00000000001c0947 */ /* 0x000fea0003800000 */
[----:B------:R-:W0:Y:S04]  /*46a0*/  LDL.128 R4, [R21+0x290] ;  /* 0x0002900015047983 */ /* 0x000e280000100c00 */
[----:B------:R2:W-:Y:S01]  /*46b0*/  STL.128 [R21+0x1a0], R8 ;  /* 0x0001a00815007387 */ /* 0x0005e20000100c00 */
[----:B0-----:R-:W-:Y:S01]  /*46c0*/  MOV R12, R6 ;  /* 0x00000006000c7202 */ /* 0x001fe20000000f00 */
[----:B------:R-:W-:Y:S02]  /*46d0*/  IMAD.MOV.U32 R13, RZ, RZ, R7 ;  /* 0x000000ffff0d7224 */ /* 0x000fe400078e0007 */
[----:B------:R-:W-:Y:S02]  /*46e0*/  IMAD.MOV.U32 R14, RZ, RZ, R4 ;  /* 0x000000ffff0e7224 */ /* 0x000fe400078e0004 */
[----:B------:R-:W-:-:S05]  /*46f0*/  IMAD.MOV.U32 R15, RZ, RZ, R5 ;  /* 0x000000ffff0f7224 */ /* 0x000fca00078e0005 */
[----:B------:R2:W-:Y:S02]  /*4700*/  STL.128 [R21+0x290], R12 ;  /* 0x0002900c15007387 */ /* 0x0005e40000100c00 */
.L_x_226:
[----:B0-----:R-:W-:Y:S05]  /*4710*/  BSYNC.RECONVERGENT B2 ;  /* 0x0000000000027941 */ /* 0x001fea0003800200 */
.L_x_221:
[----:B------:R-:W-:Y:S01]  /*4720*/  IADD3 R24, PT, PT, R24, 0x1, RZ ;  /* 0x0000000118187810 */ /* 0x000fe20007ffe0ff */
[----:B------:R-:W-:Y:S02]  /*4730*/  VIADD R2, R2, 0x1 ;  /* 0x0000000102027836 */ /* 0x000fe40000000000 */
[----:B------:R-:W-:Y:S01]  /*4740*/  VIADD R0, R0, 0x1 ;  /* 0x0000000100007836 */ /* 0x000fe20000000000 */
[----:B------:R-:W-:Y:S01]  /*4750*/  ISETP.NE.AND P0, PT, R24, UR8, PT ;  /* 0x0000000818007c0c */ /* 0x000fe2000bf05270 */
[----:B------:R-:W-:-:S12]  /*4760*/  VIADD R3, R3, 0xffffffff ;  /* 0xffffffff03037836 */ /* 0x000fd80000000000 */
[----:B------:R-:W-:Y:S05]  /*4770*/  @P0 BRA `(.L_x_235) ;  /* 0xffffffe400c00947 */ /* 0x000fea000383ffff */
.L_x_220:
[----:B0-----:R-:W-:Y:S05]  /*4780*/  BSYNC.RECONVERGENT B1 ;  /* 0x0000000000017941 */ /* 0x001fea0003800200 */
.L_x_219:
[----:B-1----:R-:W0:Y:S01]  /*4790*/  LDC R4, c[0x0][0x3a0] ;  /* 0x0000e800ff047b82 */ /* 0x002e220000000800 */
[----:B------:R-:W2:Y:S01]  /*47a0*/  LDCU UR4, c[0x0][0x3a0] ;  /* 0x00007400ff0477ac */ /* 0x000ea20008000800 */
[----:B------:R-:W-:Y:S01]  /*47b0*/  HFMA2 R0, -RZ, RZ, 0, 5.9604644775390625e-08 ;  /* 0x00000001ff007431 */ /* 0x000fe200000001ff */
[----:B------:R-:W-:Y:S01]  /*47c0*/  BSSY.RECONVERGENT B1, `(.L_x_236) ;  /* 0x00001ba000017945 */ /* 0x000fe20003800200 */
[----:B------:R-:W-:Y:S01]  /*47d0*/  VIMNMX R26, PT, PT, R26, 0x1, !PT ;  /* 0x000000011a1a7848 */ /* 0x000fe20007fe0100 */
[----:B------:R-:W-:Y:S02]  /*47e0*/  IMAD.MOV.U32 R24, RZ, RZ, RZ ;  /* 0x000000ffff187224 */ /* 0x000fe400078e00ff */
[----:B--2---:R-:W-:Y:S01]  /*47f0*/  IMAD.U32 R11, RZ, RZ, UR4 ;  /* 0x00000004ff0b7e24 */ /* 0x004fe2000f8e00ff */
[C---:B0-----:R-:W-:Y:S01]  /*4800*/  VIMNMX R34, PT, PT, R4.reuse, 0x1, !PT ;  /* 0x0000000104227848 */ /* 0x041fe20007fe0100 */
[----:B------:R-:W-:-:S03]  /*4810*/  VIADD R4, R4, 0xfffffff8 ;  /* 0xfffffff804047836 */ /* 0x000fc60000000000 */
[C---:B------:R-:W-:Y:S02]  /*4820*/  LOP3.LUT R6, R34.reuse, 0x7, RZ, 0xc0, !PT ;  /* 0x0000000722067812 */ /* 0x040fe400078ec0ff */
[C---:B------:R-:W-:Y:S02]  /*4830*/  LOP3.LUT R5, R34.reuse, 0xf, RZ, 0xc0, !PT ;  /* 0x0000000f22057812 */ /* 0x040fe400078ec0ff */
[----:B------:R-:W-:Y:S01]  /*4840*/  LOP3.LUT R2, R34, 0x3, RZ, 0xc0, !PT ;  /* 0x0000000322027812 */ /* 0x000fe200078ec0ff */
[----:B------:R-:W-:Y:S01]  /*4850*/  VIADD R10, R6, 0xffffffff ;  /* 0xffffffff060a7836 */ /* 0x000fe20000000000 */
[C---:B------:R-:W-:Y:S02]  /*4860*/  LOP3.LUT R7, R34.reuse, 0x7ffffffc, RZ, 0xc0, !PT ;  /* 0x7ffffffc22077812 */ /* 0x040fe400078ec0ff */
[----:B------:R-:W-:Y:S02]  /*4870*/  LOP3.LUT R8, R34, 0x7ffffff0, RZ, 0xc0, !PT ;  /* 0x7ffffff022087812 */ /* 0x000fe400078ec0ff */
[----:B------:R-:W-:-:S07]  /*4880*/  IADD3 R9, PT, PT, R5, -0x1, RZ ;  /* 0xffffffff05097810 */ /* 0x000fce0007ffe0ff */
.L_x_258:
[----:B0-----:R-:W0:Y:S01]  /*4890*/  LDCU UR4, c[0x0][0x3a0] ;  /* 0x00007400ff0477ac */ /* 0x001e220008000800 */
[----:B------:R-:W-:Y:S02]  /*48a0*/  VIADD R13, R11, 0xffffffff ;  /* 0xffffffff0b0d7836 */ /* 0x000fe40000000000 */
[----:B-12---:R-:W-:Y:S01]  /*48b0*/  IMAD.MOV.U32 R14, RZ, RZ, RZ ;  /* 0x000000ffff0e7224 */ /* 0x006fe200078e00ff */
[----:B0-----:R-:W-:-:S09]  /*48c0*/  UISETP.GE.AND UP1, UPT, UR4, 0x4, UPT ;  /* 0x000000040400788c */ /* 0x001fd2000bf26270 */
[----:B---34-:R-:W-:Y:S05]  /*48d0*/  BRA.U !UP1, `(.L_x_237) ;  /* 0x0000000509607547 */ /* 0x018fea000b800000 */
[----:B------:R-:W-:Y:S02]  /*48e0*/  ISETP.GT.AND P0, PT, R7, RZ, PT ;  /* 0x000000ff0700720c */ /* 0x000fe40003f04270 */
[----:B------:R-:W-:-:S11]  /*48f0*/  MOV R12, RZ ;  /* 0x000000ff000c7202 */ /* 0x000fd60000000f00 */
[----:B------:R-:W-:Y:S05]  /*4900*/  @!P0 BRA `(.L_x_238) ;  /* 0x0000000400208947 */ /* 0x000fea0003800000 */
[----:B------:R-:W-:Y:S01]  /*4910*/  IMAD.IADD R3, R7, 0x1, -R12 ;  /* 0x0000000107037824 */ /* 0x000fe200078e0a0c */
[----:B------:R-:W-:-:S04]  /*4920*/  PLOP3.LUT P0, PT, PT, PT, PT, 0x80, 0x8 ;  /* 0x000000000008781c */ /* 0x000fc80003f0f070 */
[----:B------:R-:W-:-:S13]  /*4930*/  ISETP.GT.AND P1, PT, R3, 0xc, PT ;  /* 0x0000000c0300780c */ /* 0x000fda0003f24270 */
[----:B------:R-:W-:Y:S05]  /*4940*/  @!P1 BRA `(.L_x_239) ;  /* 0x0000000000a89947 */ /* 0x000fea0003800000 */
[----:B------:R-:W-:Y:S01]  /*4950*/  PLOP3.LUT P0, PT, PT, PT, PT, 0x8, 0x80 ;  /* 0x000000000080781c */ /* 0x000fe20003f0e170 */
[----:B------:R-:W-:-:S12]  /*4960*/  VIADD R21, R7, 0xfffffff4 ;  /* 0xfffffff407157836 */ /* 0x000fd80000000000 */
.L_x_240:
        /* <DEDUP_REMOVED lines=40> */
.L_x_239:
[----:B------:R-:W-:-:S05]  /*4bf0*/  IMAD.IADD R3, R7, 0x1, -R12 ;  /* 0x0000000107037824 */ /* 0x000fca00078e0a0c */
        /* <DEDUP_REMOVED lines=17> */
[----:B------:R-:W-:Y:S01]  /*4d10*/  VIADD R12, R12, 0x8 ;  /* 0x000000080c0c7836 */ /* 0x000fe20000000000 */
[----:B0-----:R-:W-:Y:S01]  /*4d20*/  MOV R14, R7 ;  /* 0x00000007000e7202 */ /* 0x001fe20000000f00 */
[----:B--2---:R1:W-:Y:S04]  /*4d30*/  STL.U8 [R21+0xf0], R17 ;  /* 0x0000f01115007387 */ /* 0x0043e80000100000 */
[----:B---3--:R1:W-:Y:S04]  /*4d40*/  STL.U8 [R21+0xf1], R18 ;  /* 0x0000f11215007387 */ /* 0x0083e80000100000 */
[----:B----4-:R1:W-:Y:S04]  /*4d50*/  STL.U8 [R21+0xf2], R19 ;  /* 0x0000f21315007387 */ /* 0x0103e80000100000 */
[----:B-----5:R1:W-:Y:S02]  /*4d60*/  STL.U8 [R21+0xf3], R20 ;  /* 0x0000f31415007387 */ /* 0x0203e40000100000 */
.L_x_241:
[----:B------:R-:W-:-:S13]  /*4d70*/  ISETP.NE.OR P0, PT, R12, R7, P0 ;  /* 0x000000070c00720c */ /* 0x000fda0000705670 */
[----:B------:R-:W-:Y:S05]  /*4d80*/  @!P0 BRA `(.L_x_237) ;  /* 0x0000000000348947 */ /* 0x000fea0003800000 */
.L_x_238:
        /* <DEDUP_REMOVED lines=13> */
.L_x_237:
[----:B------:R-:W-:Y:S01]  /*4e60*/  ISETP.NE.AND P0, PT, R2, RZ, PT ;  /* 0x000000ff0200720c */ /* 0x000fe20003f05270 */
[----:B-1----:R-:W-:-:S12]  /*4e70*/  IMAD R15, R11, 0x8, R1 ;  /* 0x000000080b0f7824 */ /* 0x002fd800078e0201 */
        /* <DEDUP_REMOVED lines=11> */
.L_x_242:
[----:B-1----:R-:W2:Y:S02]  /*4f30*/  LDL R12, [R15+0x278] ;  /* 0x000278000f0c7983 */ /* 0x002ea40000100800 */
[----:B--2---:R-:W-:-:S05]  /*4f40*/  IMAD.IADD R12, R1, 0x1, R12 ;  /* 0x00000001010c7824 */ /* 0x004fca00078e020c */
[----:B0-----:R-:W2:Y:S01]  /*4f50*/  LDL.U8 R3, [R12+0xf0] ;  /* 0x0000f0000c037983 */ /* 0x001ea20000100000 */
[----:B------:R-:W-:Y:S01]  /*4f60*/  BSSY.RECONVERGENT B2, `(.L_x_243) ;  /* 0x00000b4000027945 */ /* 0x000fe20003800200 */
[----:B------:R-:W-:Y:S02]  /*4f70*/  VIADD R0, R0, 0x1 ;  /* 0x0000000100007836 */ /* 0x000fe40000000000 */
[----:B------:R-:W-:Y:S01]  /*4f80*/  IMAD.MOV.U32 R18, RZ, RZ, RZ ;  /* 0x000000ffff127224 */ /* 0x000fe200078e00ff */
[----:B--2---:R-:W-:-:S04]  /*4f90*/  IADD3 R3, PT, PT, RZ, -R3, RZ ;  /* 0x80000003ff037210 */ /* 0x004fc80007ffe0ff */
[----:B------:R-:W-:-:S05]  /*4fa0*/  PRMT R3, R3, 0x7710, RZ ;  /* 0x0000771003037816 */ /* 0x000fca00000000ff */
[----:B------:R-:W-:-:S05]  /*4fb0*/  VIADD R3, R3, 0x1 ;  /* 0x0000000103037836 */ /* 0x000fca0000000000 */
[----:B------:R0:W-:Y:S02]  /*4fc0*/  STL.U8 [R12+0xf0], R3 ;  /* 0x0000f0030c007387 */ /* 0x0001e40000100000 */
.L_x_249:
[----:B------:R-:W1:Y:S01]  /*4fd0*/  LDC R19, c[0x0][0x3a0] ;  /* 0x0000e800ff137b82 */ /* 0x000e620000000800 */
[----:B0-----:R-:W-:Y:S01]  /*4fe0*/  HFMA2 R12, -RZ, RZ, 0, 0 ;  /* 0x00000000ff0c7431 */ /* 0x001fe200000001ff */
[----:B------:R-:W-:Y:S02]  /*4ff0*/  PRMT R20, RZ, 0x7610, R20 ;  /* 0x00007610ff147816 */ /* 0x000fe40000000014 */
[----:B-1----:R-:W-:Y:S01]  /*5000*/  ISETP.GE.AND P0, PT, R19, 0x10, PT ;  /* 0x000000101300780c */ /* 0x002fe20003f06270 */
[----:B------:R-:W-:-:S12]  /*5010*/  IMAD R21, R18, R19, RZ ;  /* 0x0000001312157224 */ /* 0x000fd800078e02ff */
[----:B------:R-:W-:Y:S05]  /*5020*/  @!P0 BRA `(.L_x_244) ;  /* 0x0000000400108947 */ /* 0x000fea0003800000 */
[----:B------:R-:W-:Y:S01]  /*5030*/  IMAD.MOV.U32 R3, RZ, RZ, RZ ;  /* 0x000000ffff037224 */ /* 0x000fe200078e00ff */
[----:B------:R-:W-:-:S07]  /*5040*/  PRMT R20, RZ, 0x7610, R20 ;  /* 0x00007610ff147816 */ /* 0x000fce0000000014 */
.L_x_245:
[----:B------:R-:W0:Y:S01]  /*5050*/  LDCU.64 UR18, c[0x0][0x398] ;  /* 0x00007300ff1277ac */ /* 0x000e220008000a00 */
[--C-:B------:R-:W-:Y:S02]  /*5060*/  IMAD.IADD R14, R21, 0x1, R3.reuse ;  /* 0x00000001150e7824 */ /* 0x100fe400078e0203 */
[----:B------:R-:W-:-:S05]  /*5070*/  IMAD.IADD R12, R1, 0x1, R3 ;  /* 0x00000001010c7824 */ /* 0x000fca00078e0203 */
[----:B------:R-:W2:Y:S04]  /*5080*/  LDL.U8 R22, [R12+0xf0] ;  /* 0x0000f0000c167983 */ /* 0x000ea80000100000 */
[----:B------:R-:W3:Y:S04]  /*5090*/  LDL.U8 R25, [R12+0xf1] ;  /* 0x0000f1000c197983 */ /* 0x000ee80000100000 */
[----:B------:R-:W4:Y:S01]  /*50a0*/  LDL.U8 R29, [R12+0xf2] ;  /* 0x0000f2000c1d7983 */ /* 0x000f220000100000 */
[----:B0-----:R-:W-:-:S03]  /*50b0*/  IADD3 R14, P0, PT, R14, UR18, RZ ;  /* 0x000000120e0e7c10 */ /* 0x001fc6000ff1e0ff */
[----:B------:R-:W5:Y:S01]  /*50c0*/  LDL.U8 R31, [R12+0xf3] ;  /* 0x0000f3000c1f7983 */ /* 0x000f620000100000 */
[----:B------:R-:W-:-:S03]  /*50d0*/  IADD3.X R15, PT, PT, RZ, UR19, RZ, P0, !PT ;  /* 0x00000013ff0f7c10 */ /* 0x000fc600087fe4ff */
[----:B------:R-:W5:Y:S04]  /*50e0*/  LDL.U8 R17, [R12+0xf4] ;  /* 0x0000f4000c117983 */ /* 0x000f680000100000 */
[----:B------:R-:W2:Y:S04]  /*50f0*/  LDG.E.U8 R23, desc[UR12][R14.64] ;  /* 0x0000000c0e177981 */ /* 0x000ea8000c1e1100 */
[----:B------:R-:W3:Y:S04]  /*5100*/  LDG.E.U8 R28, desc[UR12][R14.64+0x1] ;  /* 0x0000010c0e1c7981 */ /* 0x000ee8000c1e1100 */
[----:B------:R-:W4:Y:S04]  /*5110*/  LDG.E.U8 R30, desc[UR12][R14.64+0x2] ;  /* 0x0000020c0e1e7981 */ /* 0x000f28000c1e1100 */
[----:B------:R-:W5:Y:S04]  /*5120*/  LDG.E.U8 R32, desc[UR12][R14.64+0x3] ;  /* 0x0000030c0e207981 */ /* 0x000f68000c1e1100 */
[----:B------:R-:W5:Y:S04]  /*5130*/  LDG.E.U8 R16, desc[UR12][R14.64+0x4] ;  /* 0x0000040c0e107981 */ /* 0x000f68000c1e1100 */
[----:B------:R-:W5:Y:S04]  /*5140*/  LDG.E.U8 R33, desc[UR12][R14.64+0x7] ;  /* 0x0000070c0e217981 */ /* 0x000f68000c1e1100 */
[----:B------:R-:W5:Y:S01]  /*5150*/  LDG.E.U8 R36, desc[UR12][R14.64+0xc] ;  /* 0x00000c0c0e247981 */ /* 0x000f62000c1e1100 */
[----:B--2---:R-:W-:-:S03]  /*5160*/  IMAD R23, R22, R23, RZ ;  /* 0x0000001716177224 */ /* 0x004fc600078e02ff */
[----:B------:R-:W2:Y:S01]  /*5170*/  LDL.U8 R22, [R12+0xf9] ;  /* 0x0000f9000c167983 */ /* 0x000ea20000100000 */
[----:B---3--:R-:W-:-:S03]  /*5180*/  IMAD R25, R25, R28, RZ ;  /* 0x0000001c19197224 */ /* 0x008fc600078e02ff */
[----:B------:R-:W3:Y:S01]  /*5190*/  LDG.E.U8 R28, desc[UR12][R14.64+0x5] ;  /* 0x0000050c0e1c7981 */ /* 0x000ee2000c1e1100 */
[----:B----4-:R-:W-:Y:S01]  /*51a0*/  IMAD R30, R29, R30, RZ ;  /* 0x0000001e1d1e7224 */ /* 0x010fe200078e02ff */
[----:B------:R-:W-:Y:S02]  /*51b0*/  LOP3.LUT R23, R25, R23, R20, 0x96, !PT ;  /* 0x0000001719177212 */ /* 0x000fe400078e9614 */
[----:B------:R-:W4:Y:S01]  /*51c0*/  LDL.U8 R29, [R12+0xf6] ;  /* 0x0000f6000c1d7983 */ /* 0x000f220000100000 */
[----:B-----5:R-:W-:-:S03]  /*51d0*/  IMAD R31, R31, R32, RZ ;  /* 0x000000201f1f7224 */ /* 0x020fc600078e02ff */
[----:B------:R-:W3:Y:S02]  /*51e0*/  LDL.U8 R25, [R12+0xf5] ;  /* 0x0000f5000c197983 */ /* 0x000ee40000100000 */
[----:B------:R-:W-:Y:S02]  /*51f0*/  LOP3.LUT R31, R31, R30, R23, 0x96, !PT ;  /* 0x0000001e1f1f7212 */ /* 0x000fe400078e9617 */
[----:B------:R-:W5:Y:S01]  /*5200*/  LDL.U8 R32, [R12+0xf7] ;  /* 0x0000f7000c207983 */ /* 0x000f620000100000 */
[----:B------:R-:W-:-:S03]  /*5210*/  IMAD R16, R17, R16, RZ ;  /* 0x0000001011107224 */ /* 0x000fc600078e02ff */
[----:B------:R-:W4:Y:S04]  /*5220*/  LDG.E.U8 R30, desc[UR12][R14.64+0x6] ;  /* 0x0000060c0e1e7981 */ /* 0x000f28000c1e1100 */
[----:B------:R-:W2:Y:S04]  /*5230*/  LDL.U8 R23, [R12+0xf8] ;  /* 0x0000f8000c177983 */ /* 0x000ea80000100000 */
[----:B------:R-:W2:Y:S04]  /*5240*/  LDG.E.U8 R20, desc[UR12][R14.64+0x8] ;  /* 0x0000080c0e147981 */ /* 0x000ea8000c1e1100 */
[----:B------:R-:W2:Y:S01]  /*5250*/  LDG.E.U8 R17, desc[UR12][R14.64+0x9] ;  /* 0x0000090c0e117981 */ /* 0x000ea2000c1e1100 */
[----:B---3--:R-:W-:-:S03]  /*5260*/  IMAD R25, R25, R28, RZ ;  /* 0x0000001c19197224 */ /* 0x008fc600078e02ff */
[----:B------:R-:W3:Y:S01]  /*5270*/  LDG.E.U8 R28, desc[UR12][R14.64+0xd] ;  /* 0x00000d0c0e1c7981 */ /* 0x000ee2000c1e1100 */
[----:B-----5:R-:W-:Y:S01]  /*5280*/  IMAD R32, R32, R33, RZ ;  /* 0x0000002120207224 */ /* 0x020fe200078e02ff */
[----:B------:R-:W-:Y:S02]  /*5290*/  LOP3.LUT R16, R25, R16, R31, 0x96, !PT ;  /* 0x0000001019107212 */ /* 0x000fe400078e961f */
[----:B------:R-:W5:Y:S01]  /*52a0*/  LDL.U8 R33, [R12+0xfc] ;  /* 0x0000fc000c217983 */ /* 0x000f620000100000 */
[----:B----4-:R-:W-:-:S03]  /*52b0*/  IMAD R29, R29, R30, RZ ;  /* 0x0000001e1d1d7224 */ /* 0x010fc600078e02ff */
[----:B------:R-:W4:Y:S04]  /*52c0*/  LDG.E.U8 R31, desc[UR12][R14.64+0xb] ;  /* 0x00000b0c0e1f7981 */ /* 0x000f28000c1e1100 */
[----:B------:R-:W3:Y:S01]  /*52d0*/  LDG.E.U8 R25, desc[UR12][R14.64+0xf] ;  /* 0x00000f0c0e197981 */ /* 0x000ee2000c1e1100 */
[----:B--2---:R-:W-:-:S03]  /*52e0*/  IMAD R23, R23, R20, RZ ;  /* 0x0000001417177224 */ /* 0x004fc600078e02ff */
[----:B------:R-:W3:Y:S01]  /*52f0*/  LDL.U8 R30, [R12+0xff] ;  /* 0x0000ff000c1e7983 */ /* 0x000ee20000100000 */
[----:B------:R-:W-:Y:S01]  /*5300*/  IMAD R20, R22, R17, RZ ;  /* 0x0000001116147224 */ /* 0x000fe200078e02ff */
[----:B------:R-:W-:Y:S02]  /*5310*/  LOP3.LUT R22, R32, R29, R16, 0x96, !PT ;  /* 0x0000001d20167212 */ /* 0x000fe400078e9610 */
[----:B------:R-:W2:Y:S04]  /*5320*/  LDL.U8 R17, [R12+0xfa] ;  /* 0x0000fa000c117983 */ /* 0x000ea80000100000 */
[----:B------:R-:W4:Y:S01]  /*5330*/  LDL.U8 R16, [R12+0xfb] ;  /* 0x0000fb000c107983 */ /* 0x000f220000100000 */
[----:B------:R-:W-:-:S03]  /*5340*/  LOP3.LUT R22, R20, R23, R22, 0x96, !PT ;  /* 0x0000001714167212 */ /* 0x000fc600078e9616 */
[----:B------:R-:W2:Y:S04]  /*5350*/  LDG.E.U8 R32, desc[UR12][R14.64+0xa] ;  /* 0x00000a0c0e207981 */ /* 0x000ea8000c1e1100 */
[----:B------:R-:W2:Y:S04]  /*5360*/  LDL.U8 R23, [R12+0xfd] ;  /* 0x0000fd000c177983 */ /* 0x000ea80000100000 */
[----:B------:R-:W2:Y:S04]  /*5370*/  LDG.E.U8 R20, desc[UR12][R14.64+0xe] ;  /* 0x00000e0c0e147981 */ /* 0x000ea8000c1e1100 */
[----:B------:R-:W2:Y:S01]  /*5380*/  LDL.U8 R29, [R12+0xfe] ;  /* 0x0000fe000c1d7983 */ /* 0x000ea20000100000 */
[----:B------:R-:W-:-:S05]  /*5390*/  VIADD R3, R3, 0x10 ;  /* 0x0000001003037836 */ /* 0x000fca0000000000 */
[----:B------:R-:W-:Y:S01]  /*53a0*/  ISETP.NE.AND P0, PT, R3, R8, PT ;  /* 0x000000080300720c */ /* 0x000fe20003f05270 */
[----:B-----5:R-:W-:Y:S02]  /*53b0*/  IMAD R33, R33, R36, RZ ;  /* 0x0000002421217224 */ /* 0x020fe400078e02ff */
[----:B---3--:R-:W-:Y:S02]  /*53c0*/  IMAD R25, R30, R25, RZ ;  /* 0x000000191e197224 */ /* 0x008fe400078e02ff */
[----:B----4-:R-:W-:Y:S02]  /*53d0*/  IMAD R16, R16, R31, RZ ;  /* 0x0000001f10107224 */ /* 0x010fe400078e02ff */
[----:B--2---:R-:W-:Y:S02]  /*53e0*/  IMAD R17, R17, R32, RZ ;  /* 0x0000002011117224 */ /* 0x004fe400078e02ff */
[----:B------:R-:W-:-:S03]  /*53f0*/  IMAD R23, R23, R28, RZ ;  /* 0x0000001c17177224 */ /* 0x000fc600078e02ff */
[----:B------:R-:W-:-:S04]  /*5400*/  LOP3.LUT R16, R16, R17, R22, 0x96, !PT ;  /* 0x0000001110107212 */ /* 0x000fc800078e9616 */
[----:B------:R-:W-:Y:S01]  /*5410*/  LOP3.LUT R16, R23, R33, R16, 0x96, !PT ;  /* 0x0000002117107212 */ /* 0x000fe200078e9610 */
[----:B------:R-:W-:-:S05]  /*5420*/  IMAD R29, R29, R20, RZ ;  /* 0x000000141d1d7224 */ /* 0x000fca00078e02ff */
[----:B------:R-:W-:-:S04]  /*5430*/  LOP3.LUT R16, R25, R29, R16, 0x96, !PT ;  /* 0x0000001d19107212 */ /* 0x000fc800078e9610 */
[----:B------:R-:W-:Y:S01]  /*5440*/  PRMT R20, R16, 0x7610, R20 ;  /* 0x0000761010147816 */ /* 0x000fe20000000014 */
[----:B------:R-:W-:Y:S06]  /*5450*/  @P0 BRA `(.L_x_245) ;  /* 0xfffffff800fc0947 */ /* 0x000fec000383ffff */
[----:B------:R-:W-:-:S07]  /*5460*/  IMAD.MOV.U32 R12, RZ, RZ, R8 ;  /* 0x000000ffff0c7224 */ /* 0x000fce00078e0008 */
.L_x_244:
        /* <DEDUP_REMOVED lines=19> */
[----:B------:R-:W5:Y:S04]  /*55a0*/  LDG.E.U8 R22, desc[UR12][R16.64+0x3] ;  /* 0x0000030c10167981 */ /* 0x000f68000c1e1100 */
[----:B------:R-:W5:Y:S04]  /*55b0*/  LDG.E.U8 R23, desc[UR12][R16.64+0x4] ;  /* 0x0000040c10177981 */ /* 0x000f68000c1e1100 */
[----:B------:R-:W5:Y:S04]  /*55c0*/  LDG.E.U8 R25, desc[UR12][R16.64+0x5] ;  /* 0x0000050c10197981 */ /* 0x000f68000c1e1100 */
[----:B------:R-:W5:Y:S04]  /*55d0*/  LDG.E.U8 R28, desc[UR12][R16.64+0x6] ;  /* 0x0000060c101c7981 */ /* 0x000f68000c1e1100 */
[----:B------:R-:W5:Y:S04]  /*55e0*/  LDG.E.U8 R29, desc[UR12][R16.64+0x7] ;  /* 0x0000070c101d7981 */ /* 0x000f68000c1e1100 */
[----:B------:R-:W5:Y:S01]  /*55f0*/  LDL.U8 R14, [R3+0xf7] ;  /* 0x0000f700030e7983 */ /* 0x000f620000100000 */
[----:B--2---:R-:W-:-:S02]  /*5600*/  IMAD R30, R30, R15, RZ ;  /* 0x0000000f1e1e7224 */ /* 0x004fc400078e02ff */
[----:B---3--:R-:W-:Y:S02]  /*5610*/  IMAD R15, R33, R36, RZ ;  /* 0x00000024210f7224 */ /* 0x008fe400078e02ff */
[----:B------:R-:W2:Y:S04]  /*5620*/  LDL.U8 R33, [R3+0xf3] ;  /* 0x0000f30003217983 */ /* 0x000ea80000100000 */
[----:B------:R-:W3:Y:S01]  /*5630*/  LDL.U8 R36, [R3+0xf4] ;  /* 0x0000f40003247983 */ /* 0x000ee20000100000 */
[----:B----4-:R-:W-:-:S03]  /*5640*/  IMAD R32, R31, R32, RZ ;  /* 0x000000201f207224 */ /* 0x010fc600078e02ff */
[----:B------:R-:W4:Y:S02]  /*5650*/  LDL.U8 R31, [R3+0xf6] ;  /* 0x0000f600031f7983 */ /* 0x000f240000100000 */
[----:B------:R-:W-:Y:S01]  /*5660*/  LOP3.LUT R15, R32, R30, R15, 0x96, !PT ;  /* 0x0000001e200f7212 */ /* 0x000fe200078e960f */
[----:B-----5:R-:W-:Y:S02]  /*5670*/  IMAD R38, R38, R25, RZ ;  /* 0x0000001926267224 */ /* 0x020fe400078e02ff */
[----:B------:R-:W-:Y:S02]  /*5680*/  VIADD R12, R12, 0x8 ;  /* 0x000000080c0c7836 */ /* 0x000fe40000000000 */
[----:B------:R-:W-:Y:S02]  /*5690*/  IMAD R14, R14, R29, RZ ;  /* 0x0000001d0e0e7224 */ /* 0x000fe400078e02ff */
[----:B--2---:R-:W-:Y:S02]  /*56a0*/  IMAD R22, R33, R22, RZ ;  /* 0x0000001621167224 */ /* 0x004fe400078e02ff */
[----:B---3--:R-:W-:-:S02]  /*56b0*/  IMAD R23, R36, R23, RZ ;  /* 0x0000001724177224 */ /* 0x008fc400078e02ff */
[----:B----4-:R-:W-:-:S03]  /*56c0*/  IMAD R28, R31, R28, RZ ;  /* 0x0000001c1f1c7224 */ /* 0x010fc600078e02ff */
[----:B------:R-:W-:-:S04]  /*56d0*/  LOP3.LUT R15, R23, R15, R22, 0x96, !PT ;  /* 0x0000000f170f7212 */ /* 0x000fc800078e9616 */
[----:B------:R-:W-:-:S04]  /*56e0*/  LOP3.LUT R15, R28, R15, R38, 0x96, !PT ;  /* 0x0000000f1c0f7212 */ /* 0x000fc800078e9626 */
[----:B------:R-:W-:-:S04]  /*56f0*/  LOP3.LUT R14, R20, R15, R14, 0x96, !PT ;  /* 0x0000000f140e7212 */ /* 0x000fc800078e960e */
[----:B------:R-:W-:-:S07]  /*5700*/  PRMT R20, R14, 0x7610, R20 ;  /* 0x000076100e147816 */ /* 0x000fce0000000014 */
.L_x_247:
        /* <DEDUP_REMOVED lines=26> */
.L_x_248:
[----:B------:R-:W-:Y:S05]  /*58b0*/  @!P3 BRA `(.L_x_246) ;  /* 0x000000000064b947 */ /* 0x000fea0003800000 */
[----:B------:R-:W0:Y:S01]  /*58c0*/  LDCU.64 UR18, c[0x0][0x398] ;  /* 0x00007300ff1277ac */ /* 0x000e220008000a00 */
[----:B------:R-:W-:Y:S01]  /*58d0*/  IMAD.IADD R14, R21, 0x1, R12 ;  /* 0x00000001150e7824 */ /* 0x000fe200078e020c */
[----:B------:R-:W-:-:S05]  /*58e0*/  IADD3 R22, PT, PT, R1, R12, RZ ;  /* 0x0000000c01167210 */ /* 0x000fca0007ffe0ff */
[----:B------:R-:W2:Y:S01]  /*58f0*/  LDL.U8 R3, [R22+0xf0] ;  /* 0x0000f00016037983 */ /* 0x000ea20000100000 */
[----:B0-----:R-:W-:-:S05]  /*5900*/  IADD3 R14, P0, PT, R14, UR18, RZ ;  /* 0x000000120e0e7c10 */ /* 0x001fca000ff1e0ff */
[----:B------:R-:W-:-:S05]  /*5910*/  IMAD.X R15, RZ, RZ, UR19, P0 ;  /* 0x00000013ff0f7e24 */ /* 0x000fca00080e06ff */
        /* <DEDUP_REMOVED lines=19> */
.L_x_246:
[----:B------:R-:W-:Y:S01]  /*5a50*/  VIADD R18, R18, 0x1 ;  /* 0x0000000112127836 */ /* 0x000fe20000000000 */
[----:B------:R-:W-:-:S04]  /*5a60*/  LOP3.LUT R20, R20, 0xff, RZ, 0xc0, !PT ;  /* 0x000000ff14147812 */ /* 0x000fc800078ec0ff */
[----:B------:R-:W-:Y:S02]  /*5a70*/  ISETP.NE.AND P0, PT, R18, R26, PT ;  /* 0x0000001a1200720c */ /* 0x000fe40003f05270 */
[----:B------:R-:W-:-:S13]  /*5a80*/  ISETP.NE.AND P1, PT, R20, 0x1, PT ;  /* 0x000000011400780c */ /* 0x000fda0003f25270 */
[----:B------:R-:W-:Y:S05]  /*5a90*/  @P0 BRA P1, `(.L_x_249) ;  /* 0xfffffff4004c0947 */ /* 0x000fea000083ffff */
[----:B------:R-:W-:Y:S05]  /*5aa0*/  BSYNC.RECONVERGENT B2 ;  /* 0x0000000000027941 */ /* 0x000fea0003800200 */
.L_x_243:
        /* <DEDUP_REMOVED lines=18> */
[----:B------:R-:W-:Y:S01]  /*5bd0*/  PLOP3.LUT P0, PT, PT, PT, PT, 0x8, 0x80 ;  /* 0x000000000080781c */ /* 0x000fe20003f0e170 */
[----:B------:R-:W-:-:S12]  /*5be0*/  VIADD R15, R7, 0xfffffff4 ;  /* 0xfffffff4070f7836 */ /* 0x000fd80000000000 */
.L_x_255:
[----:B------:R-:W-:-:S05]  /*5bf0*/  IADD3 R23, PT, PT, R1, R12, RZ ;  /* 0x0000000c01177210 */ /* 0x000fca0007ffe0ff */
[----:B-1----:R-:W2:Y:S01]  /*5c00*/  LDL.U8 R16, [R23+0xf0] ;  /* 0x0000f00017107983 */ /* 0x002ea20000100000 */
        /* <DEDUP_REMOVED lines=9> */
[C-C-:B------:R-:W-:Y:S02]  /*5ca0*/  IMAD.IADD R22, R1.reuse, 0x1, R3.reuse ;  /* 0x0000000101167824 */ /* 0x140fe400078e0203 */
[----:B------:R-:W-:Y:S01]  /*5cb0*/  IMAD R14, R24, R19, R3 ;  /* 0x00000013180e7224 */ /* 0x000fe200078e0203 */
[----:B---3--:R3:W-:Y:S04]  /*5cc0*/  STL.U8 [R29+0x3], R20 ;  /* 0x000003141d007387 */ /* 0x0087e80000100000 */
[----:B------:R-:W4:Y:S01]  /*5cd0*/  LDL.U8 R21, [R22+0xf0] ;  /* 0x0000f00016157983 */ /* 0x000f220000100000 */
[----:B------:R-:W-:-:S05]  /*5ce0*/  IADD3 R25, PT, PT, R1, R14, RZ ;  /* 0x0000000e01197210 */ /* 0x000fca0007ffe0ff */
[----:B----4-:R-:W-:Y:S04]  /*5cf0*/  STL.U8 [R25], R21 ;  /* 0x0000001519007387 */ /* 0x010fe80000100000 */
[----:B0-----:R-:W4:Y:S04]  /*5d00*/  LDL.U8 R16, [R22+0xf1] ;  /* 0x0000f10016107983 */ /* 0x001f280000100000 */
[----:B----4-:R0:W-:Y:S04]  /*5d10*/  STL.U8 [R25+0x1], R16 ;  /* 0x0000011019007387 */ /* 0x0101e80000100000 */
[----:B-1----:R-:W4:Y:S01]  /*5d20*/  LDL.U8 R17, [R22+0xf2] ;  /* 0x0000f20016117983 */ /* 0x002f220000100000 */
[----:B------:R-:W-:-:S03]  /*5d30*/  VIADD R3, R12, 0x8 ;  /* 0x000000080c037836 */ /* 0x000fc60000000000 */
[----:B----4-:R1:W-:Y:S04]  /*5d40*/  STL.U8 [R25+0x2], R17 ;  /* 0x0000021119007387 */ /* 0x0103e80000100000 */
[----:B--2---:R-:W2:Y:S01]  /*5d50*/  LDL.U8 R18, [R22+0xf3] ;  /* 0x0000f30016127983 */ /* 0x004ea20000100000 */
[C-C-:B------:R-:W-:Y:S02]  /*5d60*/  IMAD.IADD R23, R1.reuse, 0x1, R3.reuse ;  /* 0x0000000101177824 */ /* 0x140fe400078e0203 */
[----:B------:R-:W-:Y:S01]  /*5d70*/  IMAD R14, R24, R19, R3 ;  /* 0x00000013180e7224 */ /* 0x000fe200078e0203 */
[----:B--2---:R2:W-:Y:S04]  /*5d80*/  STL.U8 [R25+0x3], R18 ;  /* 0x0000031219007387 */ /* 0x0045e80000100000 */
[----:B---3--:R-:W3:Y:S01]  /*5d90*/  LDL.U8 R20, [R23+0xf0] ;  /* 0x0000f00017147983 */ /* 0x008ee20000100000 */
[----:B------:R-:W-:-:S05]  /*5da0*/  IMAD.IADD R28, R1, 0x1, R14 ;  /* 0x00000001011c7824 */ /* 0x000fca00078e020e */
[----:B---3--:R-:W-:Y:S04]  /*5db0*/  STL.U8 [R28], R20 ;  /* 0x000000141c007387 */ /* 0x008fe80000100000 */
[----:B0-----:R-:W3:Y:S04]  /*5dc0*/  LDL.U8 R16, [R23+0xf1] ;  /* 0x0000f10017107983 */ /* 0x001ee80000100000 */
[----:B---3--:R0:W-:Y:S04]  /*5dd0*/  STL.U8 [R28+0x1], R16 ;  /* 0x000001101c007387 */ /* 0x0081e80000100000 */
[----:B-1----:R-:W3:Y:S01]  /*5de0*/  LDL.U8 R17, [R23+0xf2] ;  /* 0x0000f20017117983 */ /* 0x002ee20000100000 */
[----:B------:R-:W-:-:S03]  /*5df0*/  IADD3 R3, PT, PT, R12, 0xc, RZ ;  /* 0x0000000c0c037810 */ /* 0x000fc60007ffe0ff */
[----:B---3--:R1:W-:Y:S04]  /*5e00*/  STL.U8 [R28+0x2], R17 ;  /* 0x000002111c007387 */ /* 0x0083e80000100000 */
[----:B------:R-:W3:Y:S01]  /*5e10*/  LDL.U8 R21, [R23+0xf3] ;  /* 0x0000f30017157983 */ /* 0x000ee20000100000 */
[C-C-:B------:R-:W-:Y:S02]  /*5e20*/  IMAD.IADD R22, R1.reuse, 0x1, R3.reuse ;  /* 0x0000000101167824 */ /* 0x140fe400078e0203 */
[----:B------:R-:W-:Y:S01]  /*5e30*/  IMAD R14, R24, R19, R3 ;  /* 0x00000013180e7224 */ /* 0x000fe200078e0203 */
[----:B---3--:R1:W-:Y:S04]  /*5e40*/  STL.U8 [R28+0x3], R21 ;  /* 0x000003151c007387 */ /* 0x0083e80000100000 */
[----:B--2---:R-:W2:Y:S01]  /*5e50*/  LDL.U8 R18, [R22+0xf0] ;  /* 0x0000f00016127983 */ /* 0x004ea20000100000 */
[----:B------:R-:W-:-:S05]  /*5e60*/  IMAD.IADD R25, R1, 0x1, R14 ;  /* 0x0000000101197824 */ /* 0x000fca00078e020e */
[----:B--2---:R1:W-:Y:S04]  /*5e70*/  STL.U8 [R25], R18 ;  /* 0x0000001219007387 */ /* 0x0043e80000100000 */
[----:B------:R-:W2:Y:S04]  /*5e80*/  LDL.U8 R3, [R22+0xf1] ;  /* 0x0000f10016037983 */ /* 0x000ea80000100000 */
[----:B--2---:R1:W-:Y:S04]  /*5e90*/  STL.U8 [R25+0x1], R3 ;  /* 0x0000010319007387 */ /* 0x0043e80000100000 */
[----:B------:R-:W2:Y:S04]  /*5ea0*/  LDL.U8 R14, [R22+0xf2] ;  /* 0x0000f200160e7983 */ /* 0x000ea80000100000 */
[----:B--2---:R1:W-:Y:S04]  /*5eb0*/  STL.U8 [R25+0x2], R14 ;  /* 0x0000020e19007387 */ /* 0x0043e80000100000 */
[----:B0-----:R-:W2:Y:S01]  /*5ec0*/  LDL.U8 R16, [R22+0xf3] ;  /* 0x0000f30016107983 */ /* 0x001ea20000100000 */
[----:B------:R-:W-:-:S05]  /*5ed0*/  VIADD R12, R12, 0x10 ;  /* 0x000000100c0c7836 */ /* 0x000fca0000000000 */
[----:B------:R-:W-:Y:S01]  /*5ee0*/  ISETP.GE.AND P1, PT, R12, R15, PT ;  /* 0x0000000f0c00720c */ /* 0x000fe20003f26270 */
[----:B--2---:R1:W-:-:S12]  /*5ef0*/  STL.U8 [R25+0x3], R16 ;  /* 0x0000031019007387 */ /* 0x0043d80000100000 */
[----:B------:R-:W-:Y:S05]  /*5f00*/  @!P1 BRA `(.L_x_255) ;  /* 0xfffffffc00389947 */ /* 0x000fea000383ffff */
[----:B-1----:R-:W-:-:S07]  /*5f10*/  MOV R3, R7 ;  /* 0x0000000700037202 */ /* 0x002fce0000000f00 */
.L_x_254:
[----:B------:R-:W-:-:S05]  /*5f20*/  IMAD.IADD R14, R7, 0x1, -R12 ;  /* 0x00000001070e7824 */ /* 0x000fca00078e0a0c */
[----:B------:R-:W-:-:S13]  /*5f30*/  ISETP.GT.AND P1, PT, R14, 0x4, PT ;  /* 0x000000040e00780c */ /* 0x000fda0003f24270 */
[----:B------:R-:W-:Y:S05]  /*5f40*/  @!P1 BRA `(.L_x_256) ;  /* 0x0000000000689947 */ /* 0x000fea0003800000 */
[----:B------:R-:W-:-:S05]  /*5f50*/  IMAD.IADD R21, R1, 0x1, R12 ;  /* 0x0000000101157824 */ /* 0x000fca00078e020c */
[----:B------:R-:W2:Y:S01]  /*5f60*/  LDL.U8 R3, [R21+0xf0] ;  /* 0x0000f00015037983 */ /* 0x000ea20000100000 */
[----:B------:R-:W-:-:S04]  /*5f70*/  IMAD R14, R24, R19, R12 ;  /* 0x00000013180e7224 */ /* 0x000fc800078e020c */
[----:B------:R-:W-:-:S05]  /*5f80*/  IMAD.IADD R22, R1, 0x1, R14 ;  /* 0x0000000101167824 */ /* 0x000fca00078e020e */
[----:B--2---:R-:W-:Y:S04]  /*5f90*/  STL.U8 [R22], R3 ;  /* 0x0000000316007387 */ /* 0x004fe80000100000 */
[----:B------:R-:W2:Y:S04]  /*5fa0*/  LDL.U8 R15, [R21+0xf1] ;  /* 0x0000f100150f7983 */ /* 0x000ea80000100000 */
[----:B--2---:R0:W-:Y:S04]  /*5fb0*/  STL.U8 [R22+0x1], R15 ;  /* 0x0000010f16007387 */ /* 0x0041e80000100000 */
[----:B------:R-:W2:Y:S01]  /*5fc0*/  LDL.U8 R16, [R21+0xf2] ;  /* 0x0000f20015107983 */ /* 0x000ea20000100000 */
[----:B------:R-:W-:-:S03]  /*5fd0*/  IADD3 R14, PT, PT, R12, 0x4, RZ ;  /* 0x000000040c0e7810 */ /* 0x000fc60007ffe0ff */
[----:B--2---:R1:W-:Y:S04]  /*5fe0*/  STL.U8 [R22+0x2], R16 ;  /* 0x0000021016007387 */ /* 0x0043e80000100000 */
[----:B------:R-:W2:Y:S01]  /*5ff0*/  LDL.U8 R17, [R21+0xf3] ;  /* 0x0000f30015117983 */ /* 0x000ea20000100000 */
[C-C-:B------:R-:W-:Y:S02]  /*6000*/  IMAD.IADD R20, R1.reuse, 0x1, R14.reuse ;  /* 0x0000000101147824 */ /* 0x140fe400078e020e */
[----:B------:R-:W-:Y:S01]  /*6010*/  IMAD R14, R24, R19, R14 ;  /* 0x00000013180e7224 */ /* 0x000fe200078e020e */
[----:B--2---:R2:W-:Y:S04]  /*6020*/  STL.U8 [R22+0x3], R17 ;  /* 0x0000031116007387 */ /* 0x0045e80000100000 */
[----:B------:R-:W3:Y:S01]  /*6030*/  LDL.U8 R18, [R20+0xf0] ;  /* 0x0000f00014127983 */ /* 0x000ee20000100000 */
[----:B------:R-:W-:-:S05]  /*6040*/  IMAD.IADD R23, R1, 0x1, R14 ;  /* 0x0000000101177824 */ /* 0x000fca00078e020e */
[----:B---3--:R2:W-:Y:S04]  /*6050*/  STL.U8 [R23], R18 ;  /* 0x0000001217007387 */ /* 0x0085e80000100000 */
[----:B------:R-:W3:Y:S04]  /*6060*/  LDL.U8 R14, [R20+0xf1] ;  /* 0x0000f100140e7983 */ /* 0x000ee80000100000 */
[----:B---3--:R2:W-:Y:S04]  /*6070*/  STL.U8 [R23+0x1], R14 ;  /* 0x0000010e17007387 */ /* 0x0085e80000100000 */
[----:B0-----:R-:W3:Y:S04]  /*6080*/  LDL.U8 R15, [R20+0xf2] ;  /* 0x0000f200140f7983 */ /* 0x001ee80000100000 */
[----:B---3--:R2:W-:Y:S04]  /*6090*/  STL.U8 [R23+0x2], R15 ;  /* 0x0000020f17007387 */ /* 0x0085e80000100000 */
[----:B-1----:R-:W3:Y:S01]  /*60a0*/  LDL.U8 R16, [R20+0xf3] ;  /* 0x0000f30014107983 */ /* 0x002ee20000100000 */
[----:B------:R-:W-:Y:S01]  /*60b0*/  PLOP3.LUT P0, PT, PT, PT, PT, 0x8, 0x80 ;  /* 0x000000000080781c */ /* 0x000fe20003f0e170 */
[----:B------:R-:W-:Y:S01]  /*60c0*/  IMAD.MOV.U32 R3, RZ, RZ, R7 ;  /* 0x000000ffff037224 */ /* 0x000fe200078e0007 */
[----:B------:R-:W-:Y:S01]  /*60d0*/  IADD3 R12, PT, PT, R12, 0x8, RZ ;  /* 0x000000080c0c7810 */ /* 0x000fe20007ffe0ff */
[----:B---3--:R2:W-:Y:S10]  /*60e0*/  STL.U8 [R23+0x3], R16 ;  /* 0x0000031017007387 */ /* 0x0085f40000100000 */
.L_x_256:
[----:B------:R-:W-:-:S13]  /*60f0*/  ISETP.NE.OR P0, PT, R12, R7, P0 ;  /* 0x000000070c00720c */ /* 0x000fda0000705670 */
[----:B------:R-:W-:Y:S05]  /*6100*/  @!P0 BRA `(.L_x_252) ;  /* 0x00000000003c8947 */ /* 0x000fea0003800000 */
.L_x_253:
[----:B--2---:R-:W-:-:S05]  /*6110*/  IMAD.IADD R18, R1, 0x1, R12 ;  /* 0x0000000101127824 */ /* 0x004fca00078e020c */
[----:B-1----:R-:W2:Y:S01]  /*6120*/  LDL.U8 R3, [R18+0xf0] ;  /* 0x0000f00012037983 */ /* 0x002ea20000100000 */
[----:B0-----:R-:W-:-:S04]  /*6130*/  IMAD R14, R24, R19, R12 ;  /* 0x00000013180e7224 */ /* 0x001fc800078e020c */
        /* <DEDUP_REMOVED lines=11> */
[----:B-1----:R-:W-:-:S07]  /*61f0*/  MOV R3, R7 ;  /* 0x0000000700037202 */ /* 0x002fce0000000f00 */
.L_x_252:
[----:B------:R-:W-:-:S13]  /*6200*/  ISETP.NE.AND P0, PT, R2, RZ, PT ;  /* 0x000000ff0200720c */ /* 0x000fda0003f05270 */
[----:B------:R-:W-:Y:S05]  /*6210*/  @!P0 BRA `(.L_x_257) ;  /* 0x0000000000348947 */ /* 0x000fea0003800000 */
[----:B0-2---:R-:W-:-:S05]  /*6220*/  IMAD.IADD R15, R1, 0x1, R3 ;  /* 0x00000001010f7824 */ /* 0x005fca00078e0203 */
        /* <DEDUP_REMOVED lines=10> */
[----:B---3--:R-:W2:Y:S04]  /*62d0*/  LDL.U8 R3, [R15+0xf2] ;  /* 0x0000f2000f037983 */ /* 0x008ea80000100000 */
[----:B--2---:R4:W-:Y:S02]  /*62e0*/  STL.U8 [R12+0x2], R3 ;  /* 0x000002030c007387 */ /* 0x0049e40000100000 */
.L_x_257:
[----:B------:R-:W-:-:S07]  /*62f0*/  VIADD R24, R24, 0x1 ;  /* 0x0000000118187836 */ /* 0x000fce0000000000 */
.L_x_251:
[----:B------:R-:W-:Y:S05]  /*6300*/  BSYNC.RECONVERGENT B2 ;  /* 0x0000000000027941 */ /* 0x000fea0003800200 */
.L_x_250:
[----:B------:R-:W-:Y:S02]  /*6310*/  ISETP.GT.AND P0, PT, R11, 0x1, PT ;  /* 0x000000010b00780c */ /* 0x000fe40003f04270 */
[----:B------:R-:W-:Y:S02]  /*6320*/  ISETP.LT.AND P1, PT, R24, 0x8, PT ;  /* 0x000000081800780c */ /* 0x000fe40003f21270 */
[----:B------:R-:W-:Y:S02]  /*6330*/  ISETP.GT.AND P0, PT, R13, R4, P0 ;  /* 0x000000040d00720c */ /* 0x000fe40000704270 */
[----:B------:R-:W-:-:S11]  /*6340*/  MOV R11, R13 ;  /* 0x0000000d000b7202 */ /* 0x000fd60000000f00 */
[----:B------:R-:W-:Y:S05]  /*6350*/  @P0 BRA P1, `(.L_x_258) ;  /* 0xffffffe4004c0947 */ /* 0x000fea000083ffff */
[----:B------:R-:W-:Y:S05]  /*6360*/  BSYNC.RECONVERGENT B1 ;  /* 0x0000000000017941 */ /* 0x000fea0003800200 */
.L_x_236:
[----:B------:R-:W-:Y:S01]  /*6370*/  ISETP.GT.AND P0, PT, R24, 0xb, PT ;  /* 0x0000000b1800780c */ /* 0x000fe20003f04270 */
[----:B------:R-:W-:Y:S01]  /*6380*/  BSSY.RECONVERGENT B1, `(.L_x_259) ;  /* 0x00001c7000017945 */ /* 0x000fe20003800200 */
[----:B------:R-:W-:-:S11]  /*6390*/  VIADD R11, R19, 0xfffffffa ;  /* 0xfffffffa130b7836 */ /* 0x000fd60000000000 */
[----:B------:R-:W-:Y:S05]  /*63a0*/  @P0 BRA `(.L_x_260) ;  /* 0x0000001c00100947 */ /* 0x000fea0003800000 */
[----:B------:R-:W1:Y:S01]  /*63b0*/  LDCU UR4, c[0x0][0x3a0] ;  /* 0x00007400ff0477ac */ /* 0x000e620008000800 */
[----:B---34-:R-:W-:Y:S01]  /*63c0*/  VIMNMX R3, PT, PT, RZ, R4, !PT ;  /* 0x00000004ff037248 */ /* 0x018fe20007fe0100 */
[----:B-1----:R-:W-:-:S07]  /*63d0*/  IMAD.U32 R12, RZ, RZ, UR4 ;  /* 0x00000004ff0c7e24 */ /* 0x002fce000f8e00ff */
.L_x_285:
[C---:B------:R-:W-:Y:S01]  /*63e0*/  VIADD R19, R12.reuse, 0xfffffffe ;  /* 0xfffffffe0c137836 */ /* 0x040fe20000000000 */
[C---:B------:R-:W-:Y:S01]  /*63f0*/  ISETP.GE.AND P0, PT, R12.reuse, 0x2, PT ;  /* 0x000000020c00780c */ /* 0x040fe20003f06270 */
[----:B------:R-:W-:Y:S01]  /*6400*/  BSSY.RECONVERGENT B2, `(.L_x_261) ;  /* 0x00001ba000027945 */ /* 0x000fe20003800200 */
[----:B0-2-4-:R-:W-:Y:S01]  /*6410*/  IADD3 R14, PT, PT, R12, -0x1, RZ ;  /* 0xffffffff0c0e7810 */ /* 0x015fe20007ffe0ff */
[----:B------:R-:W-:Y:S01]  /*6420*/  IMAD.MOV.U32 R13, RZ, RZ, R12 ;  /* 0x000000ffff0d7224 */ /* 0x000fe200078e000c */
[----:B------:R-:W-:-:S03]  /*6430*/  ISETP.LT.OR P0, PT, R19, R4, !P0 ;  /* 0x000000041300720c */ /* 0x000fc60004701670 */
[----:B------:R-:W-:-:S10]  /*6440*/  IMAD.MOV.U32 R12, RZ, RZ, R14 ;  /* 0x000000ffff0c7224 */ /* 0x000fd400078e000e */
[----:B-1-3--:R-:W-:Y:S05]  /*6450*/  @P0 BRA `(.L_x_262) ;  /* 0x0000001800d00947 */ /* 0x00afea0003800000 */
[----:B------:R-:W-:-:S05]  /*6460*/  IMAD R18, R12, 0x8, R1 ;  /* 0x000000080c127824 */ /* 0x000fca00078e0201 */
[----:B------:R-:W2:Y:S02]  /*6470*/  LDL R20, [R18+0x280] ;  /* 0x0002800012147983 */ /* 0x000ea40000100800 */
[----:B--2---:R-:W-:-:S07]  /*6480*/  IADD3 R20, PT, PT, R1, R20, RZ ;  /* 0x0000001401147210 */ /* 0x004fce0007ffe0ff */
.L_x_284:
[----:B0-----:R-:W0:Y:S01]  /*6490*/  LDCU UR4, c[0x0][0x3a0] ;  /* 0x00007400ff0477ac */ /* 0x001e220008000800 */
[----:B------:R-:W-:Y:S01]  /*64a0*/  IMAD.MOV.U32 R16, RZ, RZ, RZ ;  /* 0x000000ffff107224 */ /* 0x000fe200078e00ff */
[----:B0-----:R-:W-:-:S09]  /*64b0*/  UISETP.GE.AND UP1, UPT, UR4, 0x4, UPT ;  /* 0x000000040400788c */ /* 0x001fd2000bf26270 */
[----:B-1234-:R-:W-:Y:S05]  /*64c0*/  BRA.U !UP1, `(.L_x_263) ;  /* 0x0000000509607547 */ /* 0x01efea000b800000 */
[----:B------:R-:W-:Y:S01]  /*64d0*/  ISETP.GT.AND P0, PT, R7, RZ, PT ;  /* 0x000000ff0700720c */ /* 0x000fe20003f04270 */
[----:B------:R-:W-:-:S12]  /*64e0*/  IMAD.MOV.U32 R14, RZ, RZ, RZ ;  /* 0x000000ffff0e7224 */ /* 0x000fd800078e00ff */
[----:B------:R-:W-:Y:S05]  /*64f0*/  @!P0 BRA `(.L_x_264) ;  /* 0x0000000400208947 */ /* 0x000fea0003800000 */
[----:B------:R-:W-:Y:S01]  /*6500*/  IMAD.IADD R15, R7, 0x1, -R14 ;  /* 0x00000001070f7824 */ /* 0x000fe200078e0a0e */
[----:B------:R-:W-:-:S04]  /*6510*/  PLOP3.LUT P0, PT, PT, PT, PT, 0x80, 0x8 ;  /* 0x000000000008781c */ /* 0x000fc80003f0f070 */
[----:B------:R-:W-:-:S13]  /*6520*/  ISETP.GT.AND P1, PT, R15, 0xc, PT ;  /* 0x0000000c0f00780c */ /* 0x000fda0003f24270 */
[----:B------:R-:W-:Y:S05]  /*6530*/  @!P1 BRA `(.L_x_265) ;  /* 0x0000000000a89947 */ /* 0x000fea0003800000 */
[----:B------:R-:W-:Y:S02]  /*6540*/  PLOP3.LUT P0, PT, PT, PT, PT, 0x8, 0x80 ;  /* 0x000000000080781c */ /* 0x000fe40003f0e170 */
[----:B------:R-:W-:-:S11]  /*6550*/  IADD3 R15, PT, PT, R7, -0xc, RZ ;  /* 0xfffffff4070f7810 */ /* 0x000fd60007ffe0ff */
.L_x_266:
        /* <DEDUP_REMOVED lines=40> */
.L_x_265:
        /* <DEDUP_REMOVED lines=24> */
.L_x_267:
[----:B------:R-:W-:-:S13]  /*6960*/  ISETP.NE.OR P0, PT, R14, R7, P0 ;  /* 0x000000070e00720c */ /* 0x000fda0000705670 */
[----:B------:R-:W-:Y:S05]  /*6970*/  @!P0 BRA `(.L_x_263) ;  /* 0x0000000000348947 */ /* 0x000fea0003800000 */
.L_x_264:
        /* <DEDUP_REMOVED lines=13> */
.L_x_263:
        /* <DEDUP_REMOVED lines=12> */
.L_x_268:
[----:B0-2---:R-:W2:Y:S01]  /*6b10*/  LDL.U8 R14, [R20+0xf0] ;  /* 0x0000f000140e7983 */ /* 0x005ea20000100000 */
[----:B------:R-:W-:Y:S01]  /*6b20*/  IMAD R16, R19, 0x8, R1 ;  /* 0x0000000813107824 */ /* 0x000fe200078e0201 */
[----:B--2---:R-:W-:-:S04]  /*6b30*/  IADD3 R14, PT, PT, RZ, -R14, RZ ;  /* 0x8000000eff0e7210 */ /* 0x004fc80007ffe0ff */
[----:B------:R-:W-:-:S05]  /*6b40*/  PRMT R15, R14, 0x7710, RZ ;  /* 0x000077100e0f7816 */ /* 0x000fca00000000ff */
[----:B------:R-:W-:-:S05]  /*6b50*/  VIADD R15, R15, 0x1 ;  /* 0x000000010f0f7836 */ /* 0x000fca0000000000 */
[----:B------:R0:W-:Y:S04]  /*6b60*/  STL.U8 [R20+0xf0], R15 ;  /* 0x0000f00f14007387 */ /* 0x0001e80000100000 */
[----:B------:R-:W1:Y:S02]  /*6b70*/  LDL R14, [R16+0x280] ;  /* 0x00028000100e7983 */ /* 0x000e640000100800 */
[----:B-1----:R-:W-:-:S05]  /*6b80*/  IMAD.IADD R17, R1, 0x1, R14 ;  /* 0x0000000101117824 */ /* 0x002fca00078e020e */
[----:B------:R-:W2:Y:S01]  /*6b90*/  LDL.U8 R14, [R17+0xf0] ;  /* 0x0000f000110e7983 */ /* 0x000ea20000100000 */
[----:B------:R-:W-:Y:S01]  /*6ba0*/  BSSY.RECONVERGENT B3, `(.L_x_269) ;  /* 0x00000b3000037945 */ /* 0x000fe20003800200 */
[----:B------:R-:W-:Y:S02]  /*6bb0*/  VIADD R0, R0, 0x1 ;  /* 0x0000000100007836 */ /* 0x000fe40000000000 */
[----:B------:R-:W-:Y:S01]  /*6bc0*/  IMAD.MOV.U32 R22, RZ, RZ, RZ ;  /* 0x000000ffff167224 */ /* 0x000fe200078e00ff */
[----:B--2---:R-:W-:-:S04]  /*6bd0*/  IADD3 R14, PT, PT, RZ, -R14, RZ ;  /* 0x8000000eff0e7210 */ /* 0x004fc80007ffe0ff */
[----:B------:R-:W-:-:S05]  /*6be0*/  PRMT R14, R14, 0x7710, RZ ;  /* 0x000077100e0e7816 */ /* 0x000fca00000000ff */
[----:B------:R-:W-:-:S05]  /*6bf0*/  VIADD R14, R14, 0x1 ;  /* 0x000000010e0e7836 */ /* 0x000fca0000000000 */
[----:B------:R0:W-:Y:S02]  /*6c00*/  STL.U8 [R17+0xf0], R14 ;  /* 0x0000f00e11007387 */ /* 0x0001e40000100000 */
.L_x_275:
[----:B------:R-:W1:Y:S01]  /*6c10*/  LDC R21, c[0x0][0x3a0] ;  /* 0x0000e800ff157b82 */ /* 0x000e620000000800 */
[----:B------:R-:W-:Y:S01]  /*6c20*/  HFMA2 R28, -RZ, RZ, 0, 0 ;  /* 0x00000000ff1c7431 */ /* 0x000fe200000001ff */
[----:B------:R-:W-:Y:S02]  /*6c30*/  PRMT R23, RZ, 0x7610, R23 ;  /* 0x00007610ff177816 */ /* 0x000fe40000000017 */
[----:B-1----:R-:W-:Y:S01]  /*6c40*/  ISETP.GE.AND P0, PT, R21, 0x10, PT ;  /* 0x000000101500780c */ /* 0x002fe20003f06270 */
[----:B------:R-:W-:-:S12]  /*6c50*/  IMAD R25, R22, R21, RZ ;  /* 0x0000001516197224 */ /* 0x000fd800078e02ff */
[----:B------:R-:W-:Y:S05]  /*6c60*/  @!P0 BRA `(.L_x_270) ;  /* 0x00000004000c8947 */ /* 0x000fea0003800000 */
[----:B------:R-:W-:Y:S01]  /*6c70*/  IMAD.MOV.U32 R16, RZ, RZ, RZ ;  /* 0x000000ffff107224 */ /* 0x000fe200078e00ff */
[----:B------:R-:W-:-:S07]  /*6c80*/  PRMT R23, RZ, 0x7610, R23 ;  /* 0x00007610ff177816 */ /* 0x000fce0000000017 */
.L_x_271:
[----:B------:R-:W1:Y:S01]  /*6c90*/  LDCU.64 UR18, c[0x0][0x398] ;  /* 0x00007300ff1277ac */ /* 0x000e620008000a00 */
[--C-:B0-----:R-:W-:Y:S02]  /*6ca0*/  IMAD.IADD R14, R25, 0x1, R16.reuse ;  /* 0x00000001190e7824 */ /* 0x101fe400078e0210 */
[----:B------:R-:W-:-:S05]  /*6cb0*/  IMAD.IADD R17, R1, 0x1, R16 ;  /* 0x0000000101117824 */ /* 0x000fca00078e0210 */
[----:B------:R-:W2:Y:S04]  /*6cc0*/  LDL.U8 R28, [R17+0xf0] ;  /* 0x0000f000111c7983 */ /* 0x000ea80000100000 */
[----:B------:R-:W3:Y:S04]  /*6cd0*/  LDL.U8 R30, [R17+0xf1] ;  /* 0x0000f100111e7983 */ /* 0x000ee80000100000 */
[----:B------:R-:W4:Y:S01]  /*6ce0*/  LDL.U8 R35, [R17+0xff] ;  /* 0x0000ff0011237983 */ /* 0x000f220000100000 */
[----:B-1----:R-:W-:-:S04]  /*6cf0*/  IADD3 R14, P0, PT, R14, UR18, RZ ;  /* 0x000000120e0e7c10 */ /* 0x002fc8000ff1e0ff */
[----:B------:R-:W-:-:S05]  /*6d00*/  IADD3.X R15, PT, PT, RZ, UR19, RZ, P0, !PT ;  /* 0x00000013ff0f7c10 */ /* 0x000fca00087fe4ff */
[----:B------:R-:W2:Y:S04]  /*6d10*/  LDG.E.U8 R29, desc[UR12][R14.64] ;  /* 0x0000000c0e1d7981 */ /* 0x000ea8000c1e1100 */
[----:B------:R-:W3:Y:S04]  /*6d20*/  LDG.E.U8 R31, desc[UR12][R14.64+0x1] ;  /* 0x0000010c0e1f7981 */ /* 0x000ee8000c1e1100 */
[----:B------:R-:W5:Y:S04]  /*6d30*/  LDG.E.U8 R32, desc[UR12][R14.64+0x2] ;  /* 0x0000020c0e207981 */ /* 0x000f68000c1e1100 */
[----:B------:R-:W4:Y:S04]  /*6d40*/  LDG.E.U8 R36, desc[UR12][R14.64+0x3] ;  /* 0x0000030c0e247981 */ /* 0x000f28000c1e1100 */
[----:B------:R-:W4:Y:S01]  /*6d50*/  LDG.E.U8 R33, desc[UR12][R14.64+0x5] ;  /* 0x0000050c0e217981 */ /* 0x000f22000c1e1100 */
[----:B--2---:R-:W-:-:S03]  /*6d60*/  IMAD R28, R28, R29, RZ ;  /* 0x0000001d1c1c7224 */ /* 0x004fc600078e02ff */
[----:B------:R-:W5:Y:S01]  /*6d70*/  LDL.U8 R29, [R17+0xf2] ;  /* 0x0000f200111d7983 */ /* 0x000f620000100000 */
[----:B---3--:R-:W-:-:S03]  /*6d80*/  IMAD R30, R30, R31, RZ ;  /* 0x0000001f1e1e7224 */ /* 0x008fc600078e02ff */
[----:B------:R-:W4:Y:S02]  /*6d90*/  LDL.U8 R31, [R17+0xf3] ;  /* 0x0000f300111f7983 */ /* 0x000f240000100000 */
[----:B------:R-:W-:Y:S02]  /*6da0*/  LOP3.LUT R23, R30, R28, R23, 0x96, !PT ;  /* 0x0000001c1e177212 */ /* 0x000fe400078e9617 */
[----:B------:R-:W2:Y:S04]  /*6db0*/  LDL.U8 R28, [R17+0xf4] ;  /* 0x0000f400111c7983 */ /* 0x000ea80000100000 */
[----:B------:R-:W3:Y:S01]  /*6dc0*/  LDL.U8 R30, [R17+0xf5] ;  /* 0x0000f500111e7983 */ /* 0x000ee20000100000 */
[----:B-----5:R-:W-:-:S03]  /*6dd0*/  IMAD R32, R29, R32, RZ ;  /* 0x000000201d207224 */ /* 0x020fc600078e02ff */
[----:B------:R-:W2:Y:S01]  /*6de0*/  LDG.E.U8 R29, desc[UR12][R14.64+0x4] ;  /* 0x0000040c0e1d7981 */ /* 0x000ea2000c1e1100 */
[----:B----4-:R-:W-:-:S03]  /*6df0*/  IMAD R31, R31, R36, RZ ;  /* 0x000000241f1f7224 */ /* 0x010fc600078e02ff */
[----:B------:R-:W4:Y:S02]  /*6e00*/  LDG.E.U8 R36, desc[UR12][R14.64+0x7] ;  /* 0x0000070c0e247981 */ /* 0x000f24000c1e1100 */
[----:B------:R-:W-:Y:S02]  /*6e10*/  LOP3.LUT R23, R31, R32, R23, 0x96, !PT ;  /* 0x000000201f177212 */ /* 0x000fe400078e9617 */
[----:B------:R-:W5:Y:S01]  /*6e20*/  LDG.E.U8 R32, desc[UR12][R14.64+0x6] ;  /* 0x0000060c0e207981 */ /* 0x000f62000c1e1100 */
[----:B---3--:R-:W-:-:S03]  /*6e30*/  IMAD R30, R30, R33, RZ ;  /* 0x000000211e1e7224 */ /* 0x008fc600078e02ff */
[----:B------:R-:W4:Y:S04]  /*6e40*/  LDL.U8 R31, [R17+0xf7] ;  /* 0x0000f700111f7983 */ /* 0x000f280000100000 */
[----:B------:R-:W3:Y:S01]  /*6e50*/  LDG.E.U8 R33, desc[UR12][R14.64+0x9] ;  /* 0x0000090c0e217981 */ /* 0x000ee2000c1e1100 */
[----:B--2---:R-:W-:-:S03]  /*6e60*/  IMAD R28, R28, R29, RZ ;  /* 0x0000001d1c1c7224 */ /* 0x004fc600078e02ff */
[----:B------:R-:W5:Y:S02]  /*6e70*/  LDL.U8 R29, [R17+0xf6] ;  /* 0x0000f600111d7983 */ /* 0x000f640000100000 */
        /* <DEDUP_REMOVED lines=8> */
[----:B------:R-:W4:Y:S04]  /*6f00*/  LDL.U8 R31, [R17+0xfb] ;  /* 0x0000fb00111f7983 */ /* 0x000f280000100000 */
[----:B------:R-:W5:Y:S01]  /*6f10*/  LDG.E.U8 R32, desc[UR12][R14.64+0xa] ;  /* 0x00000a0c0e207981 */ /* 0x000f62000c1e1100 */
[----:B--2---:R-:W-:-:S03]  /*6f20*/  IMAD R28, R28, R29, RZ ;  /* 0x0000001d1c1c7224 */ /* 0x004fc600078e02ff */
[----:B------:R-:W5:Y:S01]  /*6f30*/  LDL.U8 R29, [R17+0xfa] ;  /* 0x0000fa00111d7983 */ /* 0x000f620000100000 */
[----:B---3--:R-:W-:-:S03]  /*6f40*/  IMAD R30, R30, R33, RZ ;  /* 0x000000211e1e7224 */ /* 0x008fc600078e02ff */
[----:B------:R-:W2:Y:S01]  /*6f50*/  LDG.E.U8 R33, desc[UR12][R14.64+0xd] ;  /* 0x00000d0c0e217981 */ /* 0x000ea2000c1e1100 */
[----:B----4-:R-:W-:Y:S01]  /*6f60*/  IMAD R31, R31, R36, RZ ;  /* 0x000000241f1f7224 */ /* 0x010fe200078e02ff */
[----:B------:R-:W-:Y:S02]  /*6f70*/  LOP3.LUT R23, R30, R28, R23, 0x96, !PT ;  /* 0x0000001c1e177212 */ /* 0x000fe400078e9617 */
[----:B------:R-:W3:Y:S04]  /*6f80*/  LDG.E.U8 R36, desc[UR12][R14.64+0xf] ;  /* 0x00000f0c0e247981 */ /* 0x000ee8000c1e1100 */
[----:B------:R-:W4:Y:S04]  /*6f90*/  LDG.E.U8 R28, desc[UR12][R14.64+0xc] ;  /* 0x00000c0c0e1c7981 */ /* 0x000f28000c1e1100 */
[----:B------:R-:W2:Y:S01]  /*6fa0*/  LDL.U8 R30, [R17+0xfd] ;  /* 0x0000fd00111e7983 */ /* 0x000ea20000100000 */
[----:B-----5:R-:W-:-:S03]  /*6fb0*/  IMAD R32, R29, R32, RZ ;  /* 0x000000201d207224 */ /* 0x020fc600078e02ff */
[----:B------:R-:W5:Y:S02]  /*6fc0*/  LDG.E.U8 R29, desc[UR12][R14.64+0xe] ;  /* 0x00000e0c0e1d7981 */ /* 0x000f64000c1e1100 */
[----:B------:R-:W-:Y:S02]  /*6fd0*/  LOP3.LUT R23, R31, R32, R23, 0x96, !PT ;  /* 0x000000201f177212 */ /* 0x000fe400078e9617 */
[----:B------:R-:W4:Y:S04]  /*6fe0*/  LDL.U8 R31, [R17+0xfc] ;  /* 0x0000fc00111f7983 */ /* 0x000f280000100000 */
[----:B------:R-:W5:Y:S01]  /*6ff0*/  LDL.U8 R32, [R17+0xfe] ;  /* 0x0000fe0011207983 */ /* 0x000f620000100000 */
[----:B------:R-:W-:-:S05]  /*7000*/  VIADD R16, R16, 0x10 ;  /* 0x0000001010107836 */ /* 0x000fca0000000000 */
[----:B------:R-:W-:Y:S01]  /*7010*/  ISETP.NE.AND P0, PT, R16, R8, PT ;  /* 0x000000081000720c */ /* 0x000fe20003f05270 */
[----:B--2---:R-:W-:Y:S02]  /*7020*/  IMAD R30, R30, R33, RZ ;  /* 0x000000211e1e7224 */ /* 0x004fe400078e02ff */
[----:B---3--:R-:W-:Y:S02]  /*7030*/  IMAD R35, R35, R36, RZ ;  /* 0x0000002423237224 */ /* 0x008fe400078e02ff */
[----:B----4-:R-:W-:Y:S02]  /*7040*/  IMAD R28, R31, R28, RZ ;  /* 0x0000001c1f1c7224 */ /* 0x010fe400078e02ff */
[----:B-----5:R-:W-:-:S03]  /*7050*/  IMAD R32, R32, R29, RZ ;  /* 0x0000001d20207224 */ /* 0x020fc600078e02ff */
[----:B------:R-:W-:-:S04]  /*7060*/  LOP3.LUT R23, R30, R28, R23, 0x96, !PT ;  /* 0x0000001c1e177212 */ /* 0x000fc800078e9617 */
[----:B------:R-:W-:Y:S01]  /*7070*/  LOP3.LUT R23, R35, R32, R23, 0x96, !PT ;  /* 0x0000002023177212 */ /* 0x000fe200078e9617 */
[----:B------:R-:W-:Y:S06]  /*7080*/  @P0 BRA `(.L_x_271) ;  /* 0xfffffffc00000947 */ /* 0x000fec000383ffff */
[----:B------:R-:W-:-:S07]  /*7090*/  IMAD.MOV.U32 R28, RZ, RZ, R8 ;  /* 0x000000ffff1c7224 */ /* 0x000fce00078e0008 */
.L_x_270:
[----:B------:R-:W-:-:S13]  /*70a0*/  ISETP.NE.AND P0, PT, R5, RZ, PT ;  /* 0x000000ff0500720c */ /* 0x000fda0003f05270 */
[----:B------:R-:W-:Y:S05]  /*70b0*/  @!P0 BRA `(.L_x_272) ;  /* 0x0000000400708947 */ /* 0x000fea0003800000 */
[----:B------:R-:W-:Y:S02]  /*70c0*/  ISETP.GE.U32.AND P0, PT, R9, 0x7, PT ;  /* 0x000000070900780c */ /* 0x000fe40003f06070 */
[----:B------:R-:W-:-:S11]  /*70d0*/  ISETP.NE.AND P3, PT, R6, RZ, PT ;  /* 0x000000ff0600720c */ /* 0x000fd60003f65270 */
[----:B------:R-:W-:Y:S05]  /*70e0*/  @!P0 BRA `(.L_x_273) ;  /* 0x0000000000948947 */ /* 0x000fea0003800000 */
[----:B------:R-:W1:Y:S01]  /*70f0*/  LDCU.64 UR18, c[0x0][0x398] ;  /* 0x00007300ff1277ac */ /* 0x000e620008000a00 */
[----:B0-----:R-:W-:Y:S01]  /*7100*/  IMAD.IADD R14, R25, 0x1, R28 ;  /* 0x00000001190e7824 */ /* 0x001fe200078e021c */
[----:B------:R-:W-:-:S05]  /*7110*/  IADD3 R29, PT, PT, R1, R28, RZ ;  /* 0x0000001c011d7210 */ /* 0x000fca0007ffe0ff */
[----:B------:R-:W2:Y:S04]  /*7120*/  LDL.U8 R30, [R29+0xf0] ;  /* 0x0000f0001d1e7983 */ /* 0x000ea80000100000 */
[----:B------:R-:W3:Y:S04]  /*7130*/  LDL.U8 R31, [R29+0xf1] ;  /* 0x0000f1001d1f7983 */ /* 0x000ee80000100000 */
[----:B------:R-:W4:Y:S01]  /*7140*/  LDL.U8 R33, [R29+0xf2] ;  /* 0x0000f2001d217983 */ /* 0x000f220000100000 */
[----:B-1----:R-:W-:Y:S02]  /*7150*/  IADD3 R14, P0, PT, R14, UR18, RZ ;  /* 0x000000120e0e7c10 */ /* 0x002fe4000ff1e0ff */
[----:B------:R-:W-:-:S03]  /*7160*/  IADD3 R16, P1, P2, R28, UR18, R25 ;  /* 0x000000121c107c10 */ /* 0x000fc6000fa3e019 */
[----:B------:R-:W-:Y:S01]  /*7170*/  IMAD.X R15, RZ, RZ, UR19, P0 ;  /* 0x00000013ff0f7e24 */ /* 0x000fe200080e06ff */
[----:B------:R-:W-:-:S05]  /*7180*/  IADD3.X R17, PT, PT, RZ, UR19, RZ, P1, P2 ;  /* 0x00000013ff117c10 */ /* 0x000fca0008fe44ff */
[----:B------:R-:W2:Y:S04]  /*7190*/  LDG.E.U8 R15, desc[UR12][R14.64] ;  /* 0x0000000c0e0f7981 */ /* 0x000ea8000c1e1100 */
[----:B------:R-:W3:Y:S04]  /*71a0*/  LDG.E.U8 R32, desc[UR12][R16.64+0x1] ;  /* 0x0000010c10207981 */ /* 0x000ee8000c1e1100 */
[----:B------:R-:W4:Y:S04]  /*71b0*/  LDG.E.U8 R36, desc[UR12][R16.64+0x2] ;  /* 0x0000020c10247981 */ /* 0x000f28000c1e1100 */
[----:B------:R-:W5:Y:S01]  /*71c0*/  LDG.E.U8 R14, desc[UR12][R16.64+0x3] ;  /* 0x0000030c100e7981 */ /* 0x000f62000c1e1100 */
[----:B--2---:R-:W-:-:S03]  /*71d0*/  IMAD R30, R30, R15, RZ ;  /* 0x0000000f1e1e7224 */ /* 0x004fc600078e02ff */
[----:B------:R-:W2:Y:S01]  /*71e0*/  LDG.E.U8 R15, desc[UR12][R16.64+0x4] ;  /* 0x0000040c100f7981 */ /* 0x000ea2000c1e1100 */
[----:B---3--:R-:W-:-:S03]  /*71f0*/  IMAD R31, R31, R32, RZ ;  /* 0x000000201f1f7224 */ /* 0x008fc600078e02ff */
[----:B------:R-:W2:Y:S01]  /*7200*/  LDL.U8 R32, [R29+0xf4] ;  /* 0x0000f4001d207983 */ /* 0x000ea20000100000 */
[----:B----4-:R-:W-:-:S03]  /*7210*/  IMAD R33, R33, R36, RZ ;  /* 0x0000002421217224 */ /* 0x010fc600078e02ff */
[----:B------:R-:W3:Y:S02]  /*7220*/  LDG.E.U8 R36, desc[UR12][R16.64+0x7] ;  /* 0x0000070c10247981 */ /* 0x000ee4000c1e1100 */
[----:B------:R-:W-:Y:S02]  /*7230*/  LOP3.LUT R30, R33, R30, R31, 0x96, !PT ;  /* 0x0000001e211e7212 */ /* 0x000fe400078e961f */
[----:B------:R-:W5:Y:S04]  /*7240*/  LDL.U8 R31, [R29+0xf3] ;  /* 0x0000f3001d1f7983 */ /* 0x000f680000100000 */
[----:B------:R-:W3:Y:S01]  /*7250*/  LDL.U8 R33, [R29+0xf7] ;  /* 0x0000f7001d217983 */ /* 0x000ee20000100000 */
[----:B-----5:R-:W-:Y:S02]  /*7260*/  IMAD R31, R31, R14, RZ ;  /* 0x0000000e1f1f7224 */ /* 0x020fe400078e02ff */
[----:B--2---:R-:W-:-:S02]  /*7270*/  IMAD R14, R32, R15, RZ ;  /* 0x0000000f200e7224 */ /* 0x004fc400078e02ff */
[----:B------:R-:W2:Y:S03]  /*7280*/  LDG.E.U8 R32, desc[UR12][R16.64+0x6] ;  /* 0x0000060c10207981 */ /* 0x000ea6000c1e1100 */
[----:B------:R-:W-:Y:S01]  /*7290*/  LOP3.LUT R14, R14, R30, R31, 0x96, !PT ;  /* 0x0000001e0e0e7212 */ /* 0x000fe200078e961f */
[----:B------:R-:W4:Y:S04]  /*72a0*/  LDL.U8 R15, [R29+0xf5] ;  /* 0x0000f5001d0f7983 */ /* 0x000f280000100000 */
[----:B------:R-:W4:Y:S04]  /*72b0*/  LDG.E.U8 R30, desc[UR12][R16.64+0x5] ;  /* 0x0000050c101e7981 */ /* 0x000f28000c1e1100 */
[----:B------:R-:W2:Y:S01]  /*72c0*/  LDL.U8 R31, [R29+0xf6] ;  /* 0x0000f6001d1f7983 */ /* 0x000ea20000100000 */
[----:B---3--:R-:W-:-:S02]  /*72d0*/  IMAD R33, R33, R36, RZ ;  /* 0x0000002421217224 */ /* 0x008fc400078e02ff */
[----:B------:R-:W-:Y:S02]  /*72e0*/  VIADD R28, R28, 0x8 ;  /* 0x000000081c1c7836 */ /* 0x000fe40000000000 */
[----:B----4-:R-:W-:Y:S02]  /*72f0*/  IMAD R15, R15, R30, RZ ;  /* 0x0000001e0f0f7224 */ /* 0x010fe400078e02ff */
[----:B--2---:R-:W-:-:S05]  /*7300*/  IMAD R31, R31, R32, RZ ;  /* 0x000000201f1f7224 */ /* 0x004fca00078e02ff */
[----:B------:R-:W-:-:S04]  /*7310*/  LOP3.LUT R14, R31, R14, R15, 0x96, !PT ;  /* 0x0000000e1f0e7212 */ /* 0x000fc800078e960f */
[----:B------:R-:W-:-:S04]  /*7320*/  LOP3.LUT R14, R23, R14, R33, 0x96, !PT ;  /* 0x0000000e170e7212 */ /* 0x000fc800078e9621 */
[----:B------:R-:W-:-:S07]  /*7330*/  PRMT R23, R14, 0x7610, R23 ;  /* 0x000076100e177816 */ /* 0x000fce0000000017 */
.L_x_273:
[----:B------:R-:W-:Y:S05]  /*7340*/  @!P3 BRA `(.L_x_272) ;  /* 0x0000000000ccb947 */ /* 0x000fea0003800000 */
[----:B------:R-:W-:Y:S02]  /*7350*/  ISETP.GE.U32.AND P0, PT, R10, 0x3, PT ;  /* 0x000000030a00780c */ /* 0x000fe40003f06070 */
[----:B------:R-:W-:-:S11]  /*7360*/  ISETP.NE.AND P3, PT, R2, RZ, PT ;  /* 0x000000ff0200720c */ /* 0x000fd60003f65270 */
[----:B------:R-:W-:Y:S05]  /*7370*/  @!P0 BRA `(.L_x_274) ;  /* 0x0000000000588947 */ /* 0x000fea0003800000 */
[----:B------:R-:W1:Y:S01]  /*7380*/  LDCU.64 UR18, c[0x0][0x398] ;  /* 0x00007300ff1277ac */ /* 0x000e620008000a00 */
[--C-:B0-----:R-:W-:Y:S02]  /*7390*/  IMAD.IADD R14, R25, 0x1, R28.reuse ;  /* 0x00000001190e7824 */ /* 0x101fe400078e021c */
[----:B------:R-:W-:-:S05]  /*73a0*/  IMAD.IADD R30, R1, 0x1, R28 ;  /* 0x00000001011e7824 */ /* 0x000fca00078e021c */
[----:B------:R-:W2:Y:S04]  /*73b0*/  LDL.U8 R31, [R30+0xf0] ;  /* 0x0000f0001e1f7983 */ /* 0x000ea80000100000 */
[----:B------:R-:W3:Y:S04]  /*73c0*/  LDL.U8 R32, [R30+0xf1] ;  /* 0x0000f1001e207983 */ /* 0x000ee80000100000 */
[----:B------:R-:W4:Y:S01]  /*73d0*/  LDL.U8 R36, [R30+0xf2] ;  /* 0x0000f2001e247983 */ /* 0x000f220000100000 */
[----:B-1----:R-:W-:Y:S02]  /*73e0*/  IADD3 R14, P0, PT, R14, UR18, RZ ;  /* 0x000000120e0e7c10 */ /* 0x002fe4000ff1e0ff */
[----:B------:R-:W-:Y:S01]  /*73f0*/  IADD3 R16, P1, P2, R28, UR18, R25 ;  /* 0x000000121c107c10 */ /* 0x000fe2000fa3e019 */
[----:B------:R-:W5:Y:S01]  /*7400*/  LDL.U8 R35, [R30+0xf3] ;  /* 0x0000f3001e237983 */ /* 0x000f620000100000 */
[----:B------:R-:W-:-:S02]  /*7410*/  IADD3.X R15, PT, PT, RZ, UR19, RZ, P0, !PT ;  /* 0x00000013ff0f7c10 */ /* 0x000fc400087fe4ff */
        /* <DEDUP_REMOVED lines=12> */
.L_x_274:
[----:B------:R-:W-:Y:S05]  /*74e0*/  @!P3 BRA `(.L_x_272) ;  /* 0x000000000064b947 */ /* 0x000fea0003800000 */
[----:B------:R-:W1:Y:S01]  /*74f0*/  LDCU.64 UR18, c[0x0][0x398] ;  /* 0x00007300ff1277ac */ /* 0x000e620008000a00 */
[----:B0-----:R-:W-:Y:S01]  /*7500*/  IMAD.IADD R14, R25, 0x1, R28 ;  /* 0x00000001190e7824 */ /* 0x001fe200078e021c */
[----:B------:R-:W-:-:S05]  /*7510*/  IADD3 R29, PT, PT, R1, R28, RZ ;  /* 0x0000001c011d7210 */ /* 0x000fca0007ffe0ff */
        /* <DEDUP_REMOVED lines=22> */
.L_x_272:
[----:B------:R-:W-:Y:S01]  /*7680*/  VIADD R22, R22, 0x1 ;  /* 0x0000000116167836 */ /* 0x000fe20000000000 */
[----:B------:R-:W-:-:S04]  /*7690*/  LOP3.LUT R23, R23, 0xff, RZ, 0xc0, !PT ;  /* 0x000000ff17177812 */ /* 0x000fc800078ec0ff */
[----:B------:R-:W-:Y:S02]  /*76a0*/  ISETP.NE.AND P0, PT, R22, R26, PT ;  /* 0x0000001a1600720c */ /* 0x000fe40003f05270 */
[----:B------:R-:W-:-:S13]  /*76b0*/  ISETP.NE.AND P1, PT, R23, 0x1, PT ;  /* 0x000000011700780c */ /* 0x000fda0003f25270 */
[----:B------:R-:W-:Y:S05]  /*76c0*/  @P0 BRA P1, `(.L_x_275) ;  /* 0xfffffff400500947 */ /* 0x000fea000083ffff */
[----:B------:R-:W-:Y:S05]  /*76d0*/  BSYNC.RECONVERGENT B3 ;  /* 0x0000000000037941 */ /* 0x000fea0003800200 */
.L_x_269:
        /* <DEDUP_REMOVED lines=20> */
[----:B------:R-:W-:Y:S01]  /*7820*/  PLOP3.LUT P0, PT, PT, PT, PT, 0x8, 0x80 ;  /* 0x000000000080781c */ /* 0x000fe20003f0e170 */
[----:B------:R-:W-:-:S12]  /*7830*/  VIADD R15, R7, 0xfffffff4 ;  /* 0xfffffff4070f7836 */ /* 0x000fd80000000000 */
.L_x_281:
        /* <DEDUP_REMOVED lines=35> */
[C-C-:B------:R-:W-:Y:S02]  /*7a70*/  IMAD.IADD R29, R1.reuse, 0x1, R16.reuse ;  /* 0x00000001011d7824 */ /* 0x140fe400078e0210 */
        /* <DEDUP_REMOVED lines=14> */
[----:B----4-:R-:W-:-:S07]  /*7b60*/  MOV R16, R7 ;  /* 0x0000000700107202 */ /* 0x010fce0000000f00 */
.L_x_280:
[----:B------:R-:W-:-:S05]  /*7b70*/  IMAD.IADD R15, R7, 0x1, -R14 ;  /* 0x00000001070f7824 */ /* 0x000fca00078e0a0e */
[----:B------:R-:W-:-:S13]  /*7b80*/  ISETP.GT.AND P1, PT, R15, 0x4, PT ;  /* 0x000000040f00780c */ /* 0x000fda0003f24270 */
[----:B------:R-:W-:Y:S05]  /*7b90*/  @!P1 BRA `(.L_x_282) ;  /* 0x0000000000689947 */ /* 0x000fea0003800000 */
[----:B------:R-:W-:-:S05]  /*7ba0*/  IMAD.IADD R29, R1, 0x1, R14 ;  /* 0x00000001011d7824 */ /* 0x000fca00078e020e */
[----:B------:R-:W2:Y:S01]  /*7bb0*/  LDL.U8 R15, [R29+0xf0] ;  /* 0x0000f0001d0f7983 */ /* 0x000ea20000100000 */
        /* <DEDUP_REMOVED lines=9> */
[C-C-:B------:R-:W-:Y:S02]  /*7c50*/  IMAD.IADD R28, R1.reuse, 0x1, R16.reuse ;  /* 0x00000001011c7824 */ /* 0x140fe400078e0210 */
[----:B------:R-:W-:Y:S01]  /*7c60*/  IMAD R16, R24, R21, R16 ;  /* 0x0000001518107224 */ /* 0x000fe200078e0210 */
        /* <DEDUP_REMOVED lines=13> */
.L_x_282:
[----:B------:R-:W-:-:S13]  /*7d40*/  ISETP.NE.OR P0, PT, R14, R7, P0 ;  /* 0x000000070e00720c */ /* 0x000fda0000705670 */
[----:B------:R-:W-:Y:S05]  /*7d50*/  @!P0 BRA `(.L_x_278) ;  /* 0x00000000003c8947 */ /* 0x000fea0003800000 */
.L_x_279:
        /* <DEDUP_REMOVED lines=14> */
[----:B0-----:R-:W-:-:S07]  /*7e40*/  MOV R16, R7 ;  /* 0x0000000700107202 */ /* 0x001fce0000000f00 */
.L_x_278:
[----:B------:R-:W-:-:S13]  /*7e50*/  ISETP.NE.AND P0, PT, R2, RZ, PT ;  /* 0x000000ff0200720c */ /* 0x000fda0003f05270 */
[----:B------:R-:W-:Y:S05]  /*7e60*/  @!P0 BRA `(.L_x_283) ;  /* 0x0000000000348947 */ /* 0x000fea0003800000 */
[----:B---3--:R-:W-:-:S05]  /*7e70*/  IMAD.IADD R17, R1, 0x1, R16 ;  /* 0x0000000101117824 */ /* 0x008fca00078e0210 */
[----:B0-----:R-:W2:Y:S01]  /*7e80*/  LDL.U8 R15, [R17+0xf0] ;  /* 0x0000f000110f7983 */ /* 0x001ea20000100000 */
        /* <DEDUP_REMOVED lines=11> */
.L_x_283:
[----:B------:R-:W-:-:S07]  /*7f40*/  VIADD R24, R24, 0x1 ;  /* 0x0000000118187836 */ /* 0x000fce0000000000 */
.L_x_277:
[----:B------:R-:W-:Y:S05]  /*7f50*/  BSYNC.RECONVERGENT B3 ;  /* 0x0000000000037941 */ /* 0x000fea0003800200 */
.L_x_276:
[----:B------:R-:W-:Y:S02]  /*7f60*/  ISETP.GE.AND P0, PT, R24, 0xc, PT ;  /* 0x0000000c1800780c */ /* 0x000fe40003f06270 */
[C---:B------:R-:W-:Y:S02]  /*7f70*/  ISETP.GT.AND P1, PT, R19.reuse, R3, PT ;  /* 0x000000031300720c */ /* 0x040fe40003f24270 */
[----:B------:R-:W-:-:S11]  /*7f80*/  IADD3 R19, PT, PT, R19, -0x1, RZ ;  /* 0xffffffff13137810 */ /* 0x000fd60007ffe0ff */
[----:B------:R-:W-:Y:S05]  /*7f90*/  @!P0 BRA P1, `(.L_x_284) ;  /* 0xffffffe4003c8947 */ /* 0x000fea000083ffff */
.L_x_262:
[----:B------:R-:W-:Y:S05]  /*7fa0*/  BSYNC.RECONVERGENT B2 ;  /* 0x0000000000027941 */ /* 0x000fea0003800200 */
.L_x_261:
[----:B------:R-:W-:Y:S02]  /*7fb0*/  ISETP.GT.AND P0, PT, R13, 0x1, PT ;  /* 0x000000010d00780c */ /* 0x000fe40003f04270 */
[----:B------:R-:W-:Y:S02]  /*7fc0*/  ISETP.LT.AND P1, PT, R24, 0xc, PT ;  /* 0x0000000c1800780c */ /* 0x000fe40003f21270 */
[----:B------:R-:W-:-:S13]  /*7fd0*/  ISETP.GT.AND P0, PT, R12, R11, P0 ;  /* 0x0000000b0c00720c */ /* 0x000fda0000704270 */
[----:B------:R-:W-:Y:S05]  /*7fe0*/  @P0 BRA P1, `(.L_x_285) ;  /* 0xffffffe000fc0947 */ /* 0x000fea000083ffff */
.L_x_260:
[----:B------:R-:W-:Y:S05]  /*7ff0*/  BSYNC.RECONVERGENT B1 ;  /* 0x0000000000017941 */ /* 0x000fea0003800200 */
.L_x_259:
[----:B------:R-:W-:Y:S01]  /*8000*/  ISETP.GT.AND P0, PT, R24, 0xd, PT ;  /* 0x0000000d1800780c */ /* 0x000fe20003f04270 */
[----:B------:R-:W-:-:S12]  /*8010*/  BSSY.RECONVERGENT B3, `(.L_x_286) ;  /* 0x00001e8000037945 */ /* 0x000fd80003800200 */
[----:B------:R-:W-:Y:S05]  /*8020*/  @P0 BRA `(.L_x_287) ;  /* 0x0000001c00980947 */ /* 0x000fea0003800000 */
[----:B------:R-:W5:Y:S01]  /*8030*/  LDC R19, c[0x0][0x3a0] ;  /* 0x0000e800ff137b82 */ /* 0x000f620000000800 */
[----:B------:R-:W2:Y:S01]  /*8040*/  LDCU UR4, c[0x0][0x3a0] ;  /* 0x00007400ff0477ac */ /* 0x000ea20008000800 */
[----:B-1-34-:R-:W-:Y:S02]  /*8050*/  VIMNMX R12, PT, PT, RZ, R4, !PT ;  /* 0x00000004ff0c7248 */ /* 0x01afe40007fe0100 */
[----:B------:R-:W-:Y:S01]  /*8060*/  VIMNMX R13, PT, PT, RZ, R11, !PT ;  /* 0x0000000bff0d7248 */ /* 0x000fe20007fe0100 */
[----:B--2---:R-:W-:Y:S01]  /*8070*/  IMAD.U32 R18, RZ, RZ, UR4 ;  /* 0x00000004ff127e24 */ /* 0x004fe2000f8e00ff */
[----:B-----5:R-:W-:-:S05]  /*8080*/  VIMNMX R19, PT, PT, R19, 0x4, !PT ;  /* 0x0000000413137848 */ /* 0x020fca0007fe0100 */
[----:B------:R-:W-:-:S07]  /*8090*/  VIADD R19, R19, 0xfffffffd ;  /* 0xfffffffd13137836 */ /* 0x000fce0000000000 */
.L_x_322:
[C---:B0-----:R-:W-:Y:S01]  /*80a0*/  VIADD R20, R18.reuse, 0xfffffffe ;  /* 0xfffffffe12147836 */ /* 0x041fe20000000000 */
[----:B------:R-:W-:Y:S01]  /*80b0*/  ISETP.GE.AND P0, PT, R18, 0x2, PT ;  /* 0x000000021200780c */ /* 0x000fe20003f06270 */
[----:B------:R-:W-:Y:S03]  /*80c0*/  BSSY.RECONVERGENT B2, `(.L_x_288) ;  /* 0x00001d8000027945 */ /* 0x000fe60003800200 */
[----:B------:R-:W-:-:S13]  /*80d0*/  ISETP.LT.OR P0, PT, R20, R11, !P0 ;  /* 0x0000000b1400720c */ /* 0x000fda0004701670 */
[----:B-1234-:R-:W-:Y:S05]  /*80e0*/  @P0 BRA `(.L_x_289) ;  /* 0x0000001c00540947 */ /* 0x01efea0003800000 */
.L_x_321:
[----:B------:R-:W-:Y:S01]  /*80f0*/  ISETP.GT.AND P0, PT, R20, R12, PT ;  /* 0x0000000c1400720c */ /* 0x000fe20003f04270 */
[----:B------:R-:W-:-:S12]  /*8100*/  BSSY.RECONVERGENT B1, `(.L_x_290) ;  /* 0x00001cf000017945 */ /* 0x000fd80003800200 */
[----:B01234-:R-:W-:Y:S05]  /*8110*/  @!P0 BRA `(.L_x_291) ;  /* 0x0000001c00348947 */ /* 0x01ffea0003800000 */
[----:B------:R-:W-:Y:S01]  /*8120*/  IADD3 R3, PT, PT, R18, -0x1, RZ ;  /* 0xffffffff12037810 */ /* 0x000fe20007ffe0ff */
[----:B------:R-:W-:-:S03]  /*8130*/  IMAD R21, R20, 0x8, R1 ;  /* 0x0000000814157824 */ /* 0x000fc600078e0201 */
[----:B------:R-:W-:Y:S02]  /*8140*/  LEA R3, R3, UR22, 0x3 ;  /* 0x0000001603037c11 */ /* 0x000fe4000f8e18ff */
[----:B------:R-:W2:Y:S04]  /*8150*/  LDL R16, [R21+0x280] ;  /* 0x0002800015107983 */ /* 0x000ea80000100800 */
[----:B------:R-:W3:Y:S01]  /*8160*/  LDL R14, [R3] ;  /* 0x00000000030e7983 */ /* 0x000ee20000100800 */
[----:B------:R-:W-:Y:S01]  /*8170*/  IMAD.MOV.U32 R22, RZ, RZ, R20 ;  /* 0x000000ffff167224 */ /* 0x000fe200078e0014 */
[C---:B--2---:R-:W-:Y:S01]  /*8180*/  IADD3 R25, PT, PT, R1.reuse, R16, RZ ;  /* 0x0000001001197210 */ /* 0x044fe20007ffe0ff */
[----:B---3--:R-:W-:-:S07]  /*8190*/  IMAD.IADD R23, R1, 0x1, R14 ;  /* 0x0000000101177824 */ /* 0x008fce00078e020e */
.L_x_320:
[----:B01234-:R-:W0:Y:S01]  /*81a0*/  LDC R3, c[0x0][0x3a0] ;  /* 0x0000e800ff037b82 */ /* 0x01fe220000000800 */
[----:B------:R-:W-:Y:S01]  /*81b0*/  IMAD.MOV.U32 R14, RZ, RZ, RZ ;  /* 0x000000ffff0e7224 */ /* 0x000fe200078e00ff */
[----:B0-----:R-:W-:-:S13]  /*81c0*/  ISETP.GE.AND P1, PT, R3, 0x4, PT ;  /* 0x000000040300780c */ /* 0x001fda0003f26270 */
[----:B------:R-:W-:Y:S05]  /*81d0*/  @!P1 BRA `(.L_x_292) ;  /* 0x0000000400649947 */ /* 0x000fea0003800000 */
[----:B------:R-:W-:Y:S01]  /*81e0*/  LOP3.LUT R7, R34, 0x7ffffffc, RZ, 0xc0, !PT ;  /* 0x7ffffffc22077812 */ /* 0x000fe200078ec0ff */
[C---:B------:R-:W-:Y:S01]  /*81f0*/  VIADD R3, R1.reuse, 0x100 ;  /* 0x0000010001037836 */ /* 0x040fe20000000000 */
[----:B------:R-:W-:-:S03]  /*8200*/  IADD3 R15, PT, PT, R1, 0xf3, RZ ;  /* 0x000000f3010f7810 */ /* 0x000fc60007ffe0ff */
[----:B------:R-:W-:-:S05]  /*8210*/  IMAD.MOV R16, RZ, RZ, -R7 ;  /* 0x000000ffff107224 */ /* 0x000fca00078e0a07 */
[----:B------:R-:W-:-:S13]  /*8220*/  ISETP.GE.AND P0, PT, R16, RZ, PT ;  /* 0x000000ff1000720c */ /* 0x000fda0003f06270 */
[----:B------:R-:W-:Y:S05]  /*8230*/  @P0 BRA `(.L_x_293) ;  /* 0x0000000400140947 */ /* 0x000fea0003800000 */
[----:B------:R-:W-:Y:S01]  /*8240*/  IMAD.MOV R17, RZ, RZ, -R16 ;  /* 0x000000ffff117224 */ /* 0x000fe200078e0a10 */
[----:B------:R-:W-:-:S04]  /*8250*/  PLOP3.LUT P0, PT, PT, PT, PT, 0x80, 0x8 ;  /* 0x000000000008781c */ /* 0x000fc80003f0f070 */
[----:B------:R-:W-:-:S13]  /*8260*/  ISETP.GT.AND P2, PT, R17, 0xc, PT ;  /* 0x0000000c1100780c */ /* 0x000fda0003f44270 */
[----:B------:R-:W-:Y:S05]  /*8270*/  @!P2 BRA `(.L_x_294) ;  /* 0x00000000009ca947 */ /* 0x000fea0003800000 */
[----:B------:R-:W-:-:S13]  /*8280*/  PLOP3.LUT P0, PT, PT, PT, PT, 0x8, 0x80 ;  /* 0x000000000080781c */ /* 0x000fda0003f0e170 */
.L_x_295:
        /* <DEDUP_REMOVED lines=38> */
.L_x_294:
[----:B------:R-:W-:-:S05]  /*84f0*/  IMAD.MOV R17, RZ, RZ, -R16 ;  /* 0x000000ffff117224 */ /* 0x000fca00078e0a10 */
[----:B------:R-:W-:-:S13]  /*8500*/  ISETP.GT.AND P2, PT, R17, 0x4, PT ;  /* 0x000000041100780c */ /* 0x000fda0003f44270 */
[----:B------:R-:W-:Y:S05]  /*8510*/  @!P2 BRA `(.L_x_296) ;  /* 0x000000000054a947 */ /* 0x000fea0003800000 */
[----:B------:R-:W2:Y:S04]  /*8520*/  LDL.U8 R14, [R3+-0x1] ;  /* 0xffffff00030e7983 */ /* 0x000ea80000100000 */
[----:B--2---:R-:W-:Y:S04]  /*8530*/  STL.U8 [R15+-0x3], R14 ;  /* 0xfffffd0e0f007387 */ /* 0x004fe80000100000 */
        /* <DEDUP_REMOVED lines=10> */
[----:B------:R-:W2:Y:S04]  /*85e0*/  LDL.U8 R40, [R3+0x5] ;  /* 0x0000050003287983 */ /* 0x000ea80000100000 */
[----:B--2---:R-:W-:Y:S04]  /*85f0*/  STL.U8 [R15+0x3], R40 ;  /* 0x000003280f007387 */ /* 0x004fe80000100000 */
[----:B0-----:R0:W2:Y:S01]  /*8600*/  LDL.U8 R28, [R3+0x6] ;  /* 0x00000600031c7983 */ /* 0x0010a20000100000 */
[----:B------:R-:W-:Y:S01]  /*8610*/  PLOP3.LUT P0, PT, PT, PT, PT, 0x8, 0x80 ;  /* 0x000000000080781c */ /* 0x000fe20003f0e170 */
[----:B------:R-:W-:Y:S01]  /*8620*/  VIADD R16, R16, 0x8 ;  /* 0x0000000810107836 */ /* 0x000fe20000000000 */
[----:B------:R-:W-:Y:S01]  /*8630*/  MOV R14, R7 ;  /* 0x00000007000e7202 */ /* 0x000fe20000000f00 */
[----:B0-----:R-:W-:Y:S01]  /*8640*/  VIADD R3, R3, 0x8 ;  /* 0x0000000803037836 */ /* 0x001fe20000000000 */
[----:B--2---:R0:W-:Y:S02]  /*8650*/  STL.U8 [R15+0x4], R28 ;  /* 0x0000041c0f007387 */ /* 0x0041e40000100000 */
[----:B0-----:R-:W-:-:S07]  /*8660*/  VIADD R15, R15, 0x8 ;  /* 0x000000080f0f7836 */ /* 0x001fce0000000000 */
.L_x_296:
[----:B------:R-:W-:-:S13]  /*8670*/  ISETP.NE.OR P0, PT, R16, RZ, P0 ;  /* 0x000000ff1000720c */ /* 0x000fda0000705670 */
[----:B------:R-:W-:Y:S05]  /*8680*/  @!P0 BRA `(.L_x_292) ;  /* 0x0000000000388947 */ /* 0x000fea0003800000 */
.L_x_293:
        /* <DEDUP_REMOVED lines=9> */
[----:B0-----:R-:W-:Y:S02]  /*8720*/  IADD3 R3, PT, PT, R3, 0x4, RZ ;  /* 0x0000000403037810 */ /* 0x001fe40007ffe0ff */
[----:B--2---:R0:W-:Y:S02]  /*8730*/  STL.U8 [R15], R32 ;  /* 0x000000200f007387 */ /* 0x0041e40000100000 */
[----:B0-----:R-:W-:-:S02]  /*8740*/  VIADD R15, R15, 0x4 ;  /* 0x000000040f0f7836 */ /* 0x001fc40000000000 */
[----:B------:R-:W-:Y:S05]  /*8750*/  @P0 BRA `(.L_x_293) ;  /* 0xfffffffc00cc0947 */ /* 0x000fea000383ffff */
[----:B------:R-:W-:-:S07]  /*8760*/  IMAD.MOV.U32 R14, RZ, RZ, R7 ;  /* 0x000000ffff0e7224 */ /* 0x000fce00078e0007 */
.L_x_292:
        /* <DEDUP_REMOVED lines=12> */
.L_x_297:
[----:B01----:R-:W2:Y:S02]  /*8830*/  LDL.U8 R3, [R23+0xf0] ;  /* 0x0000f00017037983 */ /* 0x003ea40000100000 */
[----:B--2---:R-:W-:-:S04]  /*8840*/  IADD3 R3, PT, PT, RZ, -R3, RZ ;  /* 0x80000003ff037210 */ /* 0x004fc80007ffe0ff */
[----:B------:R-:W-:-:S05]  /*8850*/  PRMT R16, R3, 0x7710, RZ ;  /* 0x0000771003107816 */ /* 0x000fca00000000ff */
[----:B------:R-:W-:-:S05]  /*8860*/  VIADD R16, R16, 0x1 ;  /* 0x0000000110107836 */ /* 0x000fca0000000000 */
[----:B------:R0:W-:Y:S04]  /*8870*/  STL.U8 [R23+0xf0], R16 ;  /* 0x0000f01017007387 */ /* 0x0001e80000100000 */
[----:B------:R-:W2:Y:S01]  /*8880*/  LDL.U8 R3, [R25+0xf0] ;  /* 0x0000f00019037983 */ /* 0x000ea20000100000 */
[----:B------:R-:W-:Y:S01]  /*8890*/  LEA R14, R22, UR22, 0x3 ;  /* 0x00000016160e7c11 */ /* 0x000fe2000f8e18ff */
[----:B--2---:R-:W-:-:S05]  /*88a0*/  IMAD.MOV R3, RZ, RZ, -R3 ;  /* 0x000000ffff037224 */ /* 0x004fca00078e0a03 */
[----:B------:R-:W-:-:S05]  /*88b0*/  PRMT R30, R3, 0x7710, RZ ;  /* 0x00007710031e7816 */ /* 0x000fca00000000ff */
[----:B------:R-:W-:-:S05]  /*88c0*/  VIADD R30, R30, 0x1 ;  /* 0x000000011e1e7836 */ /* 0x000fca0000000000 */
[----:B------:R0:W-:Y:S04]  /*88d0*/  STL.U8 [R25+0xf0], R30 ;  /* 0x0000f01e19007387 */ /* 0x0001e80000100000 */
[----:B------:R-:W2:Y:S02]  /*88e0*/  LDL R14, [R14+-0x8] ;  /* 0xfffff8000e0e7983 */ /* 0x000ea40000100800 */
[----:B--2---:R-:W-:-:S05]  /*88f0*/  IADD3 R32, PT, PT, R1, R14, RZ ;  /* 0x0000000e01207210 */ /* 0x004fca0007ffe0ff */
[----:B------:R-:W2:Y:S01]  /*8900*/  LDL.U8 R3, [R32+0xf0] ;  /* 0x0000f00020037983 */ /* 0x000ea20000100000 */
[----:B------:R-:W-:Y:S01]  /*8910*/  HFMA2 R28, -RZ, RZ, 0, 0 ;  /* 0x00000000ff1c7431 */ /* 0x000fe200000001ff */
[----:B------:R-:W-:Y:S01]  /*8920*/  BSSY.RECONVERGENT B4, `(.L_x_298) ;  /* 0x00000b0000047945 */ /* 0x000fe20003800200 */
[----:B------:R-:W-:Y:S02]  /*8930*/  VIADD R0, R0, 0x1 ;  /* 0x0000000100007836 */ /* 0x000fe40000000000 */
[----:B--2---:R-:W-:-:S05]  /*8940*/  IMAD.MOV R3, RZ, RZ, -R3 ;  /* 0x000000ffff037224 */ /* 0x004fca00078e0a03 */
[----:B------:R-:W-:-:S05]  /*8950*/  PRMT R3, R3, 0x7710, RZ ;  /* 0x0000771003037816 */ /* 0x000fca00000000ff */
[----:B------:R-:W-:-:S05]  /*8960*/  VIADD R3, R3, 0x1 ;  /* 0x0000000103037836 */ /* 0x000fca0000000000 */
[----:B------:R0:W-:Y:S02]  /*8970*/  STL.U8 [R32+0xf0], R3 ;  /* 0x0000f00320007387 */ /* 0x0001e40000100000 */
.L_x_304:
[----:B------:R-:W1:Y:S01]  /*8980*/  LDC R29, c[0x0][0x3a0] ;  /* 0x0000e800ff1d7b82 */ /* 0x000e620000000800 */
[----:B------:R-:W-:Y:S01]  /*8990*/  PRMT R31, RZ, 0x7610, R31 ;  /* 0x00007610ff1f7816 */ /* 0x000fe2000000001f */
[----:B0-----:R-:W-:Y:S01]  /*89a0*/  IMAD.MOV.U32 R3, RZ, RZ, RZ ;  /* 0x000000ffff037224 */ /* 0x001fe200078e00ff */
[----:B-1----:R-:W-:Y:S01]  /*89b0*/  ISETP.GE.AND P0, PT, R29, 0x10, PT ;  /* 0x000000101d00780c */ /* 0x002fe20003f06270 */
[----:B------:R-:W-:-:S12]  /*89c0*/  IMAD R30, R28, R29, RZ ;  /* 0x0000001d1c1e7224 */ /* 0x000fd800078e02ff */
[----:B------:R-:W-:Y:S05]  /*89d0*/  @!P0 BRA `(.L_x_299) ;  /* 0x0000000400108947 */ /* 0x000fea0003800000 */
[----:B------:R-:W-:Y:S01]  /*89e0*/  PRMT R31, RZ, 0x7610, R31 ;  /* 0x00007610ff1f7816 */ /* 0x000fe2000000001f */
[----:B------:R-:W-:-:S07]  /*89f0*/  IMAD.MOV.U32 R3, RZ, RZ, RZ ;  /* 0x000000ffff037224 */ /* 0x000fce00078e00ff */
.L_x_300:
[----:B------:R-:W0:Y:S01]  /*8a00*/  LDCU.64 UR18, c[0x0][0x398] ;  /* 0x00007300ff1277ac */ /* 0x000e220008000a00 */
[--C-:B------:R-:W-:Y:S02]  /*8a10*/  IMAD.IADD R14, R30, 0x1, R3.reuse ;  /* 0x000000011e0e7824 */ /* 0x100fe400078e0203 */
[----:B------:R-:W-:-:S05]  /*8a20*/  IMAD.IADD R16, R1, 0x1, R3 ;  /* 0x0000000101107824 */ /* 0x000fca00078e0203 */
[----:B------:R-:W2:Y:S04]  /*8a30*/  LDL.U8 R17, [R16+0xf0] ;  /* 0x0000f00010117983 */ /* 0x000ea80000100000 */
[----:B------:R-:W3:Y:S01]  /*8a40*/  LDL.U8 R33, [R16+0xf1] ;  /* 0x0000f10010217983 */ /* 0x000ee20000100000 */
[----:B0-----:R-:W-:-:S04]  /*8a50*/  IADD3 R14, P0, PT, R14, UR18, RZ ;  /* 0x000000120e0e7c10 */ /* 0x001fc8000ff1e0ff */
[----:B------:R-:W-:-:S05]  /*8a60*/  IADD3.X R15, PT, PT, RZ, UR19, RZ, P0, !PT ;  /* 0x00000013ff0f7c10 */ /* 0x000fca00087fe4ff */
[----:B------:R-:W2:Y:S04]  /*8a70*/  LDG.E.U8 R32, desc[UR12][R14.64] ;  /* 0x0000000c0e207981 */ /* 0x000ea8000c1e1100 */
[----:B------:R-:W3:Y:S04]  /*8a80*/  LDG.E.U8 R36, desc[UR12][R14.64+0x1] ;  /* 0x0000010c0e247981 */ /* 0x000ee8000c1e1100 */
[----:B------:R-:W4:Y:S01]  /*8a90*/  LDG.E.U8 R38, desc[UR12][R14.64+0x3] ;  /* 0x0000030c0e267981 */ /* 0x000f22000c1e1100 */
[----:B--2---:R-:W-:-:S03]  /*8aa0*/  IMAD R32, R17, R32, RZ ;  /* 0x0000002011207224 */ /* 0x004fc600078e02ff */
[----:B------:R-:W2:Y:S01]  /*8ab0*/  LDL.U8 R17, [R16+0xf2] ;  /* 0x0000f20010117983 */ /* 0x000ea20000100000 */
[----:B---3--:R-:W-:-:S03]  /*8ac0*/  IMAD R33, R33, R36, RZ ;  /* 0x0000002421217224 */ /* 0x008fc600078e02ff */
[----:B------:R-:W2:Y:S02]  /*8ad0*/  LDG.E.U8 R36, desc[UR12][R14.64+0x2] ;  /* 0x0000020c0e247981 */ /* 0x000ea4000c1e1100 */
[----:B------:R-:W-:Y:S02]  /*8ae0*/  LOP3.LUT R32, R33, R32, R31, 0x96, !PT ;  /* 0x0000002021207212 */ /* 0x000fe400078e961f */
[----:B------:R-:W4:Y:S04]  /*8af0*/  LDL.U8 R31, [R16+0xf3] ;  /* 0x0000f300101f7983 */ /* 0x000f280000100000 */
[----:B------:R-:W3:Y:S01]  /*8b00*/  LDL.U8 R33, [R16+0xf5] ;  /* 0x0000f50010217983 */ /* 0x000ee20000100000 */
[----:B--2---:R-:W-:-:S03]  /*8b10*/  IMAD R17, R17, R36, RZ ;  /* 0x0000002411117224 */ /* 0x004fc600078e02ff */
[----:B------:R-:W3:Y:S01]  /*8b20*/  LDG.E.U8 R36, desc[UR12][R14.64+0x5] ;  /* 0x0000050c0e247981 */ /* 0x000ee2000c1e1100 */
[----:B----4-:R-:W-:-:S05]  /*8b30*/  IMAD R31, R31, R38, RZ ;  /* 0x000000261f1f7224 */ /* 0x010fca00078e02ff */
[----:B------:R-:W-:Y:S02]  /*8b40*/  LOP3.LUT R17, R31, R17, R32, 0x96, !PT ;  /* 0x000000111f117212 */ /* 0x000fe400078e9620 */
[----:B------:R-:W2:Y:S04]  /*8b50*/  LDL.U8 R31, [R16+0xf4] ;  /* 0x0000f400101f7983 */ /* 0x000ea80000100000 */
[----:B------:R-:W2:Y:S01]  /*8b60*/  LDG.E.U8 R32, desc[UR12][R14.64+0x4] ;  /* 0x0000040c0e207981 */ /* 0x000ea2000c1e1100 */
[----:B---3--:R-:W-:-:S03]  /*8b70*/  IMAD R33, R33, R36, RZ ;  /* 0x0000002421217224 */ /* 0x008fc600078e02ff */
[----:B------:R-:W3:Y:S01]  /*8b80*/  LDG.E.U8 R36, desc[UR12][R14.64+0x7] ;  /* 0x0000070c0e247981 */ /* 0x000ee2000c1e1100 */
[----:B--2---:R-:W-:-:S03]  /*8b90*/  IMAD R32, R31, R32, RZ ;  /* 0x000000201f207224 */ /* 0x004fc600078e02ff */
[----:B------:R-:W2:Y:S02]  /*8ba0*/  LDL.U8 R31, [R16+0xf6] ;  /* 0x0000f600101f7983 */ /* 0x000ea40000100000 */
[----:B------:R-:W-:Y:S02]  /*8bb0*/  LOP3.LUT R17, R33, R32, R17, 0x96, !PT ;  /* 0x0000002021117212 */ /* 0x000fe400078e9611 */
[----:B------:R-:W3:Y:S04]  /*8bc0*/  LDL.U8 R33, [R16+0xf7] ;  /* 0x0000f70010217983 */ /* 0x000ee80000100000 */
        /* <DEDUP_REMOVED lines=22> */
[----:B------:R-:W-:Y:S02]  /*8d30*/  VIADD R3, R3, 0x10 ;  /* 0x0000001003037836 */ /* 0x000fe40000000000 */
[----:B---3--:R-:W-:-:S02]  /*8d40*/  IMAD R33, R33, R36, RZ ;  /* 0x0000002421217224 */ /* 0x008fc400078e02ff */
[----:B------:R-:W3:Y:S01]  /*8d50*/  LDG.E.U8 R36, desc[UR12][R14.64+0xf] ;  /* 0x00000f0c0e247981 */ /* 0x000ee2000c1e1100 */
[----:B--2---:R-:W-:-:S03]  /*8d60*/  IMAD R32, R31, R32, RZ ;  /* 0x000000201f207224 */ /* 0x004fc600078e02ff */
[----:B------:R-:W2:Y:S02]  /*8d70*/  LDL.U8 R31, [R16+0xfe] ;  /* 0x0000fe00101f7983 */ /* 0x000ea40000100000 */
[----:B------:R-:W-:Y:S02]  /*8d80*/  LOP3.LUT R17, R33, R32, R17, 0x96, !PT ;  /* 0x0000002021117212 */ /* 0x000fe400078e9611 */
[----:B------:R-:W2:Y:S04]  /*8d90*/  LDG.E.U8 R32, desc[UR12][R14.64+0xe] ;  /* 0x00000e0c0e207981 */ /* 0x000ea8000c1e1100 */
[----:B------:R-:W3:Y:S01]  /*8da0*/  LDL.U8 R33, [R16+0xff] ;  /* 0x0000ff0010217983 */ /* 0x000ee20000100000 */
[----:B------:R-:W-:Y:S01]  /*8db0*/  ISETP.NE.AND P0, PT, R3, R8, PT ;  /* 0x000000080300720c */ /* 0x000fe20003f05270 */
[----:B--2---:R-:W-:-:S02]  /*8dc0*/  IMAD R32, R31, R32, RZ ;  /* 0x000000201f207224 */ /* 0x004fc400078e02ff */
[----:B---3--:R-:W-:-:S05]  /*8dd0*/  IMAD R33, R33, R36, RZ ;  /* 0x0000002421217224 */ /* 0x008fca00078e02ff */
[----:B------:R-:W-:-:S04]  /*8de0*/  LOP3.LUT R17, R33, R32, R17, 0x96, !PT ;  /* 0x0000002021117212 */ /* 0x000fc800078e9611 */
[----:B------:R-:W-:Y:S01]  /*8df0*/  PRMT R31, R17, 0x7610, R31 ;  /* 0x00007610111f7816 */ /* 0x000fe2000000001f */
[----:B------:R-:W-:Y:S06]  /*8e00*/  @P0 BRA `(.L_x_300) ;  /* 0xfffffff800fc0947 */ /* 0x000fec000383ffff */
[----:B------:R-:W-:-:S07]  /*8e10*/  IMAD.MOV.U32 R3, RZ, RZ, R8 ;  /* 0x000000ffff037224 */ /* 0x000fce00078e0008 */
.L_x_299:
[----:B------:R-:W-:-:S13]  /*8e20*/  ISETP.NE.AND P0, PT, R5, RZ, PT ;  /* 0x000000ff0500720c */ /* 0x000fda0003f05270 */
        /* <DEDUP_REMOVED lines=8> */
[----:B------:R-:W3:Y:S01]  /*8eb0*/  LDL.U8 R35, [R16+0xf2] ;  /* 0x0000f20010237983 */ /* 0x000ee20000100000 */
[----:B0-----:R-:W-:-:S05]  /*8ec0*/  IADD3 R14, P0, PT, R14, UR18, RZ ;  /* 0x000000120e0e7c10 */ /* 0x001fca000ff1e0ff */
[----:B------:R-:W-:-:S05]  /*8ed0*/  IMAD.X R15, RZ, RZ, UR19, P0 ;  /* 0x00000013ff0f7e24 */ /* 0x000fca00080e06ff */
[----:B------:R0:W2:Y:S02]  /*8ee0*/  LDG.E.U8 R32, desc[UR12][R14.64] ;  /* 0x0000000c0e207981 */ /* 0x0000a4000c1e1100 */
[----:B0-----:R-:W-:-:S04]  /*8ef0*/  IADD3 R14, P0, P3, R3, UR18, R30 ;  /* 0x00000012030e7c10 */ /* 0x001fc8000fb1e01e */
[----:B------:R-:W-:-:S05]  /*8f00*/  IADD3.X R15, PT, PT, RZ, UR19, RZ, P0, P3 ;  /* 0x00000013ff0f7c10 */ /* 0x000fca00087e64ff */
[----:B------:R-:W4:Y:S04]  /*8f10*/  LDG.E.U8 R33, desc[UR12][R14.64+0x1] ;  /* 0x0000010c0e217981 */ /* 0x000f28000c1e1100 */
[----:B------:R-:W3:Y:S04]  /*8f20*/  LDG.E.U8 R36, desc[UR12][R14.64+0x2] ;  /* 0x0000020c0e247981 */ /* 0x000ee8000c1e1100 */
[----:B------:R-:W5:Y:S01]  /*8f30*/  LDG.E.U8 R38, desc[UR12][R14.64+0x7] ;  /* 0x0000070c0e267981 */ /* 0x000f62000c1e1100 */
[----:B--2---:R-:W-:-:S03]  /*8f40*/  IMAD R17, R17, R32, RZ ;  /* 0x0000002011117224 */ /* 0x004fc600078e02ff */
[----:B------:R-:W4:Y:S01]  /*8f50*/  LDL.U8 R32, [R16+0xf1] ;  /* 0x0000f10010207983 */ /* 0x000f220000100000 */
[----:B---3--:R-:W-:-:S03]  /*8f60*/  IMAD R35, R35, R36, RZ ;  /* 0x0000002423237224 */ /* 0x008fc600078e02ff */
[----:B------:R-:W2:Y:S01]  /*8f70*/  LDG.E.U8 R36, desc[UR12][R14.64+0x4] ;  /* 0x0000040c0e247981 */ /* 0x000ea2000c1e1100 */
[----:B----4-:R-:W-:-:S03]  /*8f80*/  IMAD R32, R32, R33, RZ ;  /* 0x0000002120207224 */ /* 0x010fc600078e02ff */
[----:B------:R-:W3:Y:S02]  /*8f90*/  LDG.E.U8 R33, desc[UR12][R14.64+0x3] ;  /* 0x0000030c0e217981 */ /* 0x000ee4000c1e1100 */
[----:B------:R-:W-:Y:S02]  /*8fa0*/  LOP3.LUT R17, R35, R17, R32, 0x96, !PT ;  /* 0x0000001123117212 */ /* 0x000fe400078e9620 */
[----:B------:R-:W3:Y:S04]  /*8fb0*/  LDL.U8 R32, [R16+0xf3] ;  /* 0x0000f30010207983 */ /* 0x000ee80000100000 */
[----:B------:R-:W2:Y:S01]  /*8fc0*/  LDL.U8 R35, [R16+0xf4] ;  /* 0x0000f40010237983 */ /* 0x000ea20000100000 */
[----:B---3--:R-:W-:-:S03]  /*8fd0*/  IMAD R32, R32, R33, RZ ;  /* 0x0000002120207224 */ /* 0x008fc600078e02ff */
[----:B------:R-:W3:Y:S01]  /*8fe0*/  LDL.U8 R33, [R16+0xf5] ;  /* 0x0000f50010217983 */ /* 0x000ee20000100000 */
[----:B--2---:R-:W-:-:S03]  /*8ff0*/  IMAD R35, R35, R36, RZ ;  /* 0x0000002423237224 */ /* 0x004fc600078e02ff */
[----:B------:R-:W3:Y:S02]  /*9000*/  LDG.E.U8 R36, desc[UR12][R14.64+0x5] ;  /* 0x0000050c0e247981 */ /* 0x000ee4000c1e1100 */
[----:B------:R-:W-:Y:S02]  /*9010*/  LOP3.LUT R17, R35, R17, R32, 0x96, !PT ;  /* 0x0000001123117212 */ /* 0x000fe400078e9620 */
[----:B------:R-:W5:Y:S01]  /*9020*/  LDL.U8 R35, [R16+0xf7] ;  /* 0x0000f70010237983 */ /* 0x000f620000100000 */
[----:B---3--:R-:W-:-:S03]  /*9030*/  IMAD R32, R33, R36, RZ ;  /* 0x0000002421207224 */ /* 0x008fc600078e02ff */
[----:B------:R-:W2:Y:S04]  /*9040*/  LDL.U8 R33, [R16+0xf6] ;  /* 0x0000f60010217983 */ /* 0x000ea80000100000 */
[----:B------:R-:W2:Y:S01]  /*9050*/  LDG.E.U8 R36, desc[UR12][R14.64+0x6] ;  /* 0x0000060c0e247981 */ /* 0x000ea2000c1e1100 */
[----:B-----5:R-:W-:Y:S02]  /*9060*/  IMAD R35, R35, R38, RZ ;  /* 0x0000002623237224 */ /* 0x020fe400078e02ff */
[----:B------:R-:W-:Y:S02]  /*9070*/  VIADD R3, R3, 0x8 ;  /* 0x0000000803037836 */ /* 0x000fe40000000000 */
[----:B--2---:R-:W-:-:S05]  /*9080*/  IMAD R33, R33, R36, RZ ;  /* 0x0000002421217224 */ /* 0x004fca00078e02ff */
[----:B------:R-:W-:-:S04]  /*9090*/  LOP3.LUT R32, R33, R17, R32, 0x96, !PT ;  /* 0x0000001121207212 */ /* 0x000fc800078e9620 */
[----:B------:R-:W-:-:S07]  /*90a0*/  LOP3.LUT R31, R31, R32, R35, 0x96, !PT ;  /* 0x000000201f1f7212 */ /* 0x000fce00078e9623 */
.L_x_302:
[----:B------:R-:W-:Y:S05]  /*90b0*/  @!P4 BRA `(.L_x_301) ;  /* 0x0000000000c4c947 */ /* 0x000fea0003800000 */
[----:B------:R-:W-:-:S13]  /*90c0*/  ISETP.GE.U32.AND P0, PT, R10, 0x3, PT ;  /* 0x000000030a00780c */ /* 0x000fda0003f06070 */
[----:B------:R-:W-:Y:S05]  /*90d0*/  @!P0 BRA `(.L_x_303) ;  /* 0x0000000000588947 */ /* 0x000fea0003800000 */
[----:B------:R-:W0:Y:S01]  /*90e0*/  LDCU.64 UR18, c[0x0][0x398] ;  /* 0x00007300ff1277ac */ /* 0x000e220008000a00 */
[----:B------:R-:W-:Y:S01]  /*90f0*/  IADD3 R14, PT, PT, R30, R3, RZ ;  /* 0x000000031e0e7210 */ /* 0x000fe20007ffe0ff */
[----:B------:R-:W-:-:S05]  /*9100*/  IMAD.IADD R32, R1, 0x1, R3 ;  /* 0x0000000101207824 */ /* 0x000fca00078e0203 */
[----:B------:R-:W2:Y:S04]  /*9110*/  LDL.U8 R36, [R32+0xf1] ;  /* 0x0000f10020247983 */ /* 0x000ea80000100000 */
[----:B------:R-:W3:Y:S01]  /*9120*/  LDL.U8 R33, [R32+0xf0] ;  /* 0x0000f00020217983 */ /* 0x000ee20000100000 */
[----:B0-----:R-:W-:-:S05]  /*9130*/  IADD3 R14, P0, PT, R14, UR18, RZ ;  /* 0x000000120e0e7c10 */ /* 0x001fca000ff1e0ff */
[----:B------:R-:W-:Y:S01]  /*9140*/  IMAD.X R15, RZ, RZ, UR19, P0 ;  /* 0x00000013ff0f7e24 */ /* 0x000fe200080e06ff */
[----:B------:R-:W-:-:S04]  /*9150*/  IADD3 R16, P0, P3, R3, UR18, R30 ;  /* 0x0000001203107c10 */ /* 0x000fc8000fb1e01e */
[----:B------:R-:W-:Y:S01]  /*9160*/  IADD3.X R17, PT, PT, RZ, UR19, RZ, P0, P3 ;  /* 0x00000013ff117c10 */ /* 0x000fe200087e64ff */
[----:B------:R-:W3:Y:S04]  /*9170*/  LDG.E.U8 R14, desc[UR12][R14.64] ;  /* 0x0000000c0e0e7981 */ /* 0x000ee8000c1e1100 */
[----:B------:R-:W2:Y:S04]  /*9180*/  LDG.E.U8 R35, desc[UR12][R16.64+0x1] ;  /* 0x0000010c10237981 */ /* 0x000ea8000c1e1100 */
[----:B------:R-:W4:Y:S04]  /*9190*/  LDG.E.U8 R38, desc[UR12][R16.64+0x2] ;  /* 0x0000020c10267981 */ /* 0x000f28000c1e1100 */
[----:B------:R-:W5:Y:S01]  /*91a0*/  LDG.E.U8 R37, desc[UR12][R16.64+0x3] ;  /* 0x0000030c10257981 */ /* 0x000f62000c1e1100 */
[----:B---3--:R-:W-:-:S03]  /*91b0*/  IMAD R33, R33, R14, RZ ;  /* 0x0000000e21217224 */ /* 0x008fc600078e02ff */
[----:B------:R-:W5:Y:S01]  /*91c0*/  LDL.U8 R14, [R32+0xf3] ;  /* 0x0000f300200e7983 */ /* 0x000f620000100000 */
[----:B--2---:R-:W-:-:S03]  /*91d0*/  IMAD R36, R36, R35, RZ ;  /* 0x0000002324247224 */ /* 0x004fc600078e02ff */
[----:B------:R-:W4:Y:S01]  /*91e0*/  LDL.U8 R35, [R32+0xf2] ;  /* 0x0000f20020237983 */ /* 0x000f220000100000 */
[----:B------:R-:W-:Y:S02]  /*91f0*/  VIADD R3, R3, 0x4 ;  /* 0x0000000403037836 */ /* 0x000fe40000000000 */
[----:B-----5:R-:W-:Y:S02]  /*9200*/  IMAD R14, R14, R37, RZ ;  /* 0x000000250e0e7224 */ /* 0x020fe400078e02ff */
[----:B----4-:R-:W-:-:S05]  /*9210*/  IMAD R35, R35, R38, RZ ;  /* 0x0000002623237224 */ /* 0x010fca00078e02ff */
[----:B------:R-:W-:-:S04]  /*9220*/  LOP3.LUT R36, R35, R33, R36, 0x96, !PT ;  /* 0x0000002123247212 */ /* 0x000fc800078e9624 */
[----:B------:R-:W-:-:S07]  /*9230*/  LOP3.LUT R31, R31, R36, R14, 0x96, !PT ;  /* 0x000000241f1f7212 */ /* 0x000fce00078e960e */
.L_x_303:
        /* <DEDUP_REMOVED lines=25> */
.L_x_301:
[----:B------:R-:W-:Y:S01]  /*93d0*/  VIADD R28, R28, 0x1 ;  /* 0x000000011c1c7836 */ /* 0x000fe20000000000 */
[----:B------:R-:W-:-:S04]  /*93e0*/  LOP3.LUT R31, R31, 0xff, RZ, 0xc0, !PT ;  /* 0x000000ff1f1f7812 */ /* 0x000fc800078ec0ff */
[----:B------:R-:W-:Y:S02]  /*93f0*/  ISETP.NE.AND P0, PT, R28, R26, PT ;  /* 0x0000001a1c00720c */ /* 0x000fe40003f05270 */
[----:B------:R-:W-:-:S13]  /*9400*/  ISETP.NE.AND P3, PT, R31, 0x1, PT ;  /* 0x000000011f00780c */ /* 0x000fda0003f65270 */
[----:B------:R-:W-:Y:S05]  /*9410*/  @P0 BRA P3, `(.L_x_304) ;  /* 0xfffffff400580947 */ /* 0x000fea000183ffff */
[----:B------:R-:W-:Y:S05]  /*9420*/  BSYNC.RECONVERGENT B4 ;  /* 0x0000000000047941 */ /* 0x000fea0003800200 */
.L_x_298:
[----:B------:R-:W-:Y:S01]  /*9430*/  ISETP.GT.AND P0, PT, R24, 0xf, PT ;  /* 0x0000000f1800780c */ /* 0x000fe20003f04270 */
[----:B------:R-:W-:Y:S03]  /*9440*/  BSSY.RECONVERGENT B6, `(.L_x_305) ;  /* 0x0000095000067945 */ /* 0x000fe60003800200 */
[----:B------:R-:W-:-:S13]  /*9450*/  ISETP.EQ.OR P0, PT, R31, 0x1, P0 ;  /* 0x000000011f00780c */ /* 0x000fda0000702670 */
[----:B------:R-:W-:Y:S05]  /*9460*/  @P0 BRA `(.L_x_306) ;  /* 0x0000000800480947 */ /* 0x000fea0003800000 */
[----:B------:R-:W-:Y:S01]  /*9470*/  IADD3 R30, PT, PT, R18, -0x1, RZ ;  /* 0xffffffff121e7810 */ /* 0x000fe20007ffe0ff */
[----:B------:R-:W2:Y:S03]  /*9480*/  LDL.64 R16, [R21+0x190] ;  /* 0x0001900015107983 */ /* 0x000ea60000100a00 */
        /* <DEDUP_REMOVED lines=13> */
[----:B0-----:R-:W-:-:S07]  /*9560*/  IMAD.MOV.U32 R14, RZ, RZ, RZ ;  /* 0x000000ffff0e7224 */ /* 0x001fce00078e00ff */
[----:B------:R-:W-:Y:S05]  /*9570*/  @!P0 BRA `(.L_x_309) ;  /* 0x00000004007c8947 */ /* 0x000fea0003800000 */
[----:B------:R-:W-:Y:S01]  /*9580*/  IMAD.IADD R3, R7, 0x1, -R14 ;  /* 0x0000000107037824 */ /* 0x000fe200078e0a0e */
[----:B------:R-:W-:Y:S01]  /*9590*/  BSSY.RECONVERGENT B7, `(.L_x_310) ;  /* 0x000003b000077945 */ /* 0x000fe20003800200 */
[----:B------:R-:W-:-:S03]  /*95a0*/  PLOP3.LUT P0, PT, PT, PT, PT, 0x80, 0x8 ;  /* 0x000000000008781c */ /* 0x000fc60003f0f070 */
[----:B------:R-:W-:-:S13]  /*95b0*/  ISETP.GT.AND P1, PT, R3, 0xc, PT ;  /* 0x0000000c0300780c */ /* 0x000fda0003f24270 */
[----:B------:R-:W-:Y:S05]  /*95c0*/  @!P1 BRA `(.L_x_311) ;  /* 0x0000000000dc9947 */ /* 0x000fea0003800000 */
[----:B------:R-:W-:Y:S01]  /*95d0*/  BSSY.RECONVERGENT B8, `(.L_x_312) ;  /* 0x0000035000087945 */ /* 0x000fe20003800200 */
[----:B------:R-:W-:Y:S02]  /*95e0*/  PLOP3.LUT P0, PT, PT, PT, PT, 0x8, 0x80 ;  /* 0x000000000080781c */ /* 0x000fe40003f0e170 */
[----:B------:R-:W-:-:S11]  /*95f0*/  IADD3 R3, PT, PT, R7, -0xc, RZ ;  /* 0xfffffff407037810 */ /* 0x000fd60007ffe0ff */
.L_x_313:
        /* <DEDUP_REMOVED lines=11> */
[C---:B------:R-:W-:Y:S01]  /*96b0*/  IADD3 R32, PT, PT, R1.reuse, R16, RZ ;  /* 0x0000001001207210 */ /* 0x040fe20007ffe0ff */
        /* <DEDUP_REMOVED lines=15> */
[----:B------:R-:W-:-:S05]  /*97b0*/  IADD3 R36, PT, PT, R1, R16, RZ ;  /* 0x0000001001247210 */ /* 0x000fca0007ffe0ff */
[----:B---3--:R3:W-:Y:S04]  /*97c0*/  STL.U8 [R36], R30 ;  /* 0x0000001e24007387 */ /* 0x0087e80000100000 */
[----:B0-----:R-:W4:Y:S04]  /*97d0*/  LDL.U8 R15, [R33+0xf1] ;  /* 0x0000f100210f7983 */ /* 0x001f280000100000 */
[----:B----4-:R0:W-:Y:S04]  /*97e0*/  STL.U8 [R36+0x1], R15 ;  /* 0x0000010f24007387 */ /* 0x0101e80000100000 */
[----:B-1----:R-:W4:Y:S01]  /*97f0*/  LDL.U8 R17, [R33+0xf2] ;  /* 0x0000f20021117983 */ /* 0x002f220000100000 */
[----:B------:R-:W-:-:S03]  /*9800*/  VIADD R16, R14, 0xc ;  /* 0x0000000c0e107836 */ /* 0x000fc60000000000 */
        /* <DEDUP_REMOVED lines=8> */
[----:B0-----:R-:W2:Y:S04]  /*9890*/  LDL.U8 R15, [R32+0xf1] ;  /* 0x0000f100200f7983 */ /* 0x001ea80000100000 */
[----:B--2---:R4:W-:Y:S04]  /*98a0*/  STL.U8 [R30+0x1], R15 ;  /* 0x0000010f1e007387 */ /* 0x0049e80000100000 */
[----:B------:R-:W2:Y:S04]  /*98b0*/  LDL.U8 R16, [R32+0xf2] ;  /* 0x0000f20020107983 */ /* 0x000ea80000100000 */
[----:B--2---:R4:W-:Y:S04]  /*98c0*/  STL.U8 [R30+0x2], R16 ;  /* 0x000002101e007387 */ /* 0x0049e80000100000 */
[----:B-1----:R-:W2:Y:S01]  /*98d0*/  LDL.U8 R17, [R32+0xf3] ;  /* 0x0000f30020117983 */ /* 0x002ea20000100000 */
[----:B------:R-:W-:-:S04]  /*98e0*/  IADD3 R14, PT, PT, R14, 0x10, RZ ;  /* 0x000000100e0e7810 */ /* 0x000fc80007ffe0ff */
[----:B------:R-:W-:Y:S01]  /*98f0*/  ISETP.GE.AND P1, PT, R14, R3, PT ;  /* 0x000000030e00720c */ /* 0x000fe20003f26270 */
[----:B--2---:R4:W-:-:S12]  /*9900*/  STL.U8 [R30+0x3], R17 ;  /* 0x000003111e007387 */ /* 0x0049d80000100000 */
[----:B------:R-:W-:Y:S05]  /*9910*/  @!P1 BRA `(.L_x_313) ;  /* 0xfffffffc00389947 */ /* 0x000fea000383ffff */
[----:B------:R-:W-:Y:S05]  /*9920*/  BSYNC.RECONVERGENT B8 ;  /* 0x0000000000087941 */ /* 0x000fea0003800200 */
.L_x_312:
[----:B----4-:R-:W-:-:S07]  /*9930*/  IMAD.MOV.U32 R16, RZ, RZ, R7 ;  /* 0x000000ffff107224 */ /* 0x010fce00078e0007 */
.L_x_311:
[----:B------:R-:W-:Y:S05]  /*9940*/  BSYNC.RECONVERGENT B7 ;  /* 0x0000000000077941 */ /* 0x000fea0003800200 */
.L_x_310:
        /* <DEDUP_REMOVED lines=27> */
[----:B------:R-:W-:Y:S01]  /*9b00*/  VIADD R14, R14, 0x8 ;  /* 0x000000080e0e7836 */ /* 0x000fe20000000000 */
[----:B------:R-:W-:Y:S01]  /*9b10*/  MOV R16, R7 ;  /* 0x0000000700107202 */ /* 0x000fe20000000f00 */
[----:B--2---:R3:W-:Y:S10]  /*9b20*/  STL.U8 [R36+0x3], R17 ;  /* 0x0000031124007387 */ /* 0x0047f40000100000 */
.L_x_315:
[----:B------:R-:W-:Y:S05]  /*9b30*/  BSYNC.RECONVERGENT B7 ;  /* 0x0000000000077941 */ /* 0x000fea0003800200 */
.L_x_314:
[----:B------:R-:W-:-:S13]  /*9b40*/  ISETP.NE.OR P0, PT, R14, R7, P0 ;  /* 0x000000070e00720c */ /* 0x000fda0000705670 */
[----:B------:R-:W-:Y:S05]  /*9b50*/  @!P0 BREAK.RELIABLE B4 ;  /* 0x0000000000048942 */ /* 0x000fea0003800100 */
[----:B------:R-:W-:Y:S05]  /*9b60*/  @!P0 BRA `(.L_x_316) ;  /* 0x0000000000488947 */ /* 0x000fea0003800000 */
.L_x_309:
[----:B------:R-:W-:Y:S05]  /*9b70*/  BSYNC.RELIABLE B4 ;  /* 0x0000000000047941 */ /* 0x000fea0003800100 */
.L_x_308:
[----:B------:R-:W-:Y:S01]  /*9b80*/  BSSY.RECONVERGENT B4, `(.L_x_317) ;  /* 0x000000f000047945 */ /* 0x000fe20003800200 */
.L_x_318:
        /* <DEDUP_REMOVED lines=14> */
[----:B------:R-:W-:Y:S05]  /*9c70*/  BSYNC.RECONVERGENT B4 ;  /* 0x0000000000047941 */ /* 0x000fea0003800200 */
.L_x_317:
[----:B0-----:R-:W-:-:S07]  /*9c80*/  IMAD.MOV.U32 R16, RZ, RZ, R7 ;  /* 0x000000ffff107224 */ /* 0x001fce00078e0007 */
.L_x_316:
[----:B------:R-:W-:Y:S05]  /*9c90*/  BSYNC.RECONVERGENT B5 ;  /* 0x0000000000057941 */ /* 0x000fea0003800200 */
.L_x_307:
        /* <DEDUP_REMOVED lines=8> */
[----:B-1----:R-:W2:Y:S01]  /*9d20*/  LDL.U8 R3, [R15+0xf1] ;  /* 0x0000f1000f037983 */ /* 0x002ea20000100000 */
[----:B------:R-:W-:-:S03]  /*9d30*/  ISETP.NE.AND P0, PT, R2, 0x2, PT ;  /* 0x000000020200780c */ /* 0x000fc60003f05270 */
[----:B--2---:R2:W-:Y:S10]  /*9d40*/  STL.U8 [R14+0x1], R3 ;  /* 0x000001030e007387 */ /* 0x0045f40000100000 */
[----:B------:R-:W-:Y:S05]  /*9d50*/  @!P0 BRA `(.L_x_319) ;  /* 0x0000000000088947 */ /* 0x000fea0003800000 */
[----:B--2---:R-:W2:Y:S04]  /*9d60*/  LDL.U8 R3, [R15+0xf2] ;  /* 0x0000f2000f037983 */ /* 0x004ea80000100000 */
[----:B--2---:R4:W-:Y:S02]  /*9d70*/  STL.U8 [R14+0x2], R3 ;  /* 0x000002030e007387 */ /* 0x0049e40000100000 */
.L_x_319:
[----:B------:R-:W-:-:S07]  /*9d80*/  IADD3 R24, PT, PT, R24, 0x1, RZ ;  /* 0x0000000118187810 */ /* 0x000fce0007ffe0ff */
.L_x_306:
[----:B------:R-:W-:Y:S05]  /*9d90*/  BSYNC.RECONVERGENT B6 ;  /* 0x0000000000067941 */ /* 0x000fea0003800200 */
.L_x_305:
[C---:B------:R-:W-:Y:S01]  /*9da0*/  ISETP.GT.AND P0, PT, R22.reuse, 0x1, PT ;  /* 0x000000011600780c */ /* 0x040fe20003f04270 */
[----:B------:R-:W-:Y:S01]  /*9db0*/  VIADD R22, R22, 0xffffffff ;  /* 0xffffffff16167836 */ /* 0x000fe20000000000 */
[----:B------:R-:W-:-:S04]  /*9dc0*/  ISETP.LT.AND P1, PT, R24, 0xe, PT ;  /* 0x0000000e1800780c */ /* 0x000fc80003f21270 */
[----:B------:R-:W-:-:S13]  /*9dd0*/  ISETP.GT.AND P0, PT, R22, R4, P0 ;  /* 0x000000041600720c */ /* 0x000fda0000704270 */
[----:B------:R-:W-:Y:S05]  /*9de0*/  @P0 BRA P1, `(.L_x_320) ;  /* 0xffffffe000ec0947 */ /* 0x000fea000083ffff */
.L_x_291:
[----:B------:R-:W-:Y:S05]  /*9df0*/  BSYNC.RECONVERGENT B1 ;  /* 0x0000000000017941 */ /* 0x000fea0003800200 */
.L_x_290:
[----:B------:R-:W-:Y:S02]  /*9e00*/  ISETP.GE.AND P0, PT, R24, 0xe, PT ;  /* 0x0000000e1800780c */ /* 0x000fe40003f06270 */
[C---:B------:R-:W-:Y:S01]  /*9e10*/  ISETP.GT.AND P1, PT, R20.reuse, R13, PT ;  /* 0x0000000d1400720c */ /* 0x040fe20003f24270 */
[----:B------:R-:W-:-:S12]  /*9e20*/  VIADD R20, R20, 0xffffffff ;  /* 0xffffffff14147836 */ /* 0x000fd80000000000 */
[----:B------:R-:W-:Y:S05]  /*9e30*/  @!P0 BRA P1, `(.L_x_321) ;  /* 0xffffffe000ac8947 */ /* 0x000fea000083ffff */
.L_x_289:
[----:B------:R-:W-:Y:S05]  /*9e40*/  BSYNC.RECONVERGENT B2 ;  /* 0x0000000000027941 */ /* 0x000fea0003800200 */
.L_x_288:
[----:B------:R-:W-:-:S04]  /*9e50*/  ISETP.GT.AND P0, PT, R24, 0xd, PT ;  /* 0x0000000d1800780c */ /* 0x000fc80003f04270 */
[C---:B------:R-:W-:Y:S01]  /*9e60*/  ISETP.LE.OR P0, PT, R18.reuse, R19, P0 ;  /* 0x000000131200720c */ /* 0x040fe20000703670 */
[----:B------:R-:W-:-:S12]  /*9e70*/  VIADD R18, R18, 0xffffffff ;  /* 0xffffffff12127836 */ /* 0x000fd80000000000 */
[----:B------:R-:W-:Y:S05]  /*9e80*/  @!P0 BRA `(.L_x_322) ;  /* 0xffffffe000848947 */ /* 0x000fea000383ffff */
.L_x_287:
[----:B------:R-:W-:Y:S05]  /*9e90*/  BSYNC.RECONVERGENT B3 ;  /* 0x0000000000037941 */ /* 0x000fea0003800200 */
.L_x_286:
[----:B------:R-:W-:-:S13]  /*9ea0*/  ISETP.GT.AND P0, PT, R24, RZ, PT ;  /* 0x000000ff1800720c */ /* 0x000fda0003f04270 */
[----:B------:R-:W-:Y:S05]  /*9eb0*/  @P0 BRA `(.L_x_323) ;  /* 0x0000000800180947 */ /* 0x000fea0003800000 */
[----:B------:R-:W5:Y:S01]  /*9ec0*/  LDCU UR4, c[0x0][0x3a0] ;  /* 0x00007400ff0477ac */ /* 0x000f620008000800 */
[----:B-1-34-:R-:W-:Y:S01]  /*9ed0*/  HFMA2 R12, -RZ, RZ, 0, 0 ;  /* 0x00000000ff0c7431 */ /* 0x01afe200000001ff */
[----:B-----5:R-:W-:-:S09]  /*9ee0*/  UISETP.GE.AND UP1, UPT, UR4, 0x4, UPT ;  /* 0x000000040400788c */ /* 0x020fd2000bf26270 */
[----:B------:R-:W-:Y:S05]  /*9ef0*/  BRA.U !UP1, `(.L_x_324) ;  /* 0x0000000509ac7547 */ /* 0x000fea000b800000 */
[----:B--2---:R-:W-:Y:S01]  /*9f00*/  LOP3.LUT R3, R34, 0x7ffffffc, RZ, 0xc0, !PT ;  /* 0x7ffffffc22037812 */ /* 0x004fe200078ec0ff */
[C---:B------:R-:W-:Y:S01]  /*9f10*/  VIADD R4, R1.reuse, 0x218 ;  /* 0x0000021801047836 */ /* 0x040fe20000000000 */
[C---:B------:R-:W-:Y:S01]  /*9f20*/  IADD3 R6, PT, PT, R1.reuse, 0x1a0, RZ ;  /* 0x000001a001067810 */ /* 0x040fe20007ffe0ff */
[----:B------:R-:W-:Y:S02]  /*9f30*/  VIADD R5, R1, 0x120 ;  /* 0x0000012001057836 */ /* 0x000fe40000000000 */
        /* <DEDUP_REMOVED lines=8> */
.L_x_327:
[----:B------:R-:W2:Y:S04]  /*9fc0*/  LDL.64 R8, [R4+-0x10] ;  /* 0xfffff00004087983 */ /* 0x000ea80000100a00 */
[----:B------:R-:W-:Y:S04]  /*9fd0*/  STL.64 [R6+-0x10], RZ ;  /* 0xfffff0ff06007387 */ /* 0x000fe80000100a00 */
[----:B------:R-:W2:Y:S04]  /*9fe0*/  LDL.64 R10, [R4+-0x8] ;  /* 0xfffff800040a7983 */ /* 0x000ea80000100a00 */
[----:B--2---:R1:W-:Y:S04]  /*9ff0*/  STL.128 [R5+-0x10], R8 ;  /* 0xfffff00805007387 */ /* 0x0043e80000100c00 */
[----:B------:R-:W-:Y:S04]  /*a000*/  STL.64 [R6+-0x8], RZ ;  /* 0xfffff8ff06007387 */ /* 0x000fe80000100a00 */
[----:B-1----:R-:W2:Y:S04]  /*a010*/  LDL.64 R8, [R4] ;  /* 0x0000000004087983 */ /* 0x002ea80000100a00 */
[----:B------:R-:W-:Y:S04]  /*a020*/  STL.64 [R6], RZ ;  /* 0x000000ff06007387 */ /* 0x000fe80000100a00 */
[----:B------:R-:W2:Y:S04]  /*a030*/  LDL.64 R10, [R4+0x8] ;  /* 0x00000800040a7983 */ /* 0x000ea80000100a00 */
[----:B--2---:R1:W-:Y:S04]  /*a040*/  STL.128 [R5], R8 ;  /* 0x0000000805007387 */ /* 0x0043e80000100c00 */
[----:B------:R-:W-:Y:S04]  /*a050*/  STL.64 [R6+0x8], RZ ;  /* 0x000008ff06007387 */ /* 0x000fe80000100a00 */
[----:B-1----:R-:W2:Y:S04]  /*a060*/  LDL.64 R8, [R4+0x10] ;  /* 0x0000100004087983 */ /* 0x002ea80000100a00 */
[----:B------:R-:W-:Y:S04]  /*a070*/  STL.64 [R6+0x10], RZ ;  /* 0x000010ff06007387 */ /* 0x000fe80000100a00 */
[----:B------:R-:W2:Y:S04]  /*a080*/  LDL.64 R10, [R4+0x18] ;  /* 0x00001800040a7983 */ /* 0x000ea80000100a00 */
[----:B--2---:R1:W-:Y:S04]  /*a090*/  STL.128 [R5+0x10], R8 ;  /* 0x0000100805007387 */ /* 0x0043e80000100c00 */
        /* <DEDUP_REMOVED lines=18> */
[----:B------:R-:W2:Y:S01]  /*a1c0*/  LDL.64 R10, [R4+0x58] ;  /* 0x00005800040a7983 */ /* 0x000ea20000100a00 */
[----:B------:R-:W-:-:S05]  /*a1d0*/  VIADD R7, R7, 0x10 ;  /* 0x0000001007077836 */ /* 0x000fca0000000000 */
[----:B------:R-:W-:Y:S01]  /*a1e0*/  ISETP.GE.AND P1, PT, R7, -0xc, PT ;  /* 0xfffffff40700780c */ /* 0x000fe20003f26270 */
[----:B--2---:R1:W-:Y:S04]  /*a1f0*/  STL.128 [R5+0x50], R8 ;  /* 0x0000500805007387 */ /* 0x0043e80000100c00 */
[----:B------:R-:W-:Y:S04]  /*a200*/  STL.64 [R6+0x58], RZ ;  /* 0x000058ff06007387 */ /* 0x000fe80000100a00 */
[----:B-1----:R-:W2:Y:S04]  /*a210*/  LDL.64 R8, [R4+0x60] ;  /* 0x0000600004087983 */ /* 0x002ea80000100a00 */
[----:B------:R-:W-:Y:S04]  /*a220*/  STL.64 [R6+0x60], RZ ;  /* 0x000060ff06007387 */ /* 0x000fe80000100a00 */
[----:B------:R1:W2:Y:S02]  /*a230*/  LDL.64 R10, [R4+0x68] ;  /* 0x00006800040a7983 */ /* 0x0002a40000100a00 */
[----:B-1----:R-:W-:-:S02]  /*a240*/  VIADD R4, R4, 0x80 ;  /* 0x0000008004047836 */ /* 0x002fc40000000000 */
[----:B--2---:R-:W-:Y:S04]  /*a250*/  STL.128 [R5+0x60], R8 ;  /* 0x0000600805007387 */ /* 0x004fe80000100c00 */
[----:B------:R1:W-:Y:S02]  /*a260*/  STL.64 [R6+0x68], RZ ;  /* 0x000068ff06007387 */ /* 0x0003e40000100a00 */
[----:B-1----:R-:W-:Y:S01]  /*a270*/  VIADD R6, R6, 0x80 ;  /* 0x0000008006067836 */ /* 0x002fe20000000000 */
[----:B------:R-:W-:Y:S01]  /*a280*/  IADD3 R5, PT, PT, R5, 0x80, RZ ;  /* 0x0000008005057810 */ /* 0x000fe20007ffe0ff */
[----:B------:R-:W-:Y:S06]  /*a290*/  @!P1 BRA `(.L_x_327) ;  /* 0xfffffffc00489947 */ /* 0x000fec000383ffff */
[----:B------:R-:W-:-:S07]  /*a2a0*/  IMAD.MOV.U32 R12, RZ, RZ, R3 ;  /* 0x000000ffff0c7224 */ /* 0x000fce00078e0003 */
.L_x_326:
[----:B------:R-:W-:-:S05]  /*a2b0*/  IMAD.MOV R8, RZ, RZ, -R7 ;  /* 0x000000ffff087224 */ /* 0x000fca00078e0a07 */
[----:B------:R-:W-:-:S13]  /*a2c0*/  ISETP.GT.AND P1, PT, R8, 0x4, PT ;  /* 0x000000040800780c */ /* 0x000fda0003f24270 */
[----:B------:R-:W-:Y:S05]  /*a2d0*/  @!P1 BRA `(.L_x_328) ;  /* 0x0000000000689947 */ /* 0x000fea0003800000 */
        /* <DEDUP_REMOVED lines=17> */
[----:B------:R1:W2:Y:S01]  /*a3f0*/  LDL.64 R10, [R4+0x28] ;  /* 0x00002800040a7983 */ /* 0x0002a20000100a00 */
[----:B------:R-:W-:Y:S01]  /*a400*/  PLOP3.LUT P0, PT, PT, PT, PT, 0x8, 0x80 ;  /* 0x000000000080781c */ /* 0x000fe20003f0e170 */
[----:B------:R-:W-:Y:S01]  /*a410*/  IMAD.MOV.U32 R12, RZ, RZ, R3 ;  /* 0x000000ffff0c7224 */ /* 0x000fe200078e0003 */
[----:B------:R-:W-:Y:S01]  /*a420*/  IADD3 R7, PT, PT, R7, 0x8, RZ ;  /* 0x0000000807077810 */ /* 0x000fe20007ffe0ff */
[----:B-1----:R-:W-:Y:S01]  /*a430*/  VIADD R4, R4, 0x40 ;  /* 0x0000004004047836 */ /* 0x002fe20000000000 */
[----:B--2---:R-:W-:Y:S04]  /*a440*/  STL.128 [R5+0x20], R8 ;  /* 0x0000200805007387 */ /* 0x004fe80000100c00 */
[----:B------:R1:W-:Y:S02]  /*a450*/  STL.64 [R6+0x28], RZ ;  /* 0x000028ff06007387 */ /* 0x0003e40000100a00 */
[----:B-1----:R-:W-:Y:S01]  /*a460*/  IADD3 R6, PT, PT, R6, 0x40, RZ ;  /* 0x0000004006067810 */ /* 0x002fe20007ffe0ff */
[----:B------:R-:W-:-:S07]  /*a470*/  VIADD R5, R5, 0x40 ;  /* 0x0000004005057836 */ /* 0x000fce0000000000 */
.L_x_328:
[----:B------:R-:W-:-:S13]  /*a480*/  ISETP.EQ.AND P1, PT, R7, RZ, PT ;  /* 0x000000ff0700720c */ /* 0x000fda0003f22270 */
[----:B------:R-:W-:Y:S05]  /*a490*/  @!P0 BRA P1, `(.L_x_324) ;  /* 0x0000000000448947 */ /* 0x000fea0000800000 */
.L_x_325:
[----:B------:R-:W2:Y:S04]  /*a4a0*/  LDL.64 R8, [R4+-0x10] ;  /* 0xfffff00004087983 */ /* 0x000ea80000100a00 */
[----:B------:R-:W-:Y:S04]  /*a4b0*/  STL.64 [R6+-0x10], RZ ;  /* 0xfffff0ff06007387 */ /* 0x000fe80000100a00 */
[----:B------:R-:W2:Y:S01]  /*a4c0*/  LDL.64 R10, [R4+-0x8] ;  /* 0xfffff800040a7983 */ /* 0x000ea20000100a00 */
[----:B------:R-:W-:-:S05]  /*a4d0*/  VIADD R7, R7, 0x4 ;  /* 0x0000000407077836 */ /* 0x000fca0000000000 */
[----:B------:R-:W-:Y:S01]  /*a4e0*/  ISETP.NE.AND P0, PT, R7, RZ, PT ;  /* 0x000000ff0700720c */ /* 0x000fe20003f05270 */
[----:B--2---:R1:W-:Y:S04]  /*a4f0*/  STL.128 [R5+-0x10], R8 ;  /* 0xfffff00805007387 */ /* 0x0043e80000100c00 */
[----:B------:R-:W-:Y:S04]  /*a500*/  STL.64 [R6+-0x8], RZ ;  /* 0xfffff8ff06007387 */ /* 0x000fe80000100a00 */
[----:B-1----:R-:W2:Y:S04]  /*a510*/  LDL.64 R8, [R4] ;  /* 0x0000000004087983 */ /* 0x002ea80000100a00 */
[----:B------:R-:W-:Y:S04]  /*a520*/  STL.64 [R6], RZ ;  /* 0x000000ff06007387 */ /* 0x000fe80000100a00 */
[----:B------:R1:W2:Y:S02]  /*a530*/  LDL.64 R10, [R4+0x8] ;  /* 0x00000800040a7983 */ /* 0x0002a40000100a00 */
[----:B-1----:R-:W-:-:S02]  /*a540*/  VIADD R4, R4, 0x20 ;  /* 0x0000002004047836 */ /* 0x002fc40000000000 */
[----:B--2---:R-:W-:Y:S04]  /*a550*/  STL.128 [R5], R8 ;  /* 0x0000000805007387 */ /* 0x004fe80000100c00 */
[----:B------:R1:W-:Y:S02]  /*a560*/  STL.64 [R6+0x8], RZ ;  /* 0x000008ff06007387 */ /* 0x0003e40000100a00 */
[----:B-1----:R-:W-:Y:S01]  /*a570*/  IADD3 R6, PT, PT, R6, 0x20, RZ ;  /* 0x0000002006067810 */ /* 0x002fe20007ffe0ff */
[----:B------:R-:W-:Y:S01]  /*a580*/  VIADD R5, R5, 0x20 ;  /* 0x0000002005057836 */ /* 0x000fe20000000000 */
[----:B------:R-:W-:Y:S06]  /*a590*/  @P0 BRA `(.L_x_325) ;  /* 0xfffffffc00c00947 */ /* 0x000fec000383ffff */
[----:B------:R-:W-:-:S07]  /*a5a0*/  IMAD.MOV.U32 R12, RZ, RZ, R3 ;  /* 0x000000ffff0c7224 */ /* 0x000fce00078e0003 */
.L_x_324:
[----:B------:R-:W-:-:S13]  /*a5b0*/  ISETP.NE.AND P0, PT, R2, RZ, PT ;  /* 0x000000ff0200720c */ /* 0x000fda0003f05270 */
[----:B------:R-:W-:Y:S05]  /*a5c0*/  @!P0 BRA `(.L_x_213) ;  /* 0x0000001000e08947 */ /* 0x000fea0003800000 */
[----:B--2---:R-:W-:-:S05]  /*a5d0*/  IMAD R3, R12, 0x8, R1 ;  /* 0x000000080c037824 */ /* 0x004fca00078e0201 */
[----:B------:R-:W2:Y:S01]  /*a5e0*/  LDL.64 R4, [R3+0x208] ;  /* 0x0002080003047983 */ /* 0x000ea20000100a00 */
[----:B------:R-:W-:-:S03]  /*a5f0*/  IADD3 R2, PT, PT, -R2, 0x1, RZ ;  /* 0x0000000102027810 */ /* 0x000fc60007ffe1ff */
[----:B------:R3:W-:Y:S01]  /*a600*/  STL.64 [R3+0x190], RZ ;  /* 0x000190ff03007387 */ /* 0x0007e20000100a00 */
[----:B------:R-:W-:-:S03]  /*a610*/  ISETP.NE.AND P0, PT, R2, RZ, PT ;  /* 0x000000ff0200720c */ /* 0x000fc60003f05270 */
[----:B--2---:R3:W-:Y:S10]  /*a620*/  STL.64 [R3+0x110], R4 ;  /* 0x0001100403007387 */ /* 0x0047f40000100a00 */
[----:B------:R-:W-:Y:S05]  /*a630*/  @!P0 BRA `(.L_x_213) ;  /* 0x0000001000c48947 */ /* 0x000fea0003800000 */
[----:B---3--:R-:W-:Y:S01]  /*a640*/  IMAD.MOV.U32 R4, RZ, RZ, R2 ;  /* 0x000000ffff047224 */ /* 0x008fe200078e0002 */
[C---:B------:R-:W-:Y:S01]  /*a650*/  IADD3 R7, PT, PT, R3.reuse, 0x118, RZ ;  /* 0x0000011803077810 */ /* 0x040fe20007ffe0ff */
[C---:B------:R-:W-:Y:S02]  /*a660*/  VIADD R6, R3.reuse, 0x198 ;  /* 0x0000019803067836 */ /* 0x040fe40000000000 */
[----:B------:R-:W-:-:S07]  /*a670*/  VIADD R5, R3, 0x210 ;  /* 0x0000021003057836 */ /* 0x000fce0000000000 */
.L_x_329:
[----:B------:R1:W2:Y:S01]  /*a680*/  LDL.64 R2, [R5] ;  /* 0x0000000005027983 */ /* 0x0002a20000100a00 */
[----:B------:R-:W-:-:S05]  /*a690*/  VIADD R4, R4, 0x1 ;  /* 0x0000000104047836 */ /* 0x000fca0000000000 */
[----:B------:R-:W-:Y:S01]  /*a6a0*/  ISETP.NE.AND P0, PT, R4, RZ, PT ;  /* 0x000000ff0400720c */ /* 0x000fe20003f05270 */
[----:B-1----:R-:W-:Y:S01]  /*a6b0*/  VIADD R5, R5, 0x8 ;  /* 0x0000000805057836 */ /* 0x002fe20000000000 */
[----:B--2---:R1:W-:Y:S04]  /*a6c0*/  STL.64 [R7], R2 ;  /* 0x0000000207007387 */ /* 0x0043e80000100a00 */
[----:B------:R2:W-:Y:S01]  /*a6d0*/  STL.64 [R6], RZ ;  /* 0x000000ff06007387 */ /* 0x0005e20000100a00 */
[----:B-1----:R-:W-:Y:S01]  /*a6e0*/  IADD3 R7, PT, PT, R7, 0x8, RZ ;  /* 0x0000000807077810 */ /* 0x002fe20007ffe0ff */
[----:B--2---:R-:W-:-:S05]  /*a6f0*/  VIADD R6, R6, 0x8 ;  /* 0x0000000806067836 */ /* 0x004fca0000000000 */
[----:B------:R-:W-:Y:S05]  /*a700*/  @P0 BRA `(.L_x_329) ;  /* 0xfffffffc00dc0947 */ /* 0x000fea000383ffff */
[----:B------:R-:W-:Y:S05]  /*a710*/  BRA `(.L_x_213) ;  /* 0x00000010008c7947 */ /* 0x000fea0003800000 */
.L_x_323:
[----:B------:R-:W-:Y:S01]  /*a720*/  ISETP.NE.AND P0, PT, R24, 0x1, PT ;  /* 0x000000011800780c */ /* 0x000fe20003f05270 */
[----:B------:R-:W-:Y:S01]  /*a730*/  BSSY.RECONVERGENT B1, `(.L_x_330) ;  /* 0x00000be000017945 */ /* 0x000fe20003800200 */
[----:B-1234-:R-:W-:-:S11]  /*a740*/  IMAD.MOV.U32 R3, RZ, RZ, RZ ;  /* 0x000000ffff037224 */ /* 0x01efd600078e00ff */
[----:B------:R-:W-:Y:S05]  /*a750*/  @!P0 BRA `(.L_x_331) ;  /* 0x0000000800ec8947 */ /* 0x000fea0003800000 */
[----:B0-----:R0:W5:Y:S01]  /*a760*/  LDL.64 R16, [R1+0x110] ;  /* 0x0001100001107983 */ /* 0x0011620000100a00 */
[C---:B------:R-:W-:Y:S01]  /*a770*/  VIADD R3, R24.reuse, 0xfffffffe ;  /* 0xfffffffe18037836 */ /* 0x040fe20000000000 */
[----:B------:R-:W-:Y:S01]  /*a780*/  IADD3 R24, PT, PT, R24, -0x1, RZ ;  /* 0xffffffff18187810 */ /* 0x000fe20007ffe0ff */
[----:B------:R-:W-:Y:S01]  /*a790*/  BSSY.RECONVERGENT B2, `(.L_x_332) ;  /* 0x000005a000027945 */ /* 0x000fe20003800200 */
[----:B------:R-:W-:Y:S02]  /*a7a0*/  IMAD.MOV.U32 R4, RZ, RZ, 0x1 ;  /* 0x00000001ff047424 */ /* 0x000fe400078e00ff */
[----:B------:R-:W-:Y:S01]  /*a7b0*/  ISETP.GE.U32.AND P0, PT, R3, 0xf, PT ;  /* 0x0000000f0300780c */ /* 0x000fe20003f06070 */
[----:B------:R-:W-:Y:S01]  /*a7c0*/  IMAD.MOV.U32 R3, RZ, RZ, RZ ;  /* 0x000000ffff037224 */ /* 0x000fe200078e00ff */
[----:B------:R-:W-:-:S11]  /*a7d0*/  LOP3.LUT R25, R24, 0xf, RZ, 0xc0, !PT ;  /* 0x0000000f18197812 */ /* 0x000fd600078ec0ff */
[----:B0-----:R-:W-:Y:S05]  /*a7e0*/  @!P0 BRA `(.L_x_333) ;  /* 0x0000000400508947 */ /* 0x001fea0003800000 */
[----:B------:R-:W-:Y:S01]  /*a7f0*/  HFMA2 R33, -RZ, RZ, 0, 0 ;  /* 0x00000000ff217431 */ /* 0x000fe200000001ff */
[----:B------:R-:W-:Y:S01]  /*a800*/  BSSY.RECONVERGENT B3, `(.L_x_334) ;  /* 0x0000051000037945 */ /* 0x000fe20003800200 */
[----:B------:R-:W-:Y:S01]  /*a810*/  LOP3.LUT R26, R24, 0xfffffff0, RZ, 0xc0, !PT ;  /* 0xfffffff0181a7812 */ /* 0x000fe200078ec0ff */
[----:B------:R-:W-:Y:S02]  /*a820*/  VIADD R32, R1, 0x150 ;  /* 0x0000015001207836 */ /* 0x000fe40000000000 */
[----:B------:R-:W-:-:S07]  /*a830*/  IMAD.MOV.U32 R3, RZ, RZ, RZ ;  /* 0x000000ffff037224 */ /* 0x000fce00078e00ff */
.L_x_335:
        /* <DEDUP_REMOVED lines=46> */
[----:B------:R-:W-:Y:S01]  /*ab20*/  FSEL R5, R23, R5, !P6 ;  /* 0x0000000517057208 */ /* 0x000fe20007000000 */
[C---:B------:R-:W-:Y:S01]  /*ab30*/  @!P0 VIADD R3, R33.reuse, 0x6 ;  /* 0x0000000621038836 */ /* 0x040fe20000000000 */
[C---:B------:R-:W-:Y:S01]  /*ab40*/  @!P2 IADD3 R3, PT, PT, R33.reuse, 0x7, RZ ;  /* 0x000000072103a810 */ /* 0x040fe20007ffe0ff */
[C---:B------:R-:W-:Y:S02]  /*ab50*/  @!P4 VIADD R3, R33.reuse, 0x8 ;  /* 0x000000082103c836 */ /* 0x040fe40000000000 */
[C---:B------:R-:W-:Y:S02]  /*ab60*/  @!P1 VIADD R3, R33.reuse, 0x9 ;  /* 0x0000000921039836 */ /* 0x040fe40000000000 */
[C---:B------:R-:W-:Y:S01]  /*ab70*/  @!P3 VIADD R3, R33.reuse, 0xa ;  /* 0x0000000a2103b836 */ /* 0x040fe20000000000 */
[----:B------:R-:W-:Y:S01]  /*ab80*/  @!P6 IADD3 R3, PT, PT, R33, 0xb, RZ ;  /* 0x0000000b2103e810 */ /* 0x000fe20007ffe0ff */
[----:B0-----:R-:W-:Y:S01]  /*ab90*/  VIADD R32, R32, 0x80 ;  /* 0x0000008020207836 */ /* 0x001fe20000000000 */
        /* <DEDUP_REMOVED lines=11> */
[C---:B------:R-:W-:Y:S02]  /*ac50*/  @!P0 VIADD R3, R33.reuse, 0xd ;  /* 0x0000000d21038836 */ /* 0x040fe40000000000 */
[----:B------:R-:W-:Y:S01]  /*ac60*/  @!P2 VIADD R3, R33, 0xe ;  /* 0x0000000e2103a836 */ /* 0x000fe20000000000 */
[----:B------:R-:W-:Y:S02]  /*ac70*/  FSEL R4, R30, R4, !P1 ;  /* 0x000000041e047208 */ /* 0x000fe40004800000 */
[----:B------:R-:W-:-:S06]  /*ac80*/  FSEL R5, R31, R5, !P1 ;  /* 0x000000051f057208 */ /* 0x000fcc0004800000 */
[C---:B------:R-:W-:Y:S01]  /*ac90*/  @!P1 IADD3 R3, PT, PT, R33.reuse, 0xf, RZ ;  /* 0x0000000f21039810 */ /* 0x040fe20007ffe0ff */
        /* <DEDUP_REMOVED lines=8> */
.L_x_334:
[----:B------:R-:W-:-:S07]  /*ad20*/  VIADD R4, R33, 0x1 ;  /* 0x0000000121047836 */ /* 0x000fce0000000000 */
.L_x_333:
[----:B------:R-:W-:Y:S05]  /*ad30*/  BSYNC.RECONVERGENT B2 ;  /* 0x0000000000027941 */ /* 0x000fea0003800200 */
.L_x_332:
        /* <DEDUP_REMOVED lines=47> */
[C---:B------:R-:W-:Y:S02]  /*b030*/  @!P1 VIADD R3, R4.reuse, 0x7 ;  /* 0x0000000704039836 */ /* 0x040fe40000000000 */
[----:B------:R-:W-:-:S07]  /*b040*/  VIADD R4, R4, 0x8 ;  /* 0x0000000804047836 */ /* 0x000fce0000000000 */
.L_x_337:
[----:B------:R-:W-:Y:S05]  /*b050*/  BSYNC.RECONVERGENT B2 ;  /* 0x0000000000027941 */ /* 0x000fea0003800200 */
.L_x_336:
        /* <DEDUP_REMOVED lines=28> */
.L_x_339:
[----:B------:R-:W-:Y:S05]  /*b220*/  BSYNC.RECONVERGENT B2 ;  /* 0x0000000000027941 */ /* 0x000fea0003800200 */
.L_x_338:
[----:B------:R-:W-:Y:S05]  /*b230*/  @!P1 BRA `(.L_x_331) ;  /* 0x0000000000349947 */ /* 0x000fea0003800000 */
[----:B------:R-:W-:Y:S01]  /*b240*/  MOV R7, 0x8 ;  /* 0x0000000800077802 */ /* 0x000fe20000000f00 */
[----:B------:R-:W-:-:S04]  /*b250*/  IMAD.MOV R5, RZ, RZ, -R24 ;  /* 0x000000ffff057224 */ /* 0x000fc800078e0a18 */
[----:B------:R-:W-:-:S07]  /*b260*/  IMAD R8, R4, R7, UR7 ;  /* 0x0000000704087e24 */ /* 0x000fce000f8e0207 */
.L_x_340:
        /* <DEDUP_REMOVED lines=10> */
.L_x_331:
[----:B------:R-:W-:Y:S05]  /*b310*/  BSYNC.RECONVERGENT B1 ;  /* 0x0000000000017941 */ /* 0x000fea0003800200 */
.L_x_330:
[----:B------:R-:W1:Y:S02]  /*b320*/  LDCU UR4, c[0x0][0x3a0] ;  /* 0x00007400ff0477ac */ /* 0x000e640008000800 */
[----:B-1----:R-:W-:Y:S02]  /*b330*/  UISETP.GE.AND UP1, UPT, UR4, 0x4, UPT ;  /* 0x000000040400788c */ /* 0x002fe4000bf26270 */
        /* <DEDUP_REMOVED lines=11> */
.L_x_342:
[----:B------:R-:W-:Y:S01]  /*b3f0*/  IMAD.IADD R18, R1, 0x1, R4 ;  /* 0x0000000101127824 */ /* 0x000fe200078e0204 */
[----:B------:R-:W2:Y:S04]  /*b400*/  LDL.U8 R10, [R7+-0x1] ;  /* 0xffffff00070a7983 */ /* 0x000ea80000100000 */
[----:B------:R-:W2:Y:S02]  /*b410*/  LDL.U8 R9, [R18] ;  /* 0x0000000012097983 */ /* 0x000ea40000100000 */
[----:B--2---:R-:W-:-:S13]  /*b420*/  ISETP.NE.AND P0, PT, R9, R10, PT ;  /* 0x0000000a0900720c */ /* 0x004fda0003f05270 */
[----:B------:R-:W2:Y:S02]  /*b430*/  @!P0 LDL.64 R12, [R5+-0x10] ;  /* 0xfffff000050c8983 */ /* 0x000ea40000100a00 */
[----:B--2---:R-:W-:Y:S01]  /*b440*/  @!P0 IMAD.MOV.U32 R10, RZ, RZ, R12 ;  /* 0x000000ffff0a8224 */ /* 0x004fe200078e000c */
[----:B------:R-:W-:Y:S01]  /*b450*/  @!P0 MOV R11, R13 ;  /* 0x0000000d000b8202 */ /* 0x000fe20000000f00 */
[----:B------:R-:W-:Y:S05]  /*b460*/  @!P0 STL.64 [R6+-0x10], R12 ;  /* 0xfffff00c06008387 */ /* 0x000fea0000100a00 */
[----:B------:R-:W2:Y:S02]  /*b470*/  @P0 LDL.64 R10, [R5+-0x10] ;  /* 0xfffff000050a0983 */ /* 0x000ea40000100a00 */
[----:B--2---:R-:W-:-:S07]  /*b480*/  @P0 DADD R12, -RZ, -R10 ;  /* 0x00000000ff0c0229 */ /* 0x004fce000000090a */
[----:B------:R-:W-:Y:S01]  /*b490*/  @P0 STL.64 [R6+-0x10], R12 ;  /* 0xfffff00c06000387 */ /* 0x000fe20000100a00 */
[----:B------:R-:W-:-:S07]  /*b4a0*/  DADD R10, R12, -R10 ;  /* 0x000000000c0a7229 */ /* 0x000fce000000080a */
[----:B------:R1:W-:Y:S04]  /*b4b0*/  STL.64 [R8+-0x10], R10 ;  /* 0xfffff00a08007387 */ /* 0x0003e80000100a00 */
[----:B------:R-:W2:Y:S04]  /*b4c0*/  LDL.U8 R9, [R18+0x1] ;  /* 0x0000010012097983 */ /* 0x000ea80000100000 */
[----:B0-----:R-:W2:Y:S02]  /*b4d0*/  LDL.U8 R14, [R7] ;  /* 0x00000000070e7983 */ /* 0x001ea40000100000 */
[----:B--2---:R-:W-:-:S13]  /*b4e0*/  ISETP.NE.AND P0, PT, R9, R14, PT ;  /* 0x0000000e0900720c */ /* 0x004fda0003f05270 */
[----:B------:R-:W2:Y:S02]  /*b4f0*/  @P0 LDL.64 R14, [R5+-0x8] ;  /* 0xfffff800050e0983 */ /* 0x000ea40000100a00 */
[----:B--2--5:R-:W-:-:S07]  /*b500*/  @P0 DADD R16, -RZ, -R14 ;  /* 0x00000000ff100229 */ /* 0x024fce000000090e */
[----:B------:R-:W-:Y:S04]  /*b510*/  @P0 STL.64 [R6+-0x8], R16 ;  /* 0xfffff81006000387 */ /* 0x000fe80000100a00 */
[----:B------:R-:W2:Y:S02]  /*b520*/  @!P0 LDL.64 R16, [R5+-0x8] ;  /* 0xfffff80005108983 */ /* 0x000ea40000100a00 */
[----:B--2---:R-:W-:Y:S02]  /*b530*/  @!P0 IMAD.MOV.U32 R14, RZ, RZ, R16 ;  /* 0x000000ffff0e8224 */ /* 0x004fe400078e0010 */
[----:B------:R-:W-:Y:S01]  /*b540*/  @!P0 STL.64 [R6+-0x8], R16 ;  /* 0xfffff81006008387 */ /* 0x000fe20000100a00 */
[----:B------:R-:W-:-:S06]  /*b550*/  @!P0 IMAD.MOV.U32 R15, RZ, RZ, R17 ;  /* 0x000000ffff0f8224 */ /* 0x000fcc00078e0011 */
[----:B------:R-:W-:-:S07]  /*b560*/  DADD R14, R16, -R14 ;  /* 0x00000000100e7229 */ /* 0x000fce000000080e */
[----:B------:R0:W-:Y:S04]  /*b570*/  STL.64 [R8+-0x8], R14 ;  /* 0xfffff80e08007387 */ /* 0x0001e80000100a00 */
[----:B------:R-:W2:Y:S04]  /*b580*/  LDL.U8 R9, [R18+0x2] ;  /* 0x0000020012097983 */ /* 0x000ea80000100000 */
[----:B-1----:R-:W2:Y:S02]  /*b590*/  LDL.U8 R10, [R7+0x1] ;  /* 0x00000100070a7983 */ /* 0x002ea40000100000 */
        /* <DEDUP_REMOVED lines=11> */
[----:B0-----:R-:W2:Y:S02]  /*b650*/  LDL.U8 R14, [R7+0x2] ;  /* 0x00000200070e7983 */ /* 0x001ea40000100000 */
[----:B--2---:R-:W-:-:S13]  /*b660*/  ISETP.NE.AND P0, PT, R9, R14, PT ;  /* 0x0000000e0900720c */ /* 0x004fda0003f05270 */
[----:B------:R-:W2:Y:S02]  /*b670*/  @P0 LDL.64 R14, [R5+0x8] ;  /* 0x00000800050e0983 */ /* 0x000ea40000100a00 */
[----:B--2---:R-:W-:-:S07]  /*b680*/  @P0 DADD R16, -RZ, -R14 ;  /* 0x00000000ff100229 */ /* 0x004fce000000090e */
[----:B------:R-:W-:Y:S04]  /*b690*/  @P0 STL.64 [R6+0x8], R16 ;  /* 0x0000081006000387 */ /* 0x000fe80000100a00 */
[----:B------:R0:W2:Y:S01]  /*b6a0*/  @!P0 LDL.64 R16, [R5+0x8] ;  /* 0x0000080005108983 */ /* 0x0000a20000100a00 */
[----:B------:R-:W-:Y:S01]  /*b6b0*/  UIADD3 UR9, UPT, UPT, UR9, 0x4, URZ ;  /* 0x0000000409097890 */ /* 0x000fe2000fffe0ff */
[----:B------:R-:W-:Y:S01]  /*b6c0*/  VIADD R4, R4, 0x4 ;  /* 0x0000000404047836 */ /* 0x000fe20000000000 */
[----:B------:R-:W-:Y:S02]  /*b6d0*/  IADD3 R7, PT, PT, R7, 0x4, RZ ;  /* 0x0000000407077810 */ /* 0x000fe40007ffe0ff */
[----:B------:R-:W-:Y:S01]  /*b6e0*/  UISETP.NE.AND UP1, UPT, UR9, URZ, UPT ;  /* 0x000000ff0900728c */ /* 0x000fe2000bf25270 */
[----:B0-----:R-:W-:-:S02]  /*b6f0*/  VIADD R5, R5, 0x20 ;  /* 0x0000002005057836 */ /* 0x001fc40000000000 */
[----:B--2---:R-:W-:Y:S01]  /*b700*/  @!P0 IMAD.MOV.U32 R14, RZ, RZ, R16 ;  /* 0x000000ffff0e8224 */ /* 0x004fe200078e0010 */
[----:B------:R0:W-:Y:S01]  /*b710*/  @!P0 STL.64 [R6+0x8], R16 ;  /* 0x0000081006008387 */ /* 0x0001e20000100a00 */
[----:B------:R-:W-:-:S06]  /*b720*/  @!P0 IMAD.MOV.U32 R15, RZ, RZ, R17 ;  /* 0x000000ffff0f8224 */ /* 0x000fcc00078e0011 */
[----:B------:R-:W-:Y:S01]  /*b730*/  DADD R14, R16, -R14 ;  /* 0x00000000100e7229 */ /* 0x000fe2000000080e */
[----:B0-----:R-:W-:-:S06]  /*b740*/  VIADD R6, R6, 0x20 ;  /* 0x0000002006067836 */ /* 0x001fcc0000000000 */
[----:B------:R0:W-:Y:S02]  /*b750*/  STL.64 [R8+0x8], R14 ;  /* 0x0000080e08007387 */ /* 0x0001e40000100a00 */
[----:B0-----:R-:W-:Y:S01]  /*b760*/  VIADD R8, R8, 0x20 ;  /* 0x0000002008087836 */ /* 0x001fe20000000000 */
[----:B------:R-:W-:Y:S06]  /*b770*/  BRA.U UP1, `(.L_x_342) ;  /* 0xfffffffd011c7547 */ /* 0x000fec000b83ffff */
.L_x_341:
[----:B------:R-:W-:-:S13]  /*b780*/  ISETP.NE.AND P0, PT, R2, RZ, PT ;  /* 0x000000ff0200720c */ /* 0x000fda0003f05270 */
[----:B------:R-:W-:Y:S05]  /*b790*/  @!P0 BRA `(.L_x_213) ;  /* 0x00000000006c8947 */ /* 0x000fea0003800000 */
[----:B------:R-:W-:Y:S01]  /*b7a0*/  IADD3 R4, PT, PT, R3, UR4, RZ ;  /* 0x0000000403047c10 */ /* 0x000fe2000fffe0ff */
[----:B------:R-:W-:Y:S01]  /*b7b0*/  IMAD.MOV R5, RZ, RZ, -R2 ;  /* 0x000000ffff057224 */ /* 0x000fe200078e0a02 */
[----:B------:R-:W-:Y:S02]  /*b7c0*/  UIMAD UR20, UR4, 0x8, UR16 ;  /* 0x00000008041478a4 */ /* 0x000fe4000f8e0210 */
[----:B------:R-:W-:Y:S02]  /*b7d0*/  UIMAD UR19, UR4, 0x8, UR7 ;  /* 0x00000008041378a4 */ /* 0x000fe4000f8e0207 */
[----:B------:R-:W-:Y:S02]  /*b7e0*/  UIMAD UR18, UR4, 0x8, UR21 ;  /* 0x00000008041278a4 */ /* 0x000fe4000f8e0215 */
[----:B------:R-:W-:-:S12]  /*b7f0*/  UIADD3 UR9, UPT, UPT, UR4, UR17, URZ ;  /* 0x0000001104097290 */ /* 0x000fd8000fffe0ff */
.L_x_343:
[----:B------:R-:W-:Y:S01]  /*b800*/  IMAD.IADD R8, R1, 0x1, R4 ;  /* 0x0000000101087824 */ /* 0x000fe200078e0204 */
[----:B-1----:R-:W2:Y:S04]  /*b810*/  LDL.U8 R3, [UR9] ;  /* 0x00000009ff037983 */ /* 0x002ea80008100000 */
[----:B------:R-:W2:Y:S02]  /*b820*/  LDL.U8 R2, [R8] ;  /* 0x0000000008027983 */ /* 0x000ea40000100000 */
[----:B--2---:R-:W-:-:S13]  /*b830*/  ISETP.NE.AND P0, PT, R2, R3, PT ;  /* 0x000000030200720c */ /* 0x004fda0003f05270 */
[----:B------:R-:W2:Y:S02]  /*b840*/  @P0 LDL.64 R2, [UR18] ;  /* 0x00000012ff020983 */ /* 0x000ea40008100a00 */
[----:B--2---:R-:W-:-:S07]  /*b850*/  @P0 DADD R6, -RZ, -R2 ;  /* 0x00000000ff060229 */ /* 0x004fce0000000902 */
        /* <DEDUP_REMOVED lines=15> */
.L_x_213:
[----:B------:R-:W-:Y:S05]  /*b950*/  BSYNC.RECONVERGENT B0 ;  /* 0x0000000000007941 */ /* 0x000fea0003800200 */
.L_x_202:
[----:B------:R-:W-:Y:S05]  /*b960*/  WARPSYNC.ALL ;  /* 0x0000000000007948 */ /* 0x000fea0003800000 */
[----:B01----:R-:W0:Y:S01]  /*b970*/  S2R R2, SR_TID.X ;  /* 0x0000000000027919 */ /* 0x003e220000002100 */
[----:B------:R-:W-:Y:S02]  /*b980*/  UISETP.GE.U32.AND UP1, UPT, UR8, 0xf, UPT ;  /* 0x0000000f0800788c */ /* 0x000fe4000bf26070 */
[----:B------:R-:W-:Y:S01]  /*b990*/  UISETP.NE.AND UP0, UPT, UR6, URZ, UPT ;  /* 0x000000ff0600728c */ /* 0x000fe2000bf05270 */
[----:B------:R-:W-:-:S06]  /*b9a0*/  UMOV UR4, URZ ;  /* 0x000000ff00047c82 */ /* 0x000fcc0008000000 */
[----:B------:R-:W-:Y:S05]  /*b9b0*/  BRA.U !UP1, `(.L_x_344) ;  /* 0x00000005092c7547 */ /* 0x000fea000b800000 */
[----:B------:R-:W1:Y:S01]  /*b9c0*/  LDCU UR19, c[0x0][0x3a0] ;  /* 0x00007400ff1377ac */ /* 0x000e620008000800 */
[C---:B--23--:R-:W-:Y:S01]  /*b9d0*/  IADD3 R3, PT, PT, R1.reuse, 0x150, RZ ;  /* 0x0000015001037810 */ /* 0x04cfe20007ffe0ff */
[----:B------:R-:W-:Y:S01]  /*b9e0*/  VIADD R24, R1, 0x1d0 ;  /* 0x000001d001187836 */ /* 0x000fe20000000000 */
[----:B------:R-:W2:Y:S01]  /*b9f0*/  LDCU.64 UR10, c[0x0][0x388] ;  /* 0x00007100ff0a77ac */ /* 0x000ea20008000a00 */
[----:B------:R-:W3:Y:S01]  /*ba00*/  LDCU.64 UR8, c[0x0][0x390] ;  /* 0x00007200ff0877ac */ /* 0x000ee20008000a00 */
[----:B------:R-:W-:Y:S01]  /*ba10*/  UIADD3 UR17, UPT, UPT, UR5, UR14, URZ ;  /* 0x0000000e05117290 */ /* 0x000fe2000fffe0ff */
[----:B-1----:R-:W-:Y:S01]  /*ba20*/  IMAD.U32 R25, RZ, RZ, UR19 ;  /* 0x00000013ff197e24 */ /* 0x002fe2000f8e00ff */
[----:B------:R-:W-:-:S04]  /*ba30*/  ULOP3.LUT UR4, UR19, 0x7ffffff0, URZ, 0xc0, !UPT ;  /* 0x7ffffff013047892 */ /* 0x000fc8000f8ec0ff */
[----:B0-----:R-:W-:Y:S01]  /*ba40*/  IMAD R25, R25, UR17, R2 ;  /* 0x0000001119197c24 */ /* 0x001fe2000f8e0202 */
[----:B--2---:R-:W-:Y:S02]  /*ba50*/  UIADD3 UR10, UP1, UPT, UR10, 0x40, URZ ;  /* 0x000000400a0a7890 */ /* 0x004fe4000ff3e0ff */
[----:B------:R-:W-:Y:S01]  /*ba60*/  UIADD3 UR18, UPT, UPT, -UR4, URZ, URZ ;  /* 0x000000ff04127290 */ /* 0x000fe2000fffe1ff */
[----:B------:R-:W-:Y:S01]  /*ba70*/  IMAD R25, R25, UR19, RZ ;  /* 0x0000001319197c24 */ /* 0x000fe2000f8e02ff */
[----:B---3--:R-:W-:Y:S02]  /*ba80*/  UIADD3 UR8, UP2, UPT, UR8, 0x40, URZ ;  /* 0x0000004008087890 */ /* 0x008fe4000ff5e0ff */
[----:B------:R-:W-:Y:S02]  /*ba90*/  UIADD3.X UR11, UPT, UPT, URZ, UR11, URZ, UP1, !UPT ;  /* 0x0000000bff0b7290 */ /* 0x000fe40008ffe4ff */
[----:B------:R-:W-:-:S12]  /*baa0*/  UIADD3.X UR9, UPT, UPT, URZ, UR9, URZ, UP2, !UPT ;  /* 0x00000009ff097290 */ /* 0x000fd800097fe4ff */
.L_x_345:
[----:B-1--45:R-:W2:Y:S04]  /*bab0*/  LDL.128 R16, [R3+-0x40] ;  /* 0xffffc00003107983 */ /* 0x032ea80000100c00 */
[----:B------:R-:W3:Y:S04]  /*bac0*/  LDL.128 R12, [R24+-0x40] ;  /* 0xffffc000180c7983 */ /* 0x000ee80000100c00 */
[----:B------:R-:W4:Y:S04]  /*bad0*/  LDL.128 R4, [R3+-0x30] ;  /* 0xffffd00003047983 */ /* 0x000f280000100c00 */
[----:B------:R-:W4:Y:S01]  /*bae0*/  LDL.128 R8, [R24+-0x30] ;  /* 0xffffd00018087983 */ /* 0x000f220000100c00 */
[----:B------:R-:W-:Y:S01]  /*baf0*/  IMAD.U32 R34, RZ, RZ, UR10 ;  /* 0x0000000aff227e24 */ /* 0x000fe2000f8e00ff */
[----:B------:R-:W-:Y:S01]  /*bb00*/  MOV R32, UR8 ;  /* 0x0000000800207c02 */ /* 0x000fe20008000f00 */
[----:B------:R-:W-:Y:S01]  /*bb10*/  IMAD.U32 R35, RZ, RZ, UR11 ;  /* 0x0000000bff237e24 */ /* 0x000fe2000f8e00ff */
[----:B------:R-:W4:Y:S01]  /*bb20*/  LDL.128 R20, [R3+-0x20] ;  /* 0xffffe00003147983 */ /* 0x000f220000100c00 */
[----:B------:R-:W-:-:S02]  /*bb30*/  IMAD.U32 R33, RZ, RZ, UR9 ;  /* 0x00000009ff217e24 */ /* 0x000fc4000f8e00ff */
[C---:B------:R-:W-:Y:S01]  /*bb40*/  IMAD.WIDE R34, R25.reuse, 0x8, R34 ;  /* 0x0000000819227825 */ /* 0x040fe200078e0222 */
[----:B------:R-:W4:Y:S03]  /*bb50*/  LDL.128 R28, [R24+-0x20] ;  /* 0xffffe000181c7983 */ /* 0x000f260000100c00 */
[----:B------:R-:W-:Y:S01]  /*bb60*/  IMAD.WIDE R32, R25, 0x8, R32 ;  /* 0x0000000819207825 */ /* 0x000fe200078e0220 */
[----:B--2---:R-:W-:Y:S04]  /*bb70*/  STG.E.64 desc[UR12][R34.64+-0x40], R16 ;  /* 0xffffc01022007986 */ /* 0x004fe8000c101b0c */
[----:B---3--:R-:W-:Y:S04]  /*bb80*/  STG.E.64 desc[UR12][R32.64+-0x40], R12 ;  /* 0xffffc00c20007986 */ /* 0x008fe8000c101b0c */
[----:B------:R0:W-:Y:S04]  /*bb90*/  STG.E.64 desc[UR12][R34.64+-0x38], R18 ;  /* 0xffffc81222007986 */ /* 0x0001e8000c101b0c */
[----:B------:R1:W-:Y:S04]  /*bba0*/  STG.E.64 desc[UR12][R32.64+-0x38], R14 ;  /* 0xffffc80e20007986 */ /* 0x0003e8000c101b0c */
[----:B----4-:R-:W-:Y:S04]  /*bbb0*/  STG.E.64 desc[UR12][R34.64+-0x30], R4 ;  /* 0xffffd00422007986 */ /* 0x010fe8000c101b0c */
[----:B0-----:R-:W2:Y:S04]  /*bbc0*/  LDL.128 R16, [R24+-0x10] ;  /* 0xfffff00018107983 */ /* 0x001ea80000100c00 */
[----:B-1----:R-:W3:Y:S04]  /*bbd0*/  LDL.128 R12, [R3+-0x10] ;  /* 0xfffff000030c7983 */ /* 0x002ee80000100c00 */
[----:B------:R-:W-:Y:S04]  /*bbe0*/  STG.E.64 desc[UR12][R32.64+-0x30], R8 ;  /* 0xffffd00820007986 */ /* 0x000fe8000c101b0c */
[----:B------:R0:W-:Y:S04]  /*bbf0*/  STG.E.64 desc[UR12][R34.64+-0x28], R6 ;  /* 0xffffd80622007986 */ /* 0x0001e8000c101b0c */
[----:B------:R1:W-:Y:S04]  /*bc00*/  STG.E.64 desc[UR12][R32.64+-0x28], R10 ;  /* 0xffffd80a20007986 */ /* 0x0003e8000c101b0c */
[----:B0-----:R-:W4:Y:S04]  /*bc10*/  LDL.128 R4, [R24] ;  /* 0x0000000018047983 */ /* 0x001f280000100c00 */
[----:B-1----:R-:W4:Y:S04]  /*bc20*/  LDL.128 R8, [R3] ;  /* 0x0000000003087983 */ /* 0x002f280000100c00 */
[----:B------:R-:W-:Y:S04]  /*bc30*/  STG.E.64 desc[UR12][R34.64+-0x20], R20 ;  /* 0xffffe01422007986 */ /* 0x000fe8000c101b0c */
[----:B------:R-:W-:Y:S04]  /*bc40*/  STG.E.64 desc[UR12][R32.64+-0x20], R28 ;  /* 0xffffe01c20007986 */ /* 0x000fe8000c101b0c */
[----:B------:R0:W-:Y:S04]  /*bc50*/  STG.E.64 desc[UR12][R34.64+-0x18], R22 ;  /* 0xffffe81622007986 */ /* 0x0001e8000c101b0c */
[----:B------:R1:W-:Y:S04]  /*bc60*/  STG.E.64 desc[UR12][R32.64+-0x18], R30 ;  /* 0xffffe81e20007986 */ /* 0x0003e8000c101b0c */
[----:B0-----:R-:W4:Y:S04]  /*bc70*/  LDL.128 R20, [R24+0x20] ;  /* 0x0000200018147983 */ /* 0x001f280000100c00 */
[----:B-1----:R-:W4:Y:S04]  /*bc80*/  LDL.128 R28, [R3+0x20] ;  /* 0x00002000031c7983 */ /* 0x002f280000100c00 */
[----:B---3--:R-:W-:Y:S04]  /*bc90*/  STG.E.64 desc[UR12][R34.64+-0x10], R12 ;  /* 0xfffff00c22007986 */ /* 0x008fe8000c101b0c */
[----:B--2---:R-:W-:Y:S04]  /*bca0*/  STG.E.64 desc[UR12][R32.64+-0x10], R16 ;  /* 0xfffff01020007986 */ /* 0x004fe8000c101b0c */
[----:B------:R0:W-:Y:S04]  /*bcb0*/  STG.E.64 desc[UR12][R34.64+-0x8], R14 ;  /* 0xfffff80e22007986 */ /* 0x0001e8000c101b0c */
[----:B------:R1:W-:Y:S04]  /*bcc0*/  STG.E.64 desc[UR12][R32.64+-0x8], R18 ;  /* 0xfffff81220007986 */ /* 0x0003e8000c101b0c */
[----:B0-----:R-:W2:Y:S04]  /*bcd0*/  LDL.128 R12, [R24+0x10] ;  /* 0x00001000180c7983 */ /* 0x001ea80000100c00 */
[----:B-1----:R-:W3:Y:S04]  /*bce0*/  LDL.128 R16, [R3+0x10] ;  /* 0x0000100003107983 */ /* 0x002ee80000100c00 */
[----:B----4-:R-:W-:Y:S04]  /*bcf0*/  STG.E.64 desc[UR12][R34.64], R8 ;  /* 0x0000000822007986 */ /* 0x010fe8000c101b0c */
[----:B------:R-:W-:Y:S04]  /*bd00*/  STG.E.64 desc[UR12][R32.64], R4 ;  /* 0x0000000420007986 */ /* 0x000fe8000c101b0c */
[----:B------:R0:W-:Y:S04]  /*bd10*/  STG.E.64 desc[UR12][R34.64+0x8], R10 ;  /* 0x0000080a22007986 */ /* 0x0001e8000c101b0c */
[----:B------:R1:W-:Y:S04]  /*bd20*/  STG.E.64 desc[UR12][R32.64+0x8], R6 ;  /* 0x0000080620007986 */ /* 0x0003e8000c101b0c */
[----:B0-----:R0:W4:Y:S04]  /*bd30*/  LDL.128 R8, [R24+0x30] ;  /* 0x0000300018087983 */ /* 0x0011280000100c00 */
[----:B-1----:R1:W4:Y:S01]  /*bd40*/  LDL.128 R4, [R3+0x30] ;  /* 0x0000300003047983 */ /* 0x0023220000100c00 */
[----:B------:R-:W-:-:S04]  /*bd50*/  UIADD3 UR18, UPT, UPT, UR18, 0x10, URZ ;  /* 0x0000001012127890 */ /* 0x000fc8000fffe0ff */
[----:B------:R-:W-:Y:S01]  /*bd60*/  UISETP.NE.AND UP1, UPT, UR18, URZ, UPT ;  /* 0x000000ff1200728c */ /* 0x000fe2000bf25270 */
[----:B0-----:R-:W-:Y:S01]  /*bd70*/  VIADD R24, R24, 0x80 ;  /* 0x0000008018187836 */ /* 0x001fe20000000000 */
[----:B------:R-:W-:Y:S01]  /*bd80*/  IADD3 R25, PT, PT, R25, 0x10, RZ ;  /* 0x0000001019197810 */ /* 0x000fe20007ffe0ff */
[----:B-1----:R-:W-:Y:S01]  /*bd90*/  VIADD R3, R3, 0x80 ;  /* 0x0000008003037836 */ /* 0x002fe20000000000 */
[----:B---3--:R1:W-:Y:S04]  /*bda0*/  STG.E.64 desc[UR12][R34.64+0x10], R16 ;  /* 0x0000101022007986 */ /* 0x0083e8000c101b0c */
[----:B--2---:R1:W-:Y:S04]  /*bdb0*/  STG.E.64 desc[UR12][R32.64+0x10], R12 ;  /* 0x0000100c20007986 */ /* 0x0043e8000c101b0c */
[----:B------:R1:W-:Y:S04]  /*bdc0*/  STG.E.64 desc[UR12][R34.64+0x18], R18 ;  /* 0x0000181222007986 */ /* 0x0003e8000c101b0c */
[----:B------:R1:W-:Y:S04]  /*bdd0*/  STG.E.64 desc[UR12][R32.64+0x18], R14 ;  /* 0x0000180e20007986 */ /* 0x0003e8000c101b0c */
[----:B------:R1:W-:Y:S04]  /*bde0*/  STG.E.64 desc[UR12][R34.64+0x20], R28 ;  /* 0x0000201c22007986 */ /* 0x0003e8000c101b0c */
[----:B------:R1:W-:Y:S04]  /*bdf0*/  STG.E.64 desc[UR12][R32.64+0x20], R20 ;  /* 0x0000201420007986 */ /* 0x0003e8000c101b0c */
[----:B------:R1:W-:Y:S04]  /*be00*/  STG.E.64 desc[UR12][R34.64+0x28], R30 ;  /* 0x0000281e22007986 */ /* 0x0003e8000c101b0c */
[----:B------:R1:W-:Y:S04]  /*be10*/  STG.E.64 desc[UR12][R32.64+0x28], R22 ;  /* 0x0000281620007986 */ /* 0x0003e8000c101b0c */
[----:B----4-:R1:W-:Y:S04]  /*be20*/  STG.E.64 desc[UR12][R34.64+0x30], R4 ;  /* 0x0000300422007986 */ /* 0x0103e8000c101b0c */
[----:B------:R1:W-:Y:S04]  /*be30*/  STG.E.64 desc[UR12][R32.64+0x30], R8 ;  /* 0x0000300820007986 */ /* 0x0003e8000c101b0c */
[----:B------:R1:W-:Y:S04]  /*be40*/  STG.E.64 desc[UR12][R34.64+0x38], R6 ;  /* 0x0000380622007986 */ /* 0x0003e8000c101b0c */
[----:B------:R1:W-:Y:S01]  /*be50*/  STG.E.64 desc[UR12][R32.64+0x38], R10 ;  /* 0x0000380a20007986 */ /* 0x0003e2000c101b0c */
[----:B------:R-:W-:Y:S05]  /*be60*/  BRA.U UP1, `(.L_x_345) ;  /* 0xfffffffd01107547 */ /* 0x000fea000b83ffff */
.L_x_344:
[----:B------:R-:W-:Y:S05]  /*be70*/  BRA.U !UP0, `(.L_x_346) ;  /* 0x00000005084c7547 */ /* 0x000fea000b800000 */
[----:B------:R-:W2:Y:S01]  /*be80*/  LDCU UR11, c[0x0][0x3a0] ;  /* 0x00007400ff0b77ac */ /* 0x000ea20008000800 */
[----:B------:R-:W-:Y:S02]  /*be90*/  UISETP.GE.U32.AND UP0, UPT, UR6, 0x8, UPT ;  /* 0x000000080600788c */ /* 0x000fe4000bf06070 */
[----:B--2---:R-:W-:-:S04]  /*bea0*/  ULOP3.LUT UR9, UR11, 0x7, URZ, 0xc0, !UPT ;  /* 0x000000070b097892 */ /* 0x004fc8000f8ec0ff */
[----:B------:R-:W-:-:S03]  /*beb0*/  UISETP.NE.AND UP1, UPT, UR9, URZ, UPT ;  /* 0x000000ff0900728c */ /* 0x000fc6000bf25270 */
[----:B------:R-:W-:Y:S08]  /*bec0*/  BRA.U !UP0, `(.L_x_347) ;  /* 0x00000001087c7547 */ /* 0x000ff0000b800000 */
[----:B------:R-:W-:Y:S01]  /*bed0*/  ULEA UR8, UR4, UR15, 0x3 ;  /* 0x0000000f04087291 */ /* 0x000fe2000f8e18ff */
[----:B------:R-:W2:Y:S08]  /*bee0*/  LDC.64 R36, c[0x0][0x388] ;  /* 0x0000e200ff247b82 */ /* 0x000eb00000000a00 */
[----:B-1----:R-:W2:Y:S01]  /*bef0*/  LDL.128 R28, [UR8+0x110] ;  /* 0x00011008ff1c7983 */ /* 0x002ea20008100c00 */
[----:B------:R-:W1:Y:S03]  /*bf00*/  LDC.64 R24, c[0x0][0x390] ;  /* 0x0000e400ff187b82 */ /* 0x000e660000000a00 */
[----:B---34-:R-:W3:Y:S01]  /*bf10*/  LDL.128 R4, [UR8+0x190] ;  /* 0x00019008ff047983 */ /* 0x018ee20008100c00 */
[----:B------:R-:W-:-:S03]  /*bf20*/  VIADD R3, R27, UR4 ;  /* 0x000000041b037c36 */ /* 0x000fc60008000000 */
[----:B------:R-:W4:Y:S04]  /*bf30*/  LDL.128 R8, [UR8+0x120] ;  /* 0x00012008ff087983 */ /* 0x000f280008100c00 */
[----:B------:R-:W4:Y:S01]  /*bf40*/  LDL.128 R12, [UR8+0x1a0] ;  /* 0x0001a008ff0c7983 */ /* 0x000f220008100c00 */
[----:B--2---:R-:W-:-:S03]  /*bf50*/  IMAD.WIDE R36, R3, 0x8, R36 ;  /* 0x0000000803247825 */ /* 0x004fc600078e0224 */
[----:B-----5:R-:W2:Y:S04]  /*bf60*/  LDL.128 R16, [UR8+0x130] ;  /* 0x00013008ff107983 */ /* 0x020ea80008100c00 */
[----:B------:R-:W2:Y:S01]  /*bf70*/  LDL.128 R20, [UR8+0x1b0] ;  /* 0x0001b008ff147983 */ /* 0x000ea20008100c00 */
[----:B-1----:R-:W-:-:S03]  /*bf80*/  IMAD.WIDE R24, R3, 0x8, R24 ;  /* 0x0000000803187825 */ /* 0x002fc600078e0218 */
[----:B------:R-:W2:Y:S04]  /*bf90*/  LDL.128 R32, [UR8+0x1c0] ;  /* 0x0001c008ff207983 */ /* 0x000ea80008100c00 */
[----:B------:R-:W-:Y:S04]  /*bfa0*/  STG.E.64 desc[UR12][R36.64], R28 ;  /* 0x0000001c24007986 */ /* 0x000fe8000c101b0c */
[----:B---3--:R-:W-:Y:S04]  /*bfb0*/  STG.E.64 desc[UR12][R24.64], R4 ;  /* 0x0000000418007986 */ /* 0x008fe8000c101b0c */
[----:B------:R1:W-:Y:S04]  /*bfc0*/  STG.E.64 desc[UR12][R36.64+0x8], R30 ;  /* 0x0000081e24007986 */ /* 0x0003e8000c101b0c */
[----:B-1----:R-:W3:Y:S04]  /*bfd0*/  LDL.128 R28, [UR8+0x140] ;  /* 0x00014008ff1c7983 */ /* 0x002ee80008100c00 */
[----:B------:R1:W-:Y:S04]  /*bfe0*/  STG.E.64 desc[UR12][R24.64+0x8], R6 ;  /* 0x0000080618007986 */ /* 0x0003e8000c101b0c */
[----:B----4-:R1:W-:Y:S04]  /*bff0*/  STG.E.64 desc[UR12][R36.64+0x10], R8 ;  /* 0x0000100824007986 */ /* 0x0103e8000c101b0c */
[----:B------:R1:W-:Y:S04]  /*c000*/  STG.E.64 desc[UR12][R24.64+0x10], R12 ;  /* 0x0000100c18007986 */ /* 0x0003e8000c101b0c */
[----:B------:R1:W-:Y:S04]  /*c010*/  STG.E.64 desc[UR12][R36.64+0x18], R10 ;  /* 0x0000180a24007986 */ /* 0x0003e8000c101b0c */
[----:B------:R1:W-:Y:S04]  /*c020*/  STG.E.64 desc[UR12][R24.64+0x18], R14 ;  /* 0x0000180e18007986 */ /* 0x0003e8000c101b0c */
[----:B--2---:R1:W-:Y:S04]  /*c030*/  STG.E.64 desc[UR12][R36.64+0x20], R16 ;  /* 0x0000201024007986 */ /* 0x0043e8000c101b0c */
[----:B------:R1:W-:Y:S04]  /*c040*/  STG.E.64 desc[UR12][R24.64+0x20], R20 ;  /* 0x0000201418007986 */ /* 0x0003e8000c101b0c */
[----:B------:R1:W-:Y:S04]  /*c050*/  STG.E.64 desc[UR12][R36.64+0x28], R18 ;  /* 0x0000281224007986 */ /* 0x0003e8000c101b0c */
[----:B------:R1:W-:Y:S01]  /*c060*/  STG.E.64 desc[UR12][R24.64+0x28], R22 ;  /* 0x0000281618007986 */ /* 0x0003e2000c101b0c */
[----:B------:R-:W-:-:S03]  /*c070*/  UIADD3 UR4, UPT, UPT, UR4, 0x8, URZ ;  /* 0x0000000804047890 */ /* 0x000fc6000fffe0ff */
[----:B---3--:R1:W-:Y:S04]  /*c080*/  STG.E.64 desc[UR12][R36.64+0x30], R28 ;  /* 0x0000301c24007986 */ /* 0x0083e8000c101b0c */
[----:B------:R1:W-:Y:S04]  /*c090*/  STG.E.64 desc[UR12][R24.64+0x30], R32 ;  /* 0x0000302018007986 */ /* 0x0003e8000c101b0c */
[----:B------:R1:W-:Y:S04]  /*c0a0*/  STG.E.64 desc[UR12][R36.64+0x38], R30 ;  /* 0x0000381e24007986 */ /* 0x0003e8000c101b0c */
[----:B------:R1:W-:Y:S02]  /*c0b0*/  STG.E.64 desc[UR12][R24.64+0x38], R34 ;  /* 0x0000382218007986 */ /* 0x0003e4000c101b0c */
.L_x_347:
[----:B------:R-:W-:Y:S05]  /*c0c0*/  BRA.U !UP1, `(.L_x_346) ;  /* 0x0000000109b87547 */ /* 0x000fea000b800000 */
[----:B------:R-:W-:Y:S02]  /*c0d0*/  UISETP.GE.U32.AND UP0, UPT, UR9, 0x4, UPT ;  /* 0x000000040900788c */ /* 0x000fe4000bf06070 */
[----:B------:R-:W-:-:S04]  /*c0e0*/  ULOP3.LUT UR8, UR11, 0x3, URZ, 0xc0, !UPT ;  /* 0x000000030b087892 */ /* 0x000fc8000f8ec0ff */
[----:B------:R-:W-:-:S03]  /*c0f0*/  UISETP.NE.AND UP1, UPT, UR8, URZ, UPT ;  /* 0x000000ff0800728c */ /* 0x000fc6000bf25270 */
[----:B------:R-:W-:Y:S08]  /*c100*/  BRA.U !UP0, `(.L_x_348) ;  /* 0x00000001084c7547 */ /* 0x000ff0000b800000 */
[----:B------:R-:W-:Y:S01]  /*c110*/  ULEA UR9, UR4, UR15, 0x3 ;  /* 0x0000000f04097291 */ /* 0x000fe2000f8e18ff */
[----:B-1----:R-:W1:Y:S08]  /*c120*/  LDC.64 R20, c[0x0][0x388] ;  /* 0x0000e200ff147b82 */ /* 0x002e700000000a00 */
[----:B----4-:R-:W2:Y:S01]  /*c130*/  LDL.128 R12, [UR9+0x110] ;  /* 0x00011009ff0c7983 */ /* 0x010ea20008100c00 */
[----:B------:R-:W4:Y:S03]  /*c140*/  LDC.64 R22, c[0x0][0x390] ;  /* 0x0000e400ff167b82 */ /* 0x000f260000000a00 */
[----:B-----5:R-:W2:Y:S04]  /*c150*/  LDL.128 R16, [UR9+0x190] ;  /* 0x00019009ff107983 */ /* 0x020ea80008100c00 */
[----:B------:R-:W2:Y:S04]  /*c160*/  LDL.128 R8, [UR9+0x120] ;  /* 0x00012009ff087983 */ /* 0x000ea80008100c00 */
[----:B---3--:R-:W3:Y:S01]  /*c170*/  LDL.128 R4, [UR9+0x1a0] ;  /* 0x0001a009ff047983 */ /* 0x008ee20008100c00 */
[----:B------:R-:W-:Y:S01]  /*c180*/  VIADD R27, R27, UR4 ;  /* 0x000000041b1b7c36 */ /* 0x000fe20008000000 */
[----:B------:R-:W-:-:S03]  /*c190*/  UIADD3 UR4, UPT, UPT, UR4, 0x4, URZ ;  /* 0x0000000404047890 */ /* 0x000fc6000fffe0ff */
[----:B-1----:R-:W-:-:S04]  /*c1a0*/  IMAD.WIDE R20, R27, 0x8, R20 ;  /* 0x000000081b147825 */ /* 0x002fc800078e0214 */
[----:B----4-:R-:W-:Y:S01]  /*c1b0*/  IMAD.WIDE R22, R27, 0x8, R22 ;  /* 0x000000081b167825 */ /* 0x010fe200078e0216 */
[----:B--2---:R2:W-:Y:S04]  /*c1c0*/  STG.E.64 desc[UR12][R20.64], R12 ;  /* 0x0000000c14007986 */ /* 0x0045e8000c101b0c */
[----:B------:R2:W-:Y:S04]  /*c1d0*/  STG.E.64 desc[UR12][R22.64], R16 ;  /* 0x0000001016007986 */ /* 0x0005e8000c101b0c */
[----:B------:R2:W-:Y:S04]  /*c1e0*/  STG.E.64 desc[UR12][R20.64+0x8], R14 ;  /* 0x0000080e14007986 */ /* 0x0005e8000c101b0c */
[----:B------:R2:W-:Y:S04]  /*c1f0*/  STG.E.64 desc[UR12][R22.64+0x8], R18 ;  /* 0x0000081216007986 */ /* 0x0005e8000c101b0c */
[----:B------:R2:W-:Y:S04]  /*c200*/  STG.E.64 desc[UR12][R20.64+0x10], R8 ;  /* 0x0000100814007986 */ /* 0x0005e8000c101b0c */
[----:B---3--:R2:W-:Y:S04]  /*c210*/  STG.E.64 desc[UR12][R22.64+0x10], R4 ;  /* 0x0000100416007986 */ /* 0x0085e8000c101b0c */
[----:B------:R2:W-:Y:S04]  /*c220*/  STG.E.64 desc[UR12][R20.64+0x18], R10 ;  /* 0x0000180a14007986 */ /* 0x0005e8000c101b0c */
[----:B------:R2:W-:Y:S02]  /*c230*/  STG.E.64 desc[UR12][R22.64+0x18], R6 ;  /* 0x0000180616007986 */ /* 0x0005e4000c101b0c */
.L_x_348:
[----:B------:R-:W-:Y:S05]  /*c240*/  BRA.U !UP1, `(.L_x_346) ;  /* 0x0000000109587547 */ /* 0x000fea000b800000 */
[----:B-12-4-:R-:W1:Y:S01]  /*c250*/  LDC.64 R10, c[0x0][0x390] ;  /* 0x0000e400ff0a7b82 */ /* 0x016e620000000a00 */
[----:B------:R-:W-:Y:S01]  /*c260*/  UIADD3 UR17, UPT, UPT, UR5, UR14, URZ ;  /* 0x0000000e05117290 */ /* 0x000fe2000fffe0ff */
[----:B---3--:R-:W-:Y:S01]  /*c270*/  IMAD.U32 R3, RZ, RZ, UR11 ;  /* 0x0000000bff037e24 */ /* 0x008fe2000f8e00ff */
[----:B------:R-:W-:Y:S01]  /*c280*/  MOV R15, UR4 ;  /* 0x00000004000f7c02 */ /* 0x000fe20008000f00 */
[----:B------:R-:W-:Y:S02]  /*c290*/  UIMAD UR10, UR4, 0x8, UR16 ;  /* 0x00000008040a78a4 */ /* 0x000fe4000f8e0210 */
[----:B------:R-:W-:Y:S01]  /*c2a0*/  UIMAD UR9, UR4, 0x8, UR7 ;  /* 0x00000008040978a4 */ /* 0x000fe2000f8e0207 */
[----:B0-----:R-:W-:Y:S01]  /*c2b0*/  IMAD R2, R3, UR17, R2 ;  /* 0x0000001103027c24 */ /* 0x001fe2000f8e0202 */
[----:B------:R-:W0:Y:S01]  /*c2c0*/  LDC.64 R12, c[0x0][0x388] ;  /* 0x0000e200ff0c7b82 */ /* 0x000e220000000a00 */
[----:B------:R-:W-:Y:S02]  /*c2d0*/  UIADD3 UR8, UPT, UPT, -UR8, URZ, URZ ;  /* 0x000000ff08087290 */ /* 0x000fe4000fffe1ff */
[----:B------:R-:W-:-:S10]  /*c2e0*/  IMAD R15, R2, UR11, R15 ;  /* 0x0000000b020f7c24 */ /* 0x000fd4000f8e020f */
.L_x_349:
[----:B0-----:R-:W2:Y:S04]  /*c2f0*/  LDL.64 R6, [UR9] ;  /* 0x00000009ff067983 */ /* 0x001ea80008100a00 */
[----:B------:R-:W3:Y:S01]  /*c300*/  LDL.64 R8, [UR10] ;  /* 0x0000000aff087983 */ /* 0x000ee20008100a00 */
[C---:B0-----:R-:W-:Y:S01]  /*c310*/  IMAD.WIDE R4, R15.reuse, 0x8, R12 ;  /* 0x000000080f047825 */ /* 0x041fe200078e020c */
[----:B------:R-:W-:Y:S02]  /*c320*/  UIADD3 UR8, UPT, UPT, UR8, 0x1, URZ ;  /* 0x0000000108087890 */ /* 0x000fe4000fffe0ff */
[----:B------:R-:W-:Y:S01]  /*c330*/  UIADD3 UR9, UPT, UPT, UR9, 0x8, URZ ;  /* 0x0000000809097890 */ /* 0x000fe2000fffe0ff */
[----:B-1----:R-:W-:Y:S01]  /*c340*/  IMAD.WIDE R2, R15, 0x8, R10 ;  /* 0x000000080f027825 */ /* 0x002fe200078e020a */
[----:B------:R-:W-:-:S02]  /*c350*/  UISETP.NE.AND UP0, UPT, UR8, URZ, UPT ;  /* 0x000000ff0800728c */ /* 0x000fc4000bf05270 */
[----:B------:R-:W-:Y:S01]  /*c360*/  UIADD3 UR10, UPT, UPT, UR10, 0x8, URZ ;  /* 0x000000080a0a7890 */ /* 0x000fe2000fffe0ff */
[----:B------:R-:W-:Y:S01]  /*c370*/  VIADD R15, R15, 0x1 ;  /* 0x000000010f0f7836 */ /* 0x000fe20000000000 */
[----:B--2---:R0:W-:Y:S04]  /*c380*/  STG.E.64 desc[UR12][R4.64], R6 ;  /* 0x0000000604007986 */ /* 0x0041e8000c101b0c */
[----:B---3--:R0:W-:Y:S01]  /*c390*/  STG.E.64 desc[UR12][R2.64], R8 ;  /* 0x0000000802007986 */ /* 0x0081e2000c101b0c */
[----:B------:R-:W-:Y:S05]  /*c3a0*/  BRA.U UP0, `(.L_x_349) ;  /* 0xfffffffd00d07547 */ /* 0x000fea000b83ffff */
.L_x_346:
[----:B01234-:R-:W0:Y:S01]  /*c3b0*/  S2R R4, SR_LANEID ;  /* 0x0000000000047919 */ /* 0x01fe220000000000 */
[----:B------:R-:W1:Y:S08]  /*c3c0*/  REDUX.SUM UR8, R0 ;  /* 0x00000000000873c4 */ /* 0x000e70000000c000 */
[----:B------:R-:W2:Y:S01]  /*c3d0*/  LDC.64 R2, c[0x0][0x3c0] ;  /* 0x0000f000ff027b82 */ /* 0x000ea20000000a00 */
[----:B------:R-:W-:-:S02]  /*c3e0*/  VOTEU.ANY UR4, UPT, PT ;  /* 0x0000000000047886 */ /* 0x000fc400038e0100 */
[----:B------:R-:W-:Y:S01]  /*c3f0*/  UFLO.U32 UR4, UR4 ;  /* 0x00000004000472bd */ /* 0x000fe200080e0000 */
[----:B-1----:R-:W-:-:S05]  /*c400*/  IMAD.U32 R5, RZ, RZ, UR8 ;  /* 0x00000008ff057e24 */ /* 0x002fca000f8e00ff */
[----:B0-----:R-:W-:-:S13]  /*c410*/  ISETP.EQ.U32.AND P0, PT, R4, UR4, PT ;  /* 0x0000000404007c0c */ /* 0x001fda000bf02070 */
[----:B--2---:R-:W-:Y:S01]  /*c420*/  @P0 REDG.E.ADD.STRONG.GPU desc[UR12][R2.64], R5 ;  /* 0x000000050200098e */ /* 0x004fe2000c12e10c */
[----:B------:R-:W-:Y:S05]  /*c430*/  EXIT ;  /* 0x000000000000794d */ /* 0x000fea0003800000 */
.L_x_350:
        /* <DEDUP_REMOVED lines=12> */
.L_x_512:


//--------------------- .text._Z23improved_columns_kernelPdS_S_PhiiidiPii --------------------------
	.section	.text._Z23improved_columns_kernelPdS_S_PhiiidiPii,"ax",@progbits
	.align	128
        .global         _Z23improved_columns_kernelPdS_S_PhiiidiPii
        .type           _Z23improved_columns_kernelPdS_S_PhiiidiPii,@function
        .size           _Z23improved_columns_kernelPdS_S_PhiiidiPii,(.L_x_513 - _Z23improved_columns_kernelPdS_S_PhiiidiPii)
        .other          _Z23improved_columns_kernelPdS_S_PhiiidiPii,@"STO_CUDA_ENTRY STV_DEFAULT"
_Z23improved_columns_kernelPdS_S_PhiiidiPii:
.text._Z23improved_columns_kernelPdS_S_PhiiidiPii:
        /* <DEDUP_REMOVED lines=8> */
[----:B---3--:R-:W-:Y:S01]  /*0080*/  IMAD.U32 R32, RZ, RZ, UR5 ;  /* 0x00000005ff207e24 */ /* 0x008fe2000f8e00ff */
[----:B-1----:R-:W-:-:S04]  /*0090*/  ISETP.LE.AND P0, PT, R0, UR4, PT ;  /* 0x0000000400007c0c */ /* 0x002fc8000bf03270 */
[----:B0-----:R-:W-:-:S04]  /*00a0*/  ISETP.LE.OR P0, PT, R32, UR11, P0 ;  /* 0x0000000b20007c0c */ /* 0x001fc80008703670 */
[----:B--2---:R-:W-:-:S13]  /*00b0*/  ISETP.GE.OR P0, PT, R5, R32, P0 ;  /* 0x000000200500720c */ /* 0x004fda0000706670 */
[----:B------:R-:W-:Y:S05]  /*00c0*/  @P0 EXIT ;  /* 0x000000000000094d */ /* 0x000fea0003800000 */
[C---:B------:R-:W-:Y:S01]  /*00d0*/  R2UR UR5, R32.reuse ;  /* 0x00000000200572ca */ /* 0x040fe200000e0000 */
[C---:B------:R-:W-:Y:S01]  /*00e0*/  IMAD R0, R32.reuse, UR4, RZ ;  /* 0x0000000420007c24 */ /* 0x040fe2000f8e02ff */
[----:B------:R-:W-:Y:S01]  /*00f0*/  LOP3.LUT R33, R32, 0xf, RZ, 0xc0, !PT ;  /* 0x0000000f20217812 */ /* 0x000fe200078ec0ff */
[----:B------:R-:W0:Y:S02]  /*0100*/  LDCU.64 UR6, c[0x0][0x358] ;  /* 0x00006b00ff0677ac */ /* 0x000e240008000a00 */
[-C--:B------:R-:W-:Y:S01]  /*0110*/  IMAD R3, R0, R32.reuse, RZ ;  /* 0x0000002000037224 */ /* 0x080fe200078e02ff */
[----:B------:R-:W-:Y:S01]  /*0120*/  ISETP.NE.AND P0, PT, R33, RZ, PT ;  /* 0x000000ff2100720c */ /* 0x000fe20003f05270 */
[----:B------:R-:W-:Y:S02]  /*0130*/  UIADD3 UR16, UPT, UPT, UR10, 0x208, URZ ;  /* 0x000002080a107890 */ /* 0x000fe4000fffe0ff */
[----:B------:R-:W-:Y:S02]  /*0140*/  IMAD R2, R3, R32, R5 ;  /* 0x0000002003027224 */ /* 0x000fe400078e0205 */
[----:B------:R-:W-:-:S02]  /*0150*/  IMAD.MOV.U32 R3, RZ, RZ, RZ ;  /* 0x000000ffff037224 */ /* 0x000fc400078e00ff */
[----:B------:R-:W-:-:S04]  /*0160*/  UIADD3 UR5, UPT, UPT, UR5, -0x1, URZ ;  /* 0xffffffff05057890 */ /* 0x000fc8000fffe0ff */
[----:B------:R-:W-:-:S09]  /*0170*/  UISETP.GE.U32.AND UP0, UPT, UR5, 0xf, UPT ;  /* 0x0000000f0500788c */ /* 0x000fd2000bf06070 */
[----:B0-----:R-:W-:Y:S05]  /*0180*/  BRA.U !UP0, `(.L_x_351) ;  /* 0x0000000108e47547 */ /* 0x001fea000b800000 */
[----:B------:R-:W-:Y:S01]  /*0190*/  HFMA2 R30, -RZ, RZ, 0, 0 ;  /* 0x00000000ff1e7431 */ /* 0x000fe200000001ff */
[----:B------:R-:W-:-:S07]  /*01a0*/  LOP3.LUT R3, R32, 0xfffffff0, RZ, 0xc0, !PT ;  /* 0xfffffff020037812 */ /* 0x000fce00078ec0ff */
.L_x_352:
[----:B0-----:R-:W0:Y:S01]  /*01b0*/  LDC.64 R34, c[0x0][0x380] ;  /* 0x0000e000ff227b82 */ /* 0x001e220000000a00 */
[----:B------:R-:W-:-:S04]  /*01c0*/  IMAD R5, R32, UR11, R30 ;  /* 0x0000000b20057c24 */ /* 0x000fc8000f8e021e */
[----:B------:R-:W-:-:S04]  /*01d0*/  IMAD R5, R5, R32, R2 ;  /* 0x0000002005057224 */ /* 0x000fc800078e0202 */
[----:B0-----:R-:W-:-:S04]  /*01e0*/  IMAD.WIDE R34, R5, 0x8, R34 ;  /* 0x0000000805227825 */ /* 0x001fc800078e0222 */
[----:B------:R-:W-:Y:S01]  /*01f0*/  IMAD.WIDE R26, R32, 0x8, R34 ;  /* 0x00000008201a7825 */ /* 0x000fe200078e0222 */
[----:B------:R-:W-:Y:S01]  /*0200*/  LEA R31, R30, UR16, 0x3 ;  /* 0x000000101e1f7c11 */ /* 0x000fe2000f8e18ff */
[----:B------:R-:W2:Y:S02]  /*0210*/  LDG.E.64 R34, desc[UR6][R34.64] ;  /* 0x0000000622227981 */ /* 0x000ea4000c1e1b00 */
[C---:B------:R-:W-:Y:S02]  /*0220*/  IMAD.WIDE R22, R32.reuse, 0x8, R26 ;  /* 0x0000000820167825 */ /* 0x040fe400078e021a */
[----:B------:R-:W3:Y:S04]  /*0230*/  LDG.E.64 R26, desc[UR6][R26.64] ;  /* 0x000000061a1a7981 */ /* 0x000ee8000c1e1b00 */
[----:B------:R0:W4:Y:S01]  /*0240*/  LDG.E.64 R24, desc[UR6][R22.64] ;  /* 0x0000000616187981 */ /* 0x000122000c1e1b00 */
[----:B------:R-:W-:-:S04]  /*0250*/  IMAD.WIDE R4, R32, 0x8, R22 ;  /* 0x0000000820047825 */ /* 0x000fc800078e0216 */
[C---:B------:R-:W-:Y:S02]  /*0260*/  IMAD.WIDE R6, R32.reuse, 0x8, R4 ;  /* 0x0000000820067825 */ /* 0x040fe400078e0204 */
[----:B------:R-:W5:Y:S02]  /*0270*/  LDG.E.64 R4, desc[UR6][R4.64] ;  /* 0x0000000604047981 */ /* 0x000f64000c1e1b00 */
[C---:B------:R-:W-:Y:S02]  /*0280*/  IMAD.WIDE R12, R32.reuse, 0x8, R6 ;  /* 0x00000008200c7825 */ /* 0x040fe400078e0206 */
[----:B------:R-:W5:Y:S02]  /*0290*/  LDG.E.64 R6, desc[UR6][R6.64] ;  /* 0x0000000606067981 */ /* 0x000f64000c1e1b00 */
[C---:B------:R-:W-:Y:S02]  /*02a0*/  IMAD.WIDE R10, R32.reuse, 0x8, R12 ;  /* 0x00000008200a7825 */ /* 0x040fe400078e020c */
[----:B------:R-:W5:Y:S02]  /*02b0*/  LDG.E.64 R12, desc[UR6][R12.64] ;  /* 0x000000060c0c7981 */ /* 0x000f64000c1e1b00 */
[----:B------:R-:W-:-:S02]  /*02c0*/  IMAD.WIDE R8, R32, 0x8, R10 ;  /* 0x0000000820087825 */ /* 0x000fc400078e020a */
        /* <DEDUP_REMOVED lines=9> */
[----:B0-----:R-:W-:Y:S02]  /*0360*/  IMAD.WIDE R22, R32, 0x8, R20 ;  /* 0x0000000820167825 */ /* 0x001fe400078e0214 */
[----:B------:R-:W5:Y:S02]  /*0370*/  LDG.E.64 R20, desc[UR6][R20.64] ;  /* 0x0000000614147981 */ /* 0x000f64000c1e1b00 */
[----:B------:R-:W-:-:S02]  /*0380*/  VIADD R30, R30, 0x10 ;  /* 0x000000101e1e7836 */ /* 0x000fc40000000000 */
[----:B--2---:R-:W-:Y:S04]  /*0390*/  STL.64 [R31], R34 ;  /* 0x000000221f007387 */ /* 0x004fe80000100a00 */
[----:B---3--:R0:W-:Y:S04]  /*03a0*/  STL.64 [R31+0x8], R26 ;  /* 0x0000081a1f007387 */ /* 0x0081e80000100a00 */
[----:B----4-:R1:W-:Y:S01]  /*03b0*/  STL.64 [R31+0x10], R24 ;  /* 0x000010181f007387 */ /* 0x0103e20000100a00 */
[----:B0-----:R-:W-:-:S03]  /*03c0*/  IMAD.WIDE R26, R32, 0x8, R22 ;  /* 0x00000008201a7825 */ /* 0x001fc600078e0216 */
[----:B------:R-:W2:Y:S01]  /*03d0*/  LDG.E.64 R22, desc[UR6][R22.64] ;  /* 0x0000000616167981 */ /* 0x000ea2000c1e1b00 */
[----:B------:R-:W-:-:S03]  /*03e0*/  IMAD.WIDE R28, R32, 0x8, R26 ;  /* 0x00000008201c7825 */ /* 0x000fc600078e021a */
[----:B------:R-:W3:Y:S01]  /*03f0*/  LDG.E.64 R26, desc[UR6][R26.64] ;  /* 0x000000061a1a7981 */ /* 0x000ee2000c1e1b00 */
[----:B-1----:R-:W-:-:S03]  /*0400*/  IMAD.WIDE R24, R32, 0x8, R28 ;  /* 0x0000000820187825 */ /* 0x002fc600078e021c */
[----:B------:R-:W4:Y:S04]  /*0410*/  LDG.E.64 R28, desc[UR6][R28.64] ;  /* 0x000000061c1c7981 */ /* 0x000f28000c1e1b00 */
[----:B------:R-:W4:Y:S04]  /*0420*/  LDG.E.64 R24, desc[UR6][R24.64] ;  /* 0x0000000618187981 */ /* 0x000f28000c1e1b00 */
        /* <DEDUP_REMOVED lines=13> */
[----:B------:R0:W-:Y:S01]  /*0500*/  STL.64 [R31+0x78], R24 ;  /* 0x000078181f007387 */ /* 0x0001e20000100a00 */
[----:B------:R-:W-:Y:S05]  /*0510*/  @P1 BRA `(.L_x_352) ;  /* 0xfffffffc00241947 */ /* 0x000fea000383ffff */
.L_x_351:
[----:B------:R-:W-:Y:S05]  /*0520*/  @!P0 BRA `(.L_x_353) ;  /* 0x0000000400108947 */ /* 0x000fea0003800000 */
[----:B------:R-:W-:Y:S02]  /*0530*/  ISETP.GE.U32.AND P1, PT, R33, 0x8, PT ;  /* 0x000000082100780c */ /* 0x000fe40003f26070 */
[----:B0-----:R-:W-:-:S04]  /*0540*/  LOP3.LUT R20, R32, 0x7, RZ, 0xc0, !PT ;  /* 0x0000000720147812 */ /* 0x001fc800078ec0ff */
[----:B------:R-:W-:-:S07]  /*0550*/  ISETP.NE.AND P2, PT, R20, RZ, PT ;  /* 0x000000ff1400720c */ /* 0x000fce0003f45270 */
[----:B------:R-:W-:Y:S06]  /*0560*/  @!P1 BRA `(.L_x_354) ;  /* 0x0000000000749947 */ /* 0x000fec0003800000 */
[----:B------:R-:W0:Y:S01]  /*0570*/  LDC.64 R4, c[0x0][0x380] ;  /* 0x0000e000ff047b82 */ /* 0x000e220000000a00 */
[----:B------:R-:W-:-:S04]  /*0580*/  IMAD R7, R32, UR11, R3 ;  /* 0x0000000b20077c24 */ /* 0x000fc8000f8e0203 */
[----:B------:R-:W-:-:S04]  /*0590*/  IMAD R7, R7, R32, R2 ;  /* 0x0000002007077224 */ /* 0x000fc800078e0202 */
[----:B0-----:R-:W-:-:S04]  /*05a0*/  IMAD.WIDE R4, R7, 0x8, R4 ;  /* 0x0000000807047825 */ /* 0x001fc800078e0204 */
[C---:B------:R-:W-:Y:S02]  /*05b0*/  IMAD.WIDE R10, R32.reuse, 0x8, R4 ;  /* 0x00000008200a7825 */ /* 0x040fe400078e0204 */
[----:B------:R-:W2:Y:S02]  /*05c0*/  LDG.E.64 R4, desc[UR6][R4.64] ;  /* 0x0000000604047981 */ /* 0x000ea4000c1e1b00 */
[C---:B------:R-:W-:Y:S02]  /*05d0*/  IMAD.WIDE R12, R32.reuse, 0x8, R10 ;  /* 0x00000008200c7825 */ /* 0x040fe400078e020a */
[----:B------:R-:W3:Y:S02]  /*05e0*/  LDG.E.64 R10, desc[UR6][R10.64] ;  /* 0x000000060a0a7981 */ /* 0x000ee4000c1e1b00 */
[C---:B------:R-:W-:Y:S02]  /*05f0*/  IMAD.WIDE R14, R32.reuse, 0x8, R12 ;  /* 0x00000008200e7825 */ /* 0x040fe400078e020c */
[----:B------:R-:W4:Y:S02]  /*0600*/  LDG.E.64 R12, desc[UR6][R12.64] ;  /* 0x000000060c0c7981 */ /* 0x000f24000c1e1b00 */
[----:B------:R-:W-:-:S02]  /*0610*/  IMAD.WIDE R16, R32, 0x8, R14 ;  /* 0x0000000820107825 */ /* 0x000fc400078e020e */
[----:B------:R-:W5:Y:S02]  /*0620*/  LDG.E.64 R14, desc[UR6][R14.64] ;  /* 0x000000060e0e7981 */ /* 0x000f64000c1e1b00 */
[C---:B------:R-:W-:Y:S02]  /*0630*/  IMAD.WIDE R8, R32.reuse, 0x8, R16 ;  /* 0x0000000820087825 */ /* 0x040fe400078e0210 */
[----:B------:R-:W5:Y:S02]  /*0640*/  LDG.E.64 R16, desc[UR6][R16.64] ;  /* 0x0000000610107981 */ /* 0x000f64000c1e1b00 */
[C---:B------:R-:W-:Y:S02]  /*0650*/  IMAD.WIDE R6, R32.reuse, 0x8, R8 ;  /* 0x0000000820067825 */ /* 0x040fe400078e0208 */
[----:B------:R-:W5:Y:S02]  /*0660*/  LDG.E.64 R8, desc[UR6][R8.64] ;  /* 0x0000000608087981 */ /* 0x000f64000c1e1b00 */
[----:B------:R-:W-:-:S02]  /*0670*/  IMAD.WIDE R18, R32, 0x8, R6 ;  /* 0x0000000820127825 */ /* 0x000fc400078e0206 */
        /* <DEDUP_REMOVED lines=12> */
.L_x_354:
        /* <DEDUP_REMOVED lines=13> */
[----:B------:R-:W-:Y:S02]  /*0810*/  IMAD.WIDE R10, R32, 0x8, R8 ;  /* 0x00000008200a7825 */ /* 0x000fe400078e0208 */
[----:B------:R-:W4:Y:S04]  /*0820*/  LDG.E.64 R8, desc[UR6][R8.64] ;  /* 0x0000000608087981 */ /* 0x000f28000c1e1b00 */
[----:B------:R-:W5:Y:S01]  /*0830*/  LDG.E.64 R10, desc[UR6][R10.64] ;  /* 0x000000060a0a7981 */ /* 0x000f62000c1e1b00 */
[C---:B------:R-:W-:Y:S01]  /*0840*/  LEA R13, R3.reuse, UR16, 0x3 ;  /* 0x00000010030d7c11 */ /* 0x040fe2000f8e18ff */
[----:B------:R-:W-:-:S04]  /*0850*/  VIADD R3, R3, 0x4 ;  /* 0x0000000403037836 */ /* 0x000fc80000000000 */
[----:B--2---:R0:W-:Y:S04]  /*0860*/  STL.64 [R13], R4 ;  /* 0x000000040d007387 */ /* 0x0041e80000100a00 */
[----:B---3--:R0:W-:Y:S04]  /*0870*/  STL.64 [R13+0x8], R6 ;  /* 0x000008060d007387 */ /* 0x0081e80000100a00 */
[----:B----4-:R0:W-:Y:S04]  /*0880*/  STL.64 [R13+0x10], R8 ;  /* 0x000010080d007387 */ /* 0x0101e80000100a00 */
[----:B-----5:R0:W-:Y:S02]  /*0890*/  STL.64 [R13+0x18], R10 ;  /* 0x0000180a0d007387 */ /* 0x0201e40000100a00 */
.L_x_355:
[----:B------:R-:W-:Y:S05]  /*08a0*/  @!P2 BRA `(.L_x_353) ;  /* 0x000000000030a947 */ /* 0x000fea0003800000 */
[----:B0-----:R-:W0:Y:S01]  /*08b0*/  LDC.64 R6, c[0x0][0x380] ;  /* 0x0000e000ff067b82 */ /* 0x001e220000000a00 */
[----:B------:R-:W-:-:S05]  /*08c0*/  UMOV UR4, URZ ;  /* 0x000000ff00047c82 */ /* 0x000fca0008000000 */
.L_x_356:
[----:B-1----:R-:W-:-:S04]  /*08d0*/  IMAD R5, R32, UR11, R3 ;  /* 0x0000000b20057c24 */ /* 0x002fc8000f8e0203 */
[----:B------:R-:W-:-:S04]  /*08e0*/  IMAD R5, R5, R32, R2 ;  /* 0x0000002005057224 */ /* 0x000fc800078e0202 */
[----:B0-----:R-:W-:-:S06]  /*08f0*/  IMAD.WIDE R4, R5, 0x8, R6 ;  /* 0x0000000805047825 */ /* 0x001fcc00078e0206 */
[----:B------:R-:W2:Y:S01]  /*0900*/  LDG.E.64 R4, desc[UR6][R4.64] ;  /* 0x0000000604047981 */ /* 0x000ea2000c1e1b00 */
[C---:B------:R-:W-:Y:S01]  /*0910*/  LEA R9, R3.reuse, UR16, 0x3 ;  /* 0x0000001003097c11 */ /* 0x040fe2000f8e18ff */
[----:B------:R-:W-:Y:S01]  /*0920*/  UIADD3 UR4, UPT, UPT, UR4, 0x1, URZ ;  /* 0x0000000104047890 */ /* 0x000fe2000fffe0ff */
[----:B------:R-:W-:-:S05]  /*0930*/  IADD3 R3, PT, PT, R3, 0x1, RZ ;  /* 0x0000000103037810 */ /* 0x000fca0007ffe0ff */
[----:B------:R-:W-:Y:S01]  /*0940*/  ISETP.NE.AND P1, PT, R12, UR4, PT ;  /* 0x000000040c007c0c */ /* 0x000fe2000bf25270 */
[----:B--2---:R1:W-:-:S12]  /*0950*/  STL.64 [R9], R4 ;  /* 0x0000000409007387 */ /* 0x0043d80000100a00 */
[----:B------:R-:W-:Y:S05]  /*0960*/  @P1 BRA `(.L_x_356) ;  /* 0xfffffffc00d81947 */ /* 0x000fea000383ffff */
.L_x_353:
[----:B01----:R-:W-:Y:S01]  /*0970*/  IMAD.MOV.U32 R4, RZ, RZ, RZ ;  /* 0x000000ffff047224 */ /* 0x003fe200078e00ff */
[----:B------:R-:W-:Y:S02]  /*0980*/  UIADD3 UR17, UPT, UPT, UR10, 0x190, URZ ;  /* 0x000001900a117890 */ /* 0x000fe4000fffe0ff */
[----:B------:R-:W-:Y:S02]  /*0990*/  UIADD3 UR18, UPT, UPT, UR10, 0x280, URZ ;  /* 0x000002800a127890 */ /* 0x000fe4000fffe0ff */
[----:B------:R-:W-:Y:S01]  /*09a0*/  UIADD3 UR12, UPT, UPT, UR10, 0xff, URZ ;  /* 0x000000ff0a0c7890 */ /* 0x000fe2000fffe0ff */
[----:B------:R-:W-:Y:S11]  /*09b0*/  BRA.U !UP0, `(.L_x_357) ;  /* 0x0000000908647547 */ /* 0x000ff6000b800000 */
[----:B------:R-:W-:Y:S01]  /*09c0*/  LOP3.LUT R4, R32, 0x7ffffff0, RZ, 0xc0, !PT ;  /* 0x7ffffff020047812 */ /* 0x000fe200078ec0ff */
[----:B------:R-:W-:-:S07]  /*09d0*/  IMAD.MOV.U32 R6, RZ, RZ, RZ ;  /* 0x000000ffff067224 */ /* 0x000fce00078e00ff */
.L_x_358:
[----:B----4-:R-:W-:-:S05]  /*09e0*/  IMAD R3, R6, 0x8, R1 ;  /* 0x0000000806037824 */ /* 0x010fca00078e0201 */
[----:B------:R-:W2:Y:S01]  /*09f0*/  LDL.64 R8, [R3+0x208] ;  /* 0x0002080003087983 */ /* 0x000ea20000100a00 */
[----:B------:R-:W-:Y:S01]  /*0a00*/  IMAD.MOV.U32 R7, RZ, RZ, RZ ;  /* 0x000000ffff077224 */ /* 0x000fe200078e00ff */
[----:B------:R-:W-:-:S04]  /*0a10*/  IADD3 R5, PT, PT, R1, R6, RZ ;  /* 0x0000000601057210 */ /* 0x000fc80007ffe0ff */
        /* <DEDUP_REMOVED lines=8> */
[----:B------:R-:W-:-:S02]  /*0aa0*/  VIADD R8, R6, 0x1 ;  /* 0x0000000106087836 */ /* 0x000fc40000000000 */
        /* <DEDUP_REMOVED lines=9> */
[----:B------:R-:W-:Y:S01]  /*0b40*/  IADD3 R10, PT, PT, R6, 0x2, RZ ;  /* 0x00000002060a7810 */ /* 0x000fe20007ffe0ff */
        /* <DEDUP_REMOVED lines=27> */
[----:B---3--:R-:W-:-:S05]  /*0d00*/  IADD3 R8, PT, PT, R6, 0x5, RZ ;  /* 0x0000000506087810 */ /* 0x008fca0007ffe0ff */
        /* <DEDUP_REMOVED lines=89> */
[----:B---3--:R-:W-:-:S02]  /*12a0*/  VIADD R8, R6, 0xf ;  /* 0x0000000f06087836 */ /* 0x008fc40000000000 */
[----:B------:R-:W-:-:S03]  /*12b0*/  VIADD R6, R6, 0x10 ;  /* 0x0000001006067836 */ /* 0x000fc60000000000 */
        /* <DEDUP_REMOVED lines=9> */
.L_x_357:
[----:B------:R-:W-:Y:S05]  /*1350*/  @!P0 BRA `(.L_x_359) ;  /* 0x0000000800488947 */ /* 0x000fea0003800000 */
[----:B------:R-:W-:Y:S02]  /*1360*/  ISETP.GE.U32.AND P2, PT, R33, 0x8, PT ;  /* 0x000000082100780c */ /* 0x000fe40003f46070 */
[----:B----4-:R-:W-:-:S04]  /*1370*/  LOP3.LUT R12, R32, 0x7, RZ, 0xc0, !PT ;  /* 0x00000007200c7812 */ /* 0x010fc800078ec0ff */
[----:B------:R-:W-:-:S07]  /*1380*/  ISETP.NE.AND P1, PT, R12, RZ, PT ;  /* 0x000000ff0c00720c */ /* 0x000fce0003f25270 */
[----:B------:R-:W-:Y:S06]  /*1390*/  @!P2 BRA `(.L_x_360) ;  /* 0x000000040034a947 */ /* 0x000fec0003800000 */
[----:B------:R-:W-:-:S05]  /*13a0*/  LEA R5, R4, R1, 0x3 ;  /* 0x0000000104057211 */ /* 0x000fca00078e18ff */
        /* <DEDUP_REMOVED lines=72> */
[----:B---3--:R-:W-:-:S05]  /*1830*/  SEL R16, RZ, 0x1, P2 ;  /* 0x00000001ff107807 */ /* 0x008fca0001000000 */
[----:B------:R0:W-:Y:S04]  /*1840*/  STL.U8 [R3+0x106], R16 ;  /* 0x0001061003007387 */ /* 0x0001e80000100000 */
[----:B------:R0:W-:Y:S04]  /*1850*/  STL.64 [R5+0x1c8], R10 ;  /* 0x0001c80a05007387 */ /* 0x0001e80000100a00 */
[----:B------:R0:W-:Y:S02]  /*1860*/  STL.U8 [R3+0xf7], R16 ;  /* 0x0000f71003007387 */ /* 0x0001e40000100000 */
.L_x_360:
[----:B------:R-:W-:Y:S05]  /*1870*/  @!P1 BRA `(.L_x_359) ;  /* 0x0000000400009947 */ /* 0x000fea0003800000 */
[----:B------:R-:W-:Y:S02]  /*1880*/  ISETP.GE.U32.AND P1, PT, R12, 0x4, PT ;  /* 0x000000040c00780c */ /* 0x000fe40003f26070 */
[----:B0-----:R-:W-:-:S04]  /*1890*/  LOP3.LUT R3, R32, 0x3, RZ, 0xc0, !PT ;  /* 0x0000000320037812 */ /* 0x001fc800078ec0ff */
[----:B------:R-:W-:-:S07]  /*18a0*/  ISETP.NE.AND P2, PT, R3, RZ, PT ;  /* 0x000000ff0300720c */ /* 0x000fce0003f45270 */
[----:B------:R-:W-:Y:S06]  /*18b0*/  @!P1 BRA `(.L_x_361) ;  /* 0x0000000000a89947 */ /* 0x000fec0003800000 */
[----:B------:R-:W-:-:S05]  /*18c0*/  IMAD R17, R4, 0x8, R1 ;  /* 0x0000000804117824 */ /* 0x000fca00078e0201 */
[----:B------:R-:W2:Y:S01]  /*18d0*/  LDL.64 R6, [R17+0x208] ;  /* 0x0002080011067983 */ /* 0x000ea20000100a00 */
[----:B------:R-:W-:Y:S02]  /*18e0*/  IMAD.MOV.U32 R5, RZ, RZ, RZ ;  /* 0x000000ffff057224 */ /* 0x000fe400078e00ff */
[----:B------:R-:W-:-:S03]  /*18f0*/  IMAD.IADD R19, R1, 0x1, R4 ;  /* 0x0000000101137824 */ /* 0x000fc600078e0204 */
        /* <DEDUP_REMOVED lines=8> */
[----:B------:R-:W-:Y:S01]  /*1980*/  IADD3 R12, PT, PT, R4, 0x1, RZ ;  /* 0x00000001040c7810 */ /* 0x000fe20007ffe0ff */
        /* <DEDUP_REMOVED lines=8> */
[----:B------:R-:W3:Y:S01]  /*1a10*/  LDL.64 R6, [R17+0x218] ;  /* 0x0002180011067983 */ /* 0x000ee20000100a00 */
[----:B0-----:R-:W-:-:S02]  /*1a20*/  VIADD R14, R4, 0x2 ;  /* 0x00000002040e7836 */ /* 0x001fc40000000000 */
[----:B------:R-:W-:-:S05]  /*1a30*/  IMAD.MOV.U32 R15, RZ, RZ, RZ ;  /* 0x000000ffff0f7224 */ /* 0x000fca00078e00ff */
[----:B------:R2:W-:Y:S01]  /*1a40*/  STL.64 [R17+0x290], R14 ;  /* 0x0002900e11007387 */ /* 0x0005e20000100a00 */
[----:B---3--:R-:W-:Y:S02]  /*1a50*/  DSETP.GT.AND P1, PT, R6, RZ, PT ;  /* 0x000000ff0600722a */ /* 0x008fe40003f24000 */
[----:B------:R-:W-:-:S04]  /*1a60*/  DADD R8, -RZ, |R6| ;  /* 0x00000000ff087229 */ /* 0x000fc80000000506 */
[----:B------:R-:W-:-:S05]  /*1a70*/  SEL R5, RZ, 0x1, P1 ;  /* 0x00000001ff057807 */ /* 0x000fca0000800000 */
[----:B------:R2:W-:Y:S04]  /*1a80*/  STL.U8 [R19+0x101], R5 ;  /* 0x0001010513007387 */ /* 0x0005e80000100000 */
[----:B------:R2:W-:Y:S04]  /*1a90*/  STL.64 [R17+0x1a0], R8 ;  /* 0x0001a00811007387 */ /* 0x0005e80000100a00 */
[----:B------:R2:W-:Y:S04]  /*1aa0*/  STL.U8 [R19+0xf2], R5 ;  /* 0x0000f20513007387 */ /* 0x0005e80000100000 */
[----:B------:R-:W3:Y:S01]  /*1ab0*/  LDL.64 R6, [R17+0x220] ;  /* 0x0002200011067983 */ /* 0x000ee20000100a00 */
[----:B-1----:R-:W-:Y:S01]  /*1ac0*/  IADD3 R10, PT, PT, R4, 0x3, RZ ;  /* 0x00000003040a7810 */ /* 0x002fe20007ffe0ff */
[----:B------:R-:W-:-:S02]  /*1ad0*/  IMAD.MOV.U32 R11, RZ, RZ, RZ ;  /* 0x000000ffff0b7224 */ /* 0x000fc400078e00ff */
[----:B------:R-:W-:-:S03]  /*1ae0*/  VIADD R4, R4, 0x4 ;  /* 0x0000000404047836 */ /* 0x000fc60000000000 */
[----:B------:R2:W-:Y:S01]  /*1af0*/  STL.64 [R17+0x298], R10 ;  /* 0x0002980a11007387 */ /* 0x0005e20000100a00 */
[----:B---3--:R-:W-:Y:S02]  /*1b00*/  DSETP.GT.AND P1, PT, R6, RZ, PT ;  /* 0x000000ff0600722a */ /* 0x008fe40003f24000 */
[----:B------:R-:W-:-:S04]  /*1b10*/  DADD R6, -RZ, |R6| ;  /* 0x00000000ff067229 */ /* 0x000fc80000000506 */
[----:B------:R-:W-:-:S05]  /*1b20*/  SEL R12, RZ, 0x1, P1 ;  /* 0x00000001ff0c7807 */ /* 0x000fca0000800000 */
[----:B------:R2:W-:Y:S04]  /*1b30*/  STL.U8 [R19+0x102], R12 ;  /* 0x0001020c13007387 */ /* 0x0005e80000100000 */
[----:B------:R2:W-:Y:S04]  /*1b40*/  STL.64 [R17+0x1a8], R6 ;  /* 0x0001a80611007387 */ /* 0x0005e80000100a00 */
[----:B------:R2:W-:Y:S02]  /*1b50*/  STL.U8 [R19+0xf3], R12 ;  /* 0x0000f30c13007387 */ /* 0x0005e40000100000 */
.L_x_361:
[----:B------:R-:W-:Y:S05]  /*1b60*/  @!P2 BRA `(.L_x_359) ;  /* 0x000000000044a947 */ /* 0x000fea0003800000 */
[----:B------:R-:W-:-:S05]  /*1b70*/  UMOV UR4, URZ ;  /* 0x000000ff00047c82 */ /* 0x000fca0008000000 */
.L_x_362:
[----:B-12---:R-:W-:-:S05]  /*1b80*/  IMAD R11, R4, 0x8, R1 ;  /* 0x00000008040b7824 */ /* 0x006fca00078e0201 */
        /* <DEDUP_REMOVED lines=15> */
.L_x_359:
[----:B------:R-:W3:Y:S01]  /*1c80*/  LDCU UR4, c[0x0][0x3a4] ;  /* 0x00007480ff0477ac */ /* 0x000ee20008000800 */
[----:B------:R-:W-:Y:S01]  /*1c90*/  BSSY.RECONVERGENT B0, `(.L_x_363) ;  /* 0x00009dc000007945 */ /* 0x000fe20003800200 */
[----:B---3--:R-:W-:-:S04]  /*1ca0*/  IADD3 R28, PT, PT, R32, -UR4, RZ ;  /* 0x80000004201c7c10 */ /* 0x008fc8000fffe0ff */
[----:B------:R-:W-:-:S13]  /*1cb0*/  ISETP.GE.AND P1, PT, R28, 0x1, PT ;  /* 0x000000011c00780c */ /* 0x000fda0003f26270 */
[----:B------:R-:W-:Y:S05]  /*1cc0*/  @!P1 BRA `(.L_x_364) ;  /* 0x0000000800c89947 */ /* 0x000fea0003800000 */
[C---:B------:R-:W-:Y:S01]  /*1cd0*/  LOP3.LUT R27, R32.reuse, 0x7, RZ, 0xc0, !PT ;  /* 0x00000007201b7812 */ /* 0x040fe200078ec0ff */
[----:B0---4-:R-:W-:Y:S01]  /*1ce0*/  VIADD R3, R33, 0xffffffff ;  /* 0xffffffff21037836 */ /* 0x011fe20000000000 */
[C---:B-12---:R-:W-:Y:S01]  /*1cf0*/  LOP3.LUT R5, R32.reuse, 0x3, RZ, 0xc0, !PT ;  /* 0x0000000320057812 */ /* 0x046fe200078ec0ff */
[----:B------:R-:W-:Y:S01]  /*1d00*/  IMAD.MOV.U32 R9, RZ, RZ, RZ ;  /* 0x000000ffff097224 */ /* 0x000fe200078e00ff */
[----:B------:R-:W0:Y:S01]  /*1d10*/  LDCU.64 UR8, c[0x0][0x398] ;  /* 0x00007300ff0877ac */ /* 0x000e220008000a00 */
[----:B------:R-:W-:Y:S01]  /*1d20*/  VIADD R4, R27, 0xffffffff ;  /* 0xffffffff1b047836 */ /* 0x000fe20000000000 */
[----:B------:R-:W-:Y:S02]  /*1d30*/  ISETP.GE.U32.AND P1, PT, R3, 0x7, PT ;  /* 0x000000070300780c */ /* 0x000fe40003f26070 */
[----:B------:R-:W-:Y:S01]  /*1d40*/  LOP3.LUT R3, R32, 0x7ffffff0, RZ, 0xc0, !PT ;  /* 0x7ffffff020037812 */ /* 0x000fe200078ec0ff */
[----:B------:R-:W-:Y:S01]  /*1d50*/  UIADD3 UR19, UPT, UPT, UR10, 0x110, URZ ;  /* 0x000001100a137890 */ /* 0x000fe2000fffe0ff */
[----:B------:R-:W-:-:S13]  /*1d60*/  ISETP.GE.U32.AND P2, PT, R4, 0x3, PT ;  /* 0x000000030400780c */ /* 0x000fda0003f46070 */
.L_x_371:
[----:B------:R-:W1:Y:S01]  /*1d70*/  LDCU UR4, c[0x0][0x3a0] ;  /* 0x00007400ff0477ac */ /* 0x000e620008000800 */
[----:B------:R-:W-:Y:S01]  /*1d80*/  IMAD.MOV.U32 R4, RZ, RZ, RZ ;  /* 0x000000ffff047224 */ /* 0x000fe200078e00ff */
[----:B------:R-:W-:Y:S02]  /*1d90*/  PRMT R8, RZ, 0x7610, R8 ;  /* 0x00007610ff087816 */ /* 0x000fe40000000008 */
[----:B-1----:R-:W-:-:S04]  /*1da0*/  MOV R32, UR4 ;  /* 0x0000000400207c02 */ /* 0x002fc80008000f00 */
[----:B------:R-:W-:Y:S01]  /*1db0*/  ISETP.GE.U32.AND P0, PT, R32, 0x10, PT ;  /* 0x000000102000780c */ /* 0x000fe20003f06070 */
[----:B------:R-:W-:-:S12]  /*1dc0*/  IMAD R11, R9, R32, RZ ;  /* 0x00000020090b7224 */ /* 0x000fd800078e02ff */
[----:B------:R-:W-:Y:S05]  /*1dd0*/  @!P0 BRA `(.L_x_365) ;  /* 0x0000000400088947 */ /* 0x000fea0003800000 */
[----:B------:R-:W-:Y:S01]  /*1de0*/  IMAD.MOV.U32 R4, RZ, RZ, RZ ;  /* 0x000000ffff047224 */ /* 0x000fe200078e00ff */
[----:B------:R-:W-:-:S07]  /*1df0*/  PRMT R8, RZ, 0x7610, R8 ;  /* 0x00007610ff087816 */ /* 0x000fce0000000008 */
.L_x_366:
[----:B------:R-:W-:Y:S01]  /*1e00*/  IMAD.IADD R6, R11, 0x1, R4 ;  /* 0x000000010b067824 */ /* 0x000fe200078e0204 */
[----:B------:R-:W-:-:S04]  /*1e10*/  IADD3 R10, PT, PT, R1, R4, RZ ;  /* 0x00000004010a7210 */ /* 0x000fc80007ffe0ff */
[----:B0-----:R-:W-:Y:S01]  /*1e20*/  IADD3 R6, P0, PT, R6, UR8, RZ ;  /* 0x0000000806067c10 */ /* 0x001fe2000ff1e0ff */
[----:B------:R-:W2:Y:S04]  /*1e30*/  LDL.U8 R12, [R10+0xf0] ;  /* 0x0000f0000a0c7983 */ /* 0x000ea80000100000 */
        /* <DEDUP_REMOVED lines=9> */
[----:B------:R-:W5:Y:S04]  /*1ed0*/  LDL.U8 R22, [R10+0xf5] ;  /* 0x0000f5000a167983 */ /* 0x000f680000100000 */
[----:B------:R-:W5:Y:S04]  /*1ee0*/  LDG.E.U8 R21, desc[UR6][R6.64+0x4] ;  /* 0x0000040606157981 */ /* 0x000f68000c1e1100 */
[----:B------:R-:W5:Y:S04]  /*1ef0*/  LDG.E.U8 R23, desc[UR6][R6.64+0x5] ;  /* 0x0000050606177981 */ /* 0x000f68000c1e1100 */
[----:B------:R-:W5:Y:S04]  /*1f00*/  LDG.E.U8 R29, desc[UR6][R6.64+0x6] ;  /* 0x00000606061d7981 */ /* 0x000f68000c1e1100 */
[----:B------:R-:W5:Y:S04]  /*1f10*/  LDG.E.U8 R31, desc[UR6][R6.64+0x7] ;  /* 0x00000706061f7981 */ /* 0x000f68000c1e1100 */
[----:B------:R-:W5:Y:S04]  /*1f20*/  LDL.U8 R34, [R10+0xf8] ;  /* 0x0000f8000a227983 */ /* 0x000f680000100000 */
[----:B------:R-:W5:Y:S04]  /*1f30*/  LDG.E.U8 R35, desc[UR6][R6.64+0x8] ;  /* 0x0000080606237981 */ /* 0x000f68000c1e1100 */
[----:B------:R-:W5:Y:S04]  /*1f40*/  LDG.E.U8 R24, desc[UR6][R6.64+0x9] ;  /* 0x0000090606187981 */ /* 0x000f68000c1e1100 */
[----:B------:R-:W5:Y:S04]  /*1f50*/  LDG.E.U8 R25, desc[UR6][R6.64+0xf] ;  /* 0x00000f0606197981 */ /* 0x000f68000c1e1100 */
[----:B------:R-:W5:Y:S04]  /*1f60*/  LDL.U8 R26, [R10+0xfe] ;  /* 0x0000fe000a1a7983 */ /* 0x000f680000100000 */
[----:B------:R-:W5:Y:S01]  /*1f70*/  LDL.U8 R30, [R10+0xff] ;  /* 0x0000ff000a1e7983 */ /* 0x000f620000100000 */
[----:B--2---:R-:W-:-:S03]  /*1f80*/  IMAD R13, R12, R13, RZ ;  /* 0x0000000d0c0d7224 */ /* 0x004fc600078e02ff */
[----:B------:R-:W2:Y:S01]  /*1f90*/  LDL.U8 R12, [R10+0xf6] ;  /* 0x0000f6000a0c7983 */ /* 0x000ea20000100000 */
[----:B---3--:R-:W-:-:S03]  /*1fa0*/  IMAD R14, R14, R15, RZ ;  /* 0x0000000f0e0e7224 */ /* 0x008fc600078e02ff */
[----:B------:R-:W3:Y:S02]  /*1fb0*/  LDL.U8 R15, [R10+0xfc] ;  /* 0x0000fc000a0f7983 */ /* 0x000ee40000100000 */
[----:B------:R-:W-:Y:S02]  /*1fc0*/  LOP3.LUT R13, R14, R13, R8, 0x96, !PT ;  /* 0x0000000d0e0d7212 */ /* 0x000fe400078e9608 */
[----:B------:R-:W3:Y:S04]  /*1fd0*/  LDL.U8 R8, [R10+0xf7] ;  /* 0x0000f7000a087983 */ /* 0x000ee80000100000 */
[----:B------:R-:W3:Y:S01]  /*1fe0*/  LDL.U8 R14, [R10+0xfb] ;  /* 0x0000fb000a0e7983 */ /* 0x000ee20000100000 */
[----:B----4-:R-:W-:-:S03]  /*1ff0*/  IMAD R16, R16, R17, RZ ;  /* 0x0000001110107224 */ /* 0x010fc600078e02ff */
[----:B------:R-:W4:Y:S01]  /*2000*/  LDG.E.U8 R17, desc[UR6][R6.64+0xb] ;  /* 0x00000b0606117981 */ /* 0x000f22000c1e1100 */
[----:B-----5:R-:W-:-:S03]  /*2010*/  IMAD R18, R18, R19, RZ ;  /* 0x0000001312127224 */ /* 0x020fc600078e02ff */
[----:B------:R-:W5:Y:S02]  /*2020*/  LDG.E.U8 R19, desc[UR6][R6.64+0xd] ;  /* 0x00000d0606137981 */ /* 0x000f64000c1e1100 */
[----:B------:R-:W-:Y:S02]  /*2030*/  LOP3.LUT R13, R18, R16, R13, 0x96, !PT ;  /* 0x00000010120d7212 */ /* 0x000fe400078e960d */
[----:B------:R-:W5:Y:S04]  /*2040*/  LDG.E.U8 R16, desc[UR6][R6.64+0xa] ;  /* 0x00000a0606107981 */ /* 0x000f68000c1e1100 */
[----:B------:R-:W5:Y:S01]  /*2050*/  LDL.U8 R18, [R10+0xfd] ;  /* 0x0000fd000a127983 */ /* 0x000f620000100000 */
[----:B------:R-:W-:-:S03]  /*2060*/  IMAD R20, R20, R21, RZ ;  /* 0x0000001514147224 */ /* 0x000fc600078e02ff */
[----:B------:R-:W5:Y:S01]  /*2070*/  LDG.E.U8 R21, desc[UR6][R6.64+0xe] ;  /* 0x00000e0606157981 */ /* 0x000f62000c1e1100 */
[----:B------:R-:W-:-:S03]  /*2080*/  IMAD R22, R22, R23, RZ ;  /* 0x0000001716167224 */ /* 0x000fc600078e02ff */
[----:B------:R-:W5:Y:S02]  /*2090*/  LDL.U8 R23, [R10+0xf9] ;  /* 0x0000f9000a177983 */ /* 0x000f640000100000 */
[----:B------:R-:W-:Y:S02]  /*20a0*/  LOP3.LUT R22, R22, R20, R13, 0x96, !PT ;  /* 0x0000001416167212 */ /* 0x000fe400078e960d */
[----:B------:R-:W5:Y:S04]  /*20b0*/  LDL.U8 R13, [R10+0xfa] ;  /* 0x0000fa000a0d7983 */ /* 0x000f680000100000 */
[----:B------:R-:W5:Y:S01]  /*20c0*/  LDG.E.U8 R20, desc[UR6][R6.64+0xc] ;  /* 0x00000c0606147981 */ /* 0x000f62000c1e1100 */
[----:B------:R-:W-:Y:S02]  /*20d0*/  VIADD R4, R4, 0x10 ;  /* 0x0000001004047836 */ /* 0x000fe40000000000 */
[----:B------:R-:W-:-:S03]  /*20e0*/  IMAD R35, R34, R35, RZ ;  /* 0x0000002322237224 */ /* 0x000fc600078e02ff */
[----:B------:R-:W-:Y:S01]  /*20f0*/  ISETP.NE.AND P0, PT, R4, R3, PT ;  /* 0x000000030400720c */ /* 0x000fe20003f05270 */
[----:B------:R-:W-:Y:S02]  /*2100*/  IMAD R25, R30, R25, RZ ;  /* 0x000000191e197224 */ /* 0x000fe400078e02ff */
[----:B--2---:R-:W-:Y:S02]  /*2110*/  IMAD R29, R12, R29, RZ ;  /* 0x0000001d0c1d7224 */ /* 0x004fe400078e02ff */
[----:B---3--:R-:W-:-:S05]  /*2120*/  IMAD R8, R8, R31, RZ ;  /* 0x0000001f08087224 */ /* 0x008fca00078e02ff */
[----:B------:R-:W-:Y:S01]  /*2130*/  LOP3.LUT R8, R8, R29, R22, 0x96, !PT ;  /* 0x0000001d08087212 */ /* 0x000fe200078e9616 */
[----:B----4-:R-:W-:Y:S02]  /*2140*/  IMAD R14, R14, R17, RZ ;  /* 0x000000110e0e7224 */ /* 0x010fe400078e02ff */
[----:B-----5:R-:W-:Y:S02]  /*2150*/  IMAD R18, R18, R19, RZ ;  /* 0x0000001312127224 */ /* 0x020fe400078e02ff */
[----:B------:R-:W-:Y:S02]  /*2160*/  IMAD R23, R23, R24, RZ ;  /* 0x0000001817177224 */ /* 0x000fe400078e02ff */
[----:B------:R-:W-:-:S03]  /*2170*/  IMAD R13, R13, R16, RZ ;  /* 0x000000100d0d7224 */ /* 0x000fc600078e02ff */
[----:B------:R-:W-:Y:S01]  /*2180*/  LOP3.LUT R8, R23, R35, R8, 0x96, !PT ;  /* 0x0000002317087212 */ /* 0x000fe200078e9608 */
[----:B------:R-:W-:-:S03]  /*2190*/  IMAD R15, R15, R20, RZ ;  /* 0x000000140f0f7224 */ /* 0x000fc600078e02ff */
[----:B------:R-:W-:Y:S01]  /*21a0*/  LOP3.LUT R8, R14, R13, R8, 0x96, !PT ;  /* 0x0000000d0e087212 */ /* 0x000fe200078e9608 */
[----:B------:R-:W-:-:S03]  /*21b0*/  IMAD R21, R26, R21, RZ ;  /* 0x000000151a157224 */ /* 0x000fc600078e02ff */
[----:B------:R-:W-:-:S04]  /*21c0*/  LOP3.LUT R8, R18, R15, R8, 0x96, !PT ;  /* 0x0000000f12087212 */ /* 0x000fc800078e9608 */
[----:B------:R-:W-:Y:S01]  /*21d0*/  LOP3.LUT R8, R25, R21, R8, 0x96, !PT ;  /* 0x0000001519087212 */ /* 0x000fe200078e9608 */
[----:B------:R-:W-:Y:S06]  /*21e0*/  @P0 BRA `(.L_x_366) ;  /* 0xfffffffc00040947 */ /* 0x000fec000383ffff */
[----:B------:R-:W-:-:S07]  /*21f0*/  IMAD.MOV.U32 R4, RZ, RZ, R3 ;  /* 0x000000ffff047224 */ /* 0x000fce00078e0003 */
.L_x_365:
[----:B------:R-:W-:-:S13]  /*2200*/  ISETP.NE.AND P0, PT, R33, RZ, PT ;  /* 0x000000ff2100720c */ /* 0x000fda0003f05270 */
[----:B------:R-:W-:Y:S05]  /*2210*/  @!P0 BRA `(.L_x_367) ;  /* 0x00000004005c8947 */ /* 0x000fea0003800000 */
[----:B------:R-:W-:Y:S01]  /*2220*/  ISETP.NE.AND P6, PT, R27, RZ, PT ;  /* 0x000000ff1b00720c */ /* 0x000fe20003fc5270 */
[----:B------:R-:W-:-:S12]  /*2230*/  @!P1 BRA `(.L_x_368) ;  /* 0x0000000000909947 */ /* 0x000fd80003800000 */
        /* <DEDUP_REMOVED lines=36> */
.L_x_368:
        /* <DEDUP_REMOVED lines=25> */
.L_x_369:
[----:B------:R-:W-:Y:S05]  /*2610*/  @!P6 BRA `(.L_x_367) ;  /* 0x00000000005ce947 */ /* 0x000fea0003800000 */
[----:B------:R-:W1:Y:S01]  /*2620*/  LDCU.64 UR14, c[0x0][0x398] ;  /* 0x00007300ff0e77ac */ /* 0x000e620008000a00 */
[----:B------:R-:W-:Y:S01]  /*2630*/  IADD3 R6, PT, PT, R11, R4, RZ ;  /* 0x000000040b067210 */ /* 0x000fe20007ffe0ff */
[----:B------:R-:W-:-:S05]  /*2640*/  IMAD.IADD R12, R1, 0x1, R4 ;  /* 0x00000001010c7824 */ /* 0x000fca00078e0204 */
[----:B------:R-:W2:Y:S01]  /*2650*/  LDL.U8 R10, [R12+0xf0] ;  /* 0x0000f0000c0a7983 */ /* 0x000ea20000100000 */
[----:B-1----:R-:W-:-:S05]  /*2660*/  IADD3 R6, P3, PT, R6, UR14, RZ ;  /* 0x0000000e06067c10 */ /* 0x002fca000ff7e0ff */
[----:B------:R-:W-:-:S06]  /*2670*/  IMAD.X R7, RZ, RZ, UR15, P3 ;  /* 0x0000000fff077e24 */ /* 0x000fcc00098e06ff */
        /* <DEDUP_REMOVED lines=13> */
[----:B------:R-:W-:Y:S01]  /*2750*/  LOP3.LUT R8, R11, R8, RZ, 0x3c, !PT ;  /* 0x000000080b087212 */ /* 0x000fe200078e3cff */
[----:B---3--:R-:W-:-:S05]  /*2760*/  @P3 IMAD R13, R10, R13, RZ ;  /* 0x0000000d0a0d3224 */ /* 0x008fca00078e02ff */
[----:B------:R-:W-:-:S04]  /*2770*/  @P3 LOP3.LUT R13, R13, R8, RZ, 0x3c, !PT ;  /* 0x000000080d0d3212 */ /* 0x000fc800078e3cff */
[----:B------:R-:W-:-:S07]  /*2780*/  @P3 PRMT R8, R13, 0x7610, R8 ;  /* 0x000076100d083816 */ /* 0x000fce0000000008 */
.L_x_367:
[----:B------:R-:W-:-:S04]  /*2790*/  LOP3.LUT R8, R8, 0xff, RZ, 0xc0, !PT ;  /* 0x000000ff08087812 */ /* 0x000fc800078ec0ff */
[----:B------:R-:W-:-:S13]  /*27a0*/  ISETP.NE.AND P3, PT, R8, 0x1, PT ;  /* 0x000000010800780c */ /* 0x000fda0003f65270 */
[----:B------:R-:W-:Y:S05]  /*27b0*/  @!P3 BRA `(.L_x_370) ;  /* 0x0000000400e0b947 */ /* 0x000fea0003800000 */
[----:B------:R-:W-:-:S05]  /*27c0*/  VIADD R9, R9, 0x1 ;  /* 0x0000000109097836 */ /* 0x000fca0000000000 */
[----:B------:R-:W-:-:S13]  /*27d0*/  ISETP.NE.AND P3, PT, R9, R28, PT ;  /* 0x0000001c0900720c */ /* 0x000fda0003f65270 */
[----:B------:R-:W-:Y:S05]  /*27e0*/  @P3 BRA `(.L_x_371) ;  /* 0xfffffff400603947 */ /* 0x000fea000383ffff */
.L_x_364:
[----:B------:R-:W-:Y:S01]  /*27f0*/  UISETP.GE.U32.AND UP0, UPT, UR5, 0xf, UPT ;  /* 0x0000000f0500788c */ /* 0x000fe2000bf06070 */
[----:B0---4-:R-:W-:Y:S01]  /*2800*/  MOV R3, 0x1 ;  /* 0x0000000100037802 */ /* 0x011fe20000000f00 */
[----:B------:R-:W-:-:S07]  /*2810*/  IMAD.MOV.U32 R36, RZ, RZ, RZ ;  /* 0x000000ffff247224 */ /* 0x000fce00078e00ff */
[----:B------:R-:W-:Y:S05]  /*2820*/  BRA.U !UP0, `(.L_x_372) ;  /* 0x0000000108c07547 */ /* 0x000fea000b800000 */
[----:B------:R-:W-:Y:S01]  /*2830*/  BSSY.RECONVERGENT B1, `(.L_x_372) ;  /* 0x000002f000017945 */ /* 0x000fe20003800200 */
[----:B------:R-:W-:Y:S01]  /*2840*/  LOP3.LUT R36, R32, 0x7ffffff0, RZ, 0xc0, !PT ;  /* 0x7ffffff020247812 */ /* 0x000fe200078ec0ff */
[----:B------:R-:W-:-:S07]  /*2850*/  IMAD.MOV.U32 R35, RZ, RZ, RZ ;  /* 0x000000ffff237224 */ /* 0x000fce00078e00ff */
.L_x_373:
[----:B0-----:R-:W-:-:S05]  /*2860*/  IMAD R34, R35, 0x8, R1 ;  /* 0x0000000823227824 */ /* 0x001fca00078e0201 */
[----:B------:R-:W3:Y:S04]  /*2870*/  LDL.64 R28, [R34+0x208] ;  /* 0x00020800221c7983 */ /* 0x000ee80000100a00 */
[----:B------:R-:W3:Y:S04]  /*2880*/  LDL.64 R30, [R34+0x210] ;  /* 0x00021000221e7983 */ /* 0x000ee80000100a00 */
[----:B------:R-:W4:Y:S04]  /*2890*/  LDL.64 R24, [R34+0x218] ;  /* 0x0002180022187983 */ /* 0x000f280000100a00 */
[----:B------:R-:W4:Y:S04]  /*28a0*/  LDL.64 R26, [R34+0x220] ;  /* 0x00022000221a7983 */ /* 0x000f280000100a00 */
[----:B------:R-:W5:Y:S04]  /*28b0*/  LDL.64 R20, [R34+0x228] ;  /* 0x0002280022147983 */ /* 0x000f680000100a00 */
[----:B------:R-:W5:Y:S04]  /*28c0*/  LDL.64 R22, [R34+0x230] ;  /* 0x0002300022167983 */ /* 0x000f680000100a00 */
[----:B--2---:R-:W2:Y:S04]  /*28d0*/  LDL.64 R16, [R34+0x238] ;  /* 0x0002380022107983 */ /* 0x004ea80000100a00 */
[----:B------:R-:W2:Y:S04]  /*28e0*/  LDL.64 R18, [R34+0x240] ;  /* 0x0002400022127983 */ /* 0x000ea80000100a00 */
[----:B------:R-:W2:Y:S04]  /*28f0*/  LDL.64 R12, [R34+0x248] ;  /* 0x00024800220c7983 */ /* 0x000ea80000100a00 */
[----:B------:R-:W2:Y:S04]  /*2900*/  LDL.64 R14, [R34+0x250] ;  /* 0x00025000220e7983 */ /* 0x000ea80000100a00 */
[----:B-1----:R-:W2:Y:S04]  /*2910*/  LDL.64 R8, [R34+0x258] ;  /* 0x0002580022087983 */ /* 0x002ea80000100a00 */
[----:B------:R-:W2:Y:S04]  /*2920*/  LDL.64 R10, [R34+0x260] ;  /* 0x00026000220a7983 */ /* 0x000ea80000100a00 */
[----:B------:R-:W2:Y:S04]  /*2930*/  LDL.64 R4, [R34+0x268] ;  /* 0x0002680022047983 */ /* 0x000ea80000100a00 */
[----:B------:R-:W2:Y:S04]  /*2940*/  LDL.64 R6, [R34+0x270] ;  /* 0x0002700022067983 */ /* 0x000ea80000100a00 */
[----:B---3--:R0:W-:Y:S04]  /*2950*/  STL.128 [R34+0x110], R28 ;  /* 0x0001101c22007387 */ /* 0x0081e80000100c00 */
[----:B0-----:R-:W3:Y:S04]  /*2960*/  LDL.64 R28, [R34+0x278] ;  /* 0x00027800221c7983 */ /* 0x001ee80000100a00 */
[----:B------:R-:W3:Y:S01]  /*2970*/  LDL.64 R30, [R34+0x280] ;  /* 0x00028000221e7983 */ /* 0x000ee20000100a00 */
[----:B------:R-:W-:-:S03]  /*2980*/  IADD3 R35, PT, PT, R35, 0x10, RZ ;  /* 0x0000001023237810 */ /* 0x000fc60007ffe0ff */
[----:B----4-:R0:W-:Y:S01]  /*2990*/  STL.128 [R34+0x120], R24 ;  /* 0x0001201822007387 */ /* 0x0101e20000100c00 */
[----:B------:R-:W-:-:S03]  /*29a0*/  ISETP.NE.AND P1, PT, R35, R36, PT ;  /* 0x000000242300720c */ /* 0x000fc60003f25270 */
[----:B-----5:R0:W-:Y:S04]  /*29b0*/  STL.128 [R34+0x130], R20 ;  /* 0x0001301422007387 */ /* 0x0201e80000100c00 */
[----:B--2---:R0:W-:Y:S04]  /*29c0*/  STL.128 [R34+0x140], R16 ;  /* 0x0001401022007387 */ /* 0x0041e80000100c00 */
[----:B------:R0:W-:Y:S04]  /*29d0*/  STL.128 [R34+0x150], R12 ;  /* 0x0001500c22007387 */ /* 0x0001e80000100c00 */
[----:B------:R0:W-:Y:S04]  /*29e0*/  STL.128 [R34+0x160], R8 ;  /* 0x0001600822007387 */ /* 0x0001e80000100c00 */
        /* <DEDUP_REMOVED lines=20> */
.L_x_372:
[----:B------:R-:W-:Y:S05]  /*2b30*/  @!P0 BRA `(.L_x_374) ;  /* 0x0000008c00c48947 */ /* 0x000fea0003800000 */
[----:B------:R-:W-:Y:S02]  /*2b40*/  ISETP.GE.U32.AND P0, PT, R33, 0x8, PT ;  /* 0x000000082100780c */ /* 0x000fe40003f06070 */
[----:B0-----:R-:W-:-:S04]  /*2b50*/  LOP3.LUT R20, R32, 0x7, RZ, 0xc0, !PT ;  /* 0x0000000720147812 */ /* 0x001fc800078ec0ff */
[----:B------:R-:W-:-:S07]  /*2b60*/  ISETP.NE.AND P1, PT, R20, RZ, PT ;  /* 0x000000ff1400720c */ /* 0x000fce0003f25270 */
[----:B------:R-:W-:Y:S06]  /*2b70*/  @!P0 BRA `(.L_x_375) ;  /* 0x0000000000688947 */ /* 0x000fec0003800000 */
[----:B------:R-:W-:-:S05]  /*2b80*/  IMAD R21, R36, 0x8, R1 ;  /* 0x0000000824157824 */ /* 0x000fca00078e0201 */
[----:B-12---:R-:W2:Y:S04]  /*2b90*/  LDL.64 R4, [R21+0x208] ;  /* 0x0002080015047983 */ /* 0x006ea80000100a00 */
        /* <DEDUP_REMOVED lines=24> */
.L_x_375:
[----:B------:R-:W-:Y:S05]  /*2d20*/  @!P1 BRA `(.L_x_374) ;  /* 0x0000008c00489947 */ /* 0x000fea0003800000 */
[----:B------:R-:W-:Y:S01]  /*2d30*/  ISETP.GE.U32.AND P0, PT, R20, 0x4, PT ;  /* 0x000000041400780c */ /* 0x000fe20003f06070 */
[----:B------:R-:W-:Y:S01]  /*2d40*/  BSSY.RECONVERGENT B1, `(.L_x_376) ;  /* 0x0000012000017945 */ /* 0x000fe20003800200 */
[----:B0-----:R-:W-:-:S04]  /*2d50*/  LOP3.LUT R13, R32, 0x3, RZ, 0xc0, !PT ;  /* 0x00000003200d7812 */ /* 0x001fc800078ec0ff */
[----:B------:R-:W-:-:S07]  /*2d60*/  ISETP.NE.AND P1, PT, R13, RZ, PT ;  /* 0x000000ff0d00720c */ /* 0x000fce0003f25270 */
[----:B------:R-:W-:Y:S06]  /*2d70*/  @!P0 BRA `(.L_x_377) ;  /* 0x0000000000388947 */ /* 0x000fec0003800000 */
[----:B--2---:R-:W-:-:S05]  /*2d80*/  IMAD R15, R36, 0x8, R1 ;  /* 0x00000008240f7824 */ /* 0x004fca00078e0201 */
        /* <DEDUP_REMOVED lines=13> */
.L_x_377:
[----:B------:R-:W-:Y:S05]  /*2e60*/  BSYNC.RECONVERGENT B1 ;  /* 0x0000000000017941 */ /* 0x000fea0003800200 */
.L_x_376:
[----:B------:R-:W-:Y:S05]  /*2e70*/  @!P1 BRA `(.L_x_374) ;  /* 0x0000008800f49947 */ /* 0x000fea0003800000 */
[----:B------:R-:W-:Y:S01]  /*2e80*/  BSSY.RECONVERGENT B1, `(.L_x_378) ;  /* 0x000000a000017945 */ /* 0x000fe20003800200 */
[----:B012---:R-:W-:-:S07]  /*2e90*/  IMAD.MOV.U32 R6, RZ, RZ, RZ ;  /* 0x000000ffff067224 */ /* 0x007fce00078e00ff */
.L_x_379:
[----:B0-----:R-:W-:-:S05]  /*2ea0*/  IMAD R7, R36, 0x8, R1 ;  /* 0x0000000824077824 */ /* 0x001fca00078e0201 */
[----:B------:R-:W2:Y:S01]  /*2eb0*/  LDL.64 R4, [R7+0x208] ;  /* 0x0002080007047983 */ /* 0x000ea20000100a00 */
[----:B------:R-:W-:Y:S01]  /*2ec0*/  VIADD R6, R6, 0x1 ;  /* 0x0000000106067836 */ /* 0x000fe20000000000 */
[----:B------:R-:W-:Y:S02]  /*2ed0*/  IADD3 R36, PT, PT, R36, 0x1, RZ ;  /* 0x0000000124247810 */ /* 0x000fe40007ffe0ff */
[----:B------:R0:W-:Y:S02]  /*2ee0*/  STL.64 [R7+0x190], RZ ;  /* 0x000190ff07007387 */ /* 0x0001e40000100a00 */
[----:B------:R-:W-:Y:S02]  /*2ef0*/  ISETP.NE.AND P0, PT, R6, R13, PT ;  /* 0x0000000d0600720c */ /* 0x000fe40003f05270 */
[----:B--2---:R0:W-:Y:S11]  /*2f00*/  STL.64 [R7+0x110], R4 ;  /* 0x0001100407007387 */ /* 0x0041f60000100a00 */
[----:B------:R-:W-:Y:S05]  /*2f10*/  @P0 BRA `(.L_x_379) ;  /* 0xfffffffc00e00947 */ /* 0x000fea000383ffff */
[----:B------:R-:W-:Y:S05]  /*2f20*/  BSYNC.RECONVERGENT B1 ;  /* 0x0000000000017941 */ /* 0x000fea0003800200 */
.L_x_378:
[----:B------:R-:W-:Y:S05]  /*2f30*/  BRA `(.L_x_374) ;  /* 0x0000008800c47947 */ /* 0x000fea0003800000 */
.L_x_370:
        /* <DEDUP_REMOVED lines=8> */
.L_x_396:
[----:B--2---:R-:W2:Y:S02]  /*2fc0*/  LDC R5, c[0x0][0x3a0] ;  /* 0x0000e800ff057b82 */ /* 0x004ea40000000800 */
[----:B--2---:R-:W-:-:S05]  /*2fd0*/  IMAD.IADD R4, R26, 0x1, -R5 ;  /* 0x000000011a047824 */ /* 0x004fca00078e0a05 */
[----:B------:R-:W-:-:S13]  /*2fe0*/  ISETP.GT.AND P0, PT, R4, -0x2, PT ;  /* 0xfffffffe0400780c */ /* 0x000fda0003f04270 */
[----:B-1-3--:R-:W-:Y:S05]  /*2ff0*/  @P0 BRA `(.L_x_382) ;  /* 0x0000001800180947 */ /* 0x00afea0003800000 */
[----:B------:R-:W-:Y:S01]  /*3000*/  IADD3 R4, PT, PT, -R26, -0x2, R5 ;  /* 0xfffffffe1a047810 */ /* 0x000fe20007ffe105 */
[----:B------:R-:W-:-:S03]  /*3010*/  HFMA2 R29, -RZ, RZ, 0, 0 ;  /* 0x00000000ff1d7431 */ /* 0x000fc600000001ff */
[----:B------:R-:W-:-:S13]  /*3020*/  ISETP.GE.U32.AND P0, PT, R4, 0xf, PT ;  /* 0x0000000f0400780c */ /* 0x000fda0003f06070 */
[----:B------:R-:W-:Y:S05]  /*3030*/  @!P0 BRA `(.L_x_383) ;  /* 0x0000000800c88947 */ /* 0x000fea0003800000 */
[----:B------:R2:W5:Y:S01]  /*3040*/  LDL.64 R6, [R1+0x190] ;  /* 0x0001900001067983 */ /* 0x0005620000100a00 */
[----:B------:R-:W-:Y:S01]  /*3050*/  LOP3.LUT R29, R3, 0xfffffff0, RZ, 0xc0, !PT ;  /* 0xfffffff0031d7812 */ /* 0x000fe200078ec0ff */
[----:B------:R-:W-:-:S07]  /*3060*/  IMAD.MOV.U32 R31, RZ, RZ, RZ ;  /* 0x000000ffff1f7224 */ /* 0x000fce00078e00ff */
.L_x_386:
[----:B01----:R-:W-:-:S05]  /*3070*/  IMAD R30, R31, 0x8, R1 ;  /* 0x000000081f1e7824 */ /* 0x003fca00078e0201 */
[----:B------:R-:W3:Y:S04]  /*3080*/  LDL.64 R4, [R30+0x198] ;  /* 0x000198001e047983 */ /* 0x000ee80000100a00 */
[----:B------:R-:W4:Y:S04]  /*3090*/  LDL.64 R10, [R30+0x1a0] ;  /* 0x0001a0001e0a7983 */ /* 0x000f280000100a00 */
[----:B------:R-:W2:Y:S01]  /*30a0*/  LDL.64 R8, [R30+0x1a8] ;  /* 0x0001a8001e087983 */ /* 0x000ea20000100a00 */
[----:B---3-5:R-:W-:-:S14]  /*30b0*/  DSETP.GEU.AND P1, PT, R6, R4, PT ;  /* 0x000000040600722a */ /* 0x028fdc0003f2e000 */
[----:B------:R-:W3:Y:S04]  /*30c0*/  @!P1 LDL.128 R12, [R30+0x280] ;  /* 0x000280001e0c9983 */ /* 0x000ee80000100c00 */
[----:B------:R0:W-:Y:S02]  /*30d0*/  @!P1 STL.128 [R30+0x190], R4 ;  /* 0x000190041e009387 */ /* 0x0001e40000100c00 */
[----:B0-----:R-:W-:Y:S01]  /*30e0*/  @!P1 IMAD.MOV.U32 R4, RZ, RZ, R6 ;  /* 0x000000ffff049224 */ /* 0x001fe200078e0006 */
[----:B------:R-:W-:Y:S02]  /*30f0*/  @!P1 MOV R5, R7 ;  /* 0x0000000700059202 */ /* 0x000fe40000000f00 */
        /* <DEDUP_REMOVED lines=57> */
[----:B----4-:R0:W-:-:S13]  /*3490*/  @!P2 STL.64 [R30+0x2b0], R12 ;  /* 0x0002b00c1e00a387 */ /* 0x0101da0000100a00 */
[----:B0-----:R-:W4:Y:S04]  /*34a0*/  @!P4 LDL.128 R12, [R30+0x2b0] ;  /* 0x0002b0001e0cc983 */ /* 0x001f280000100c00 */
[----:B------:R0:W-:Y:S02]  /*34b0*/  @!P4 STL.128 [R30+0x1c0], R8 ;  /* 0x0001c0081e00c387 */ /* 0x0001e40000100c00 */
[----:B0-----:R-:W-:Y:S01]  /*34c0*/  @!P4 IMAD.MOV.U32 R8, RZ, RZ, R10 ;  /* 0x000000ffff08c224 */ /* 0x001fe200078e000a */
[----:B------:R-:W-:-:S06]  /*34d0*/  @!P4 MOV R9, R11 ;  /* 0x0000000b0009c202 */ /* 0x000fcc0000000f00 */
        /* <DEDUP_REMOVED lines=16> */
[----:B0-----:R-:W-:Y:S01]  /*35e0*/  @!P5 IMAD.MOV.U32 R4, RZ, RZ, R6 ;  /* 0x000000ffff04d224 */ /* 0x001fe200078e0006 */
[----:B------:R-:W-:-:S02]  /*35f0*/  @!P5 MOV R5, R7 ;  /* 0x000000070005d202 */ /* 0x000fc40000000f00 */
[----:B------:R-:W3:Y:S04]  /*3600*/  LDL.64 R6, [R30+0x1f0] ;  /* 0x0001f0001e067983 */ /* 0x000ee80000100a00 */
        /* <DEDUP_REMOVED lines=11> */
[----:B------:R-:W-:Y:S01]  /*36c0*/  DSETP.GEU.AND P6, PT, R18, R16, PT ;  /* 0x000000101200722a */ /* 0x000fe20003fce000 */
[----:B----4-:R0:W-:-:S13]  /*36d0*/  @!P4 STL.64 [R30+0x2d0], R8 ;  /* 0x0002d0081e00c387 */ /* 0x0101da0000100a00 */
[----:B0-----:R-:W4:Y:S04]  /*36e0*/  @!P6 LDL.128 R8, [R30+0x2d0] ;  /* 0x0002d0001e08e983 */ /* 0x001f280000100c00 */
[----:B------:R0:W-:Y:S04]  /*36f0*/  @!P4 STL.64 [R30+0x1e0], R4 ;  /* 0x0001e0041e00c387 */ /* 0x0001e80000100a00 */
[----:B------:R1:W-:Y:S04]  /*3700*/  @!P6 STL.128 [R30+0x1e0], R16 ;  /* 0x0001e0101e00e387 */ /* 0x0003e80000100c00 */
[----:B0-----:R-:W2:Y:S01]  /*3710*/  LDL.64 R4, [R30+0x1f8] ;  /* 0x0001f8001e047983 */ /* 0x001ea20000100a00 */
[----:B-1----:R-:W-:Y:S01]  /*3720*/  @!P6 IMAD.MOV.U32 R16, RZ, RZ, R18 ;  /* 0x000000ffff10e224 */ /* 0x002fe200078e0012 */
[----:B------:R-:W-:-:S02]  /*3730*/  @!P6 MOV R17, R19 ;  /* 0x000000130011e202 */ /* 0x000fc40000000f00 */
        /* <DEDUP_REMOVED lines=18> */
[----:B-1----:R-:W-:Y:S01]  /*3860*/  @!P6 IMAD.MOV.U32 R4, RZ, RZ, R6 ;  /* 0x000000ffff04e224 */ /* 0x002fe200078e0006 */
[----:B------:R-:W-:Y:S01]  /*3870*/  @!P6 MOV R5, R7 ;  /* 0x000000070005e202 */ /* 0x000fe20000000f00 */
[----:B--2---:R-:W-:Y:S01]  /*3880*/  IMAD.MOV.U32 R12, RZ, RZ, R10 ;  /* 0x000000ffff0c7224 */ /* 0x004fe200078e000a */
[----:B------:R-:W-:Y:S01]  /*3890*/  MOV R13, R11 ;  /* 0x0000000b000d7202 */ /* 0x000fe20000000f00 */
[----:B------:R-:W-:-:S02]  /*38a0*/  IMAD.MOV.U32 R14, RZ, RZ, R8 ;  /* 0x000000ffff0e7224 */ /* 0x000fc400078e0008 */
[----:B------:R-:W-:-:S05]  /*38b0*/  IMAD.MOV.U32 R15, RZ, RZ, R9 ;  /* 0x000000ffff0f7224 */ /* 0x000fca00078e0009 */
[----:B------:R0:W-:Y:S01]  /*38c0*/  @!P6 STL.128 [R30+0x2e0], R12 ;  /* 0x0002e00c1e00e387 */ /* 0x0001e20000100c00 */
[----:B------:R-:W-:-:S14]  /*38d0*/  DSETP.GEU.AND P6, PT, R4, R18, PT ;  /* 0x000000120400722a */ /* 0x000fdc0003fce000 */
[----:B------:R-:W2:Y:S04]  /*38e0*/  @!P6 LDL.64 R6, [R30+0x2e8] ;  /* 0x0002e8001e06e983 */ /* 0x000ea80000100a00 */
[----:B------:R1:W-:Y:S04]  /*38f0*/  @!P6 STL.64 [R30+0x1f8], R18 ;  /* 0x0001f8121e00e387 */ /* 0x0003e80000100a00 */
[----:B------:R-:W-:Y:S04]  /*3900*/  @!P0 STL.64 [R30+0x288], R32 ;  /* 0x000288201e008387 */ /* 0x000fe80000100a00 */
[----:B0-----:R-:W4:Y:S01]  /*3910*/  @!P6 LDL.64 R12, [R30+0x2f0] ;  /* 0x0002f0001e0ce983 */ /* 0x001f220000100a00 */
[----:B-1----:R-:W-:-:S02]  /*3920*/  @!P6 IMAD.MOV.U32 R18, RZ, RZ, R4 ;  /* 0x000000ffff12e224 */ /* 0x002fc400078e0004 */
        /* <DEDUP_REMOVED lines=11> */
[----:B0-----:R-:W-:Y:S01]  /*39e0*/  @!P0 IMAD.MOV.U32 R16, RZ, RZ, R18 ;  /* 0x000000ffff108224 */ /* 0x001fe200078e0012 */
[----:B------:R-:W-:-:S02]  /*39f0*/  @!P0 MOV R17, R19 ;  /* 0x0000001300118202 */ /* 0x000fc40000000f00 */
[----:B------:R1:W-:Y:S01]  /*3a00*/  @!P5 STL.64 [R30+0x2d8], R20 ;  /* 0x0002d8141e00d387 */ /* 0x0003e20000100a00 */
[----:B------:R-:W-:Y:S01]  /*3a10*/  VIADD R31, R31, 0x10 ;  /* 0x000000101f1f7836 */ /* 0x000fe20000000000 */
[----:B------:R-:W-:Y:S02]  /*3a20*/  BSSY.RECONVERGENT B2, `(.L_x_384) ;  /* 0x0000012000027945 */ /* 0x000fe40003800200 */
[----:B------:R1:W-:Y:S02]  /*3a30*/  @!P1 STL.64 [R30+0x298], R34 ;  /* 0x000298221e009387 */ /* 0x0003e40000100a00 */
[----:B------:R-:W-:Y:S01]  /*3a40*/  ISETP.NE.AND P1, PT, R31, R29, PT ;  /* 0x0000001d1f00720c */ /* 0x000fe20003f25270 */
[----:B--2---:R-:W-:Y:S01]  /*3a50*/  IMAD.MOV.U32 R12, RZ, RZ, R10 ;  /* 0x000000ffff0c7224 */ /* 0x004fe200078e000a */
[----:B------:R-:W-:Y:S01]  /*3a60*/  MOV R15, R9 ;  /* 0x00000009000f7202 */ /* 0x000fe20000000f00 */
[----:B------:R-:W-:Y:S02]  /*3a70*/  IMAD.MOV.U32 R13, RZ, RZ, R11 ;  /* 0x000000ffff0d7224 */ /* 0x000fe400078e000b */
        /* <DEDUP_REMOVED lines=12> */
.L_x_385:
[----:B------:R-:W-:Y:S05]  /*3b40*/  BSYNC.RECONVERGENT B2 ;  /* 0x0000000000027941 */ /* 0x000fea0003800200 */
.L_x_384:
[----:B------:R-:W-:Y:S05]  /*3b50*/  @P1 BRA `(.L_x_386) ;  /* 0xfffffff400441947 */ /* 0x000fea000383ffff */
.L_x_383:
[----:B------:R-:W-:Y:S01]  /*3b60*/  LOP3.LUT P0, RZ, R3, 0xf, RZ, 0xc0, !PT ;  /* 0x0000000f03ff7812 */ /* 0x000fe2000780c0ff */
[----:B------:R-:W-:-:S12]  /*3b70*/  BSSY.RECONVERGENT B2, `(.L_x_382) ;  /* 0x00000ce000027945 */ /* 0x000fd80003800200 */
[----:B------:R-:W-:Y:S05]  /*3b80*/  @!P0 BRA `(.L_x_387) ;  /* 0x0000000c00308947 */ /* 0x000fea0003800000 */
[----:B0-----:R-:W-:-:S04]  /*3b90*/  LOP3.LUT R4, RZ, R24, RZ, 0x33, !PT ;  /* 0x00000018ff047212 */ /* 0x001fc800078e33ff */
[----:B-1----:R-:W-:-:S04]  /*3ba0*/  IADD3 R4, PT, PT, R27, R4, RZ ;  /* 0x000000041b047210 */ /* 0x002fc80007ffe0ff */
[----:B------:R-:W-:-:S04]  /*3bb0*/  LOP3.LUT R4, R4, 0xf, RZ, 0xc0, !PT ;  /* 0x0000000f04047812 */ /* 0x000fc800078ec0ff */
[C---:B------:R-:W-:Y:S01]  /*3bc0*/  LOP3.LUT P0, RZ, R4.reuse, 0x7, RZ, 0xc0, !PT ;  /* 0x0000000704ff7812 */ /* 0x040fe2000780c0ff */
[----:B------:R-:W-:-:S05]  /*3bd0*/  VIADD R5, R4, 0xffffffff ;  /* 0xffffffff04057836 */ /* 0x000fca0000000000 */
        /* <DEDUP_REMOVED lines=9> */
[----:B------:R-:W-:Y:S01]  /*3c70*/  MOV R21, R7 ;  /* 0x0000000700157202 */ /* 0x000fe20000000f00 */
[----:B------:R-:W-:Y:S02]  /*3c80*/  @!P2 IMAD.MOV.U32 R6, RZ, RZ, R4 ;  /* 0x000000ffff06a224 */ /* 0x000fe400078e0004 */
        /* <DEDUP_REMOVED lines=14> */
[----:B0-----:R-:W-:-:S02]  /*3d70*/  @!P1 IMAD.MOV.U32 R14, RZ, RZ, R6 ;  /* 0x000000ffff0e9224 */ /* 0x001fc400078e0006 */
[----:B------:R-:W-:-:S06]  /*3d80*/  @!P1 IMAD.MOV.U32 R15, RZ, RZ, R7 ;  /* 0x000000ffff0f9224 */ /* 0x000fcc00078e0007 */
[----:B----4-:R-:W-:Y:S01]  /*3d90*/  DSETP.GEU.AND P2, PT, R14, R12, PT ;  /* 0x0000000c0e00722a */ /* 0x010fe20003f4e000 */
[----:B--2---:R0:W-:-:S13]  /*3da0*/  @!P1 STL.64 [R30+0x290], R8 ;  /* 0x000290081e009387 */ /* 0x0041da0000100a00 */
[----:B------:R-:W2:Y:S04]  /*3db0*/  @!P2 LDL.128 R16, [R30+0x290] ;  /* 0x000290001e10a983 */ /* 0x000ea80000100c00 */
[----:B------:R-:W-:Y:S04]  /*3dc0*/  @!P1 STL.64 [R30+0x1a0], R6 ;  /* 0x0001a0061e009387 */ /* 0x000fe80000100a00 */
[----:B------:R1:W-:Y:S04]  /*3dd0*/  @!P2 STL.128 [R30+0x1a0], R12 ;  /* 0x0001a00c1e00a387 */ /* 0x0003e80000100c00 */
[----:B0-----:R-:W4:Y:S01]  /*3de0*/  LDL.64 R8, [R30+0x1b8] ;  /* 0x0001b8001e087983 */ /* 0x001f220000100a00 */
[----:B-1----:R-:W-:Y:S01]  /*3df0*/  @!P2 IMAD.MOV.U32 R12, RZ, RZ, R14 ;  /* 0x000000ffff0ca224 */ /* 0x002fe200078e000e */
[----:B------:R-:W-:-:S02]  /*3e00*/  @!P2 MOV R13, R15 ;  /* 0x0000000f000da202 */ /* 0x000fc40000000f00 */
[----:B------:R-:W5:Y:S04]  /*3e10*/  LDL.64 R14, [R30+0x1c0] ;  /* 0x0001c0001e0e7983 */ /* 0x000f680000100a00 */
[----:B---3--:R-:W-:Y:S01]  /*3e20*/  DSETP.GEU.AND P3, PT, R12, R10, PT ;  /* 0x0000000a0c00722a */ /* 0x008fe20003f6e000 */
[----:B--2---:R-:W-:Y:S01]  /*3e30*/  IMAD.MOV.U32 R20, RZ, RZ, R18 ;  /* 0x000000ffff147224 */ /* 0x004fe200078e0012 */
[----:B------:R-:W-:Y:S01]  /*3e40*/  MOV R23, R17 ;  /* 0x0000001100177202 */ /* 0x000fe20000000f00 */
[----:B------:R-:W-:Y:S02]  /*3e50*/  IMAD.MOV.U32 R21, RZ, RZ, R19 ;  /* 0x000000ffff157224 */ /* 0x000fe400078e0013 */
[----:B------:R-:W-:-:S09]  /*3e60*/  IMAD.MOV.U32 R22, RZ, RZ, R16 ;  /* 0x000000ffff167224 */ /* 0x000fd200078e0010 */
[----:B------:R-:W2:Y:S04]  /*3e70*/  @!P3 LDL.64 R34, [R30+0x2a0] ;  /* 0x0002a0001e22b983 */ /* 0x000ea80000100a00 */
[----:B------:R-:W-:Y:S04]  /*3e80*/  @!P2 STL.128 [R30+0x290], R20 ;  /* 0x000290141e00a387 */ /* 0x000fe80000100c00 */
[----:B------:R-:W3:Y:S04]  /*3e90*/  @!P3 LDL.64 R36, [R30+0x298] ;  /* 0x000298001e24b983 */ /* 0x000ee80000100a00 */
[----:B------:R0:W-:Y:S02]  /*3ea0*/  @!P3 STL.64 [R30+0x1a8], R10 ;  /* 0x0001a80a1e00b387 */ /* 0x0001e40000100a00 */
[----:B0-----:R-:W-:-:S02]  /*3eb0*/  @!P3 IMAD.MOV.U32 R10, RZ, RZ, R12 ;  /* 0x000000ffff0ab224 */ /* 0x001fc400078e000c */
[----:B------:R-:W-:-:S06]  /*3ec0*/  @!P3 IMAD.MOV.U32 R11, RZ, RZ, R13 ;  /* 0x000000ffff0bb224 */ /* 0x000fcc00078e000d */
[----:B----4-:R-:W-:Y:S01]  /*3ed0*/  DSETP.GEU.AND P2, PT, R10, R8, PT ;  /* 0x000000080a00722a */ /* 0x010fe20003f4e000 */
[----:B---3--:R-:W-:-:S13]  /*3ee0*/  @!P3 STL.64 [R30+0x2a0], R36 ;  /* 0x0002a0241e00b387 */ /* 0x008fda0000100a00 */
[----:B------:R-:W3:Y:S04]  /*3ef0*/  @!P2 LDL.128 R4, [R30+0x2a0] ;  /* 0x0002a0001e04a983 */ /* 0x000ee80000100c00 */
[----:B------:R0:W-:Y:S04]  /*3f00*/  @!P3 STL.64 [R30+0x1b0], R12 ;  /* 0x0001b00c1e00b387 */ /* 0x0001e80000100a00 */
[----:B------:R1:W-:Y:S04]  /*3f10*/  @!P2 STL.128 [R30+0x1b0], R8 ;  /* 0x0001b0081e00a387 */ /* 0x0003e80000100c00 */
[----:B0-----:R-:W4:Y:S01]  /*3f20*/  LDL.64 R12, [R30+0x1c8] ;  /* 0x0001c8001e0c7983 */ /* 0x001f220000100a00 */
[----:B-1----:R-:W-:Y:S01]  /*3f30*/  @!P2 IMAD.MOV.U32 R8, RZ, RZ, R10 ;  /* 0x000000ffff08a224 */ /* 0x002fe200078e000a */
[----:B------:R-:W-:-:S02]  /*3f40*/  @!P2 MOV R9, R11 ;  /* 0x0000000b0009a202 */ /* 0x000fc40000000f00 */
[----:B------:R-:W2:Y:S04]  /*3f50*/  LDL.64 R10, [R30+0x1d0] ;  /* 0x0001d0001e0a7983 */ /* 0x000ea80000100a00 */
[----:B-----5:R-:W-:Y:S01]  /*3f60*/  DSETP.GEU.AND P4, PT, R8, R14, PT ;  /* 0x0000000e0800722a */ /* 0x020fe20003f8e000 */
[----:B---3--:R-:W-:Y:S01]  /*3f70*/  IMAD.MOV.U32 R16, RZ, RZ, R6 ;  /* 0x000000ffff107224 */ /* 0x008fe200078e0006 */
[----:B------:R-:W-:Y:S01]  /*3f80*/  MOV R19, R5 ;  /* 0x0000000500137202 */ /* 0x000fe20000000f00 */
[----:B------:R-:W-:Y:S02]  /*3f90*/  IMAD.MOV.U32 R17, RZ, RZ, R7 ;  /* 0x000000ffff117224 */ /* 0x000fe400078e0007 */
[----:B------:R-:W-:-:S05]  /*3fa0*/  IMAD.MOV.U32 R18, RZ, RZ, R4 ;  /* 0x000000ffff127224 */ /* 0x000fca00078e0004 */
[----:B------:R0:W-:Y:S04]  /*3fb0*/  @!P2 STL.128 [R30+0x2a0], R16 ;  /* 0x0002a0101e00a387 */ /* 0x0001e80000100c00 */
[----:B------:R-:W3:Y:S04]  /*3fc0*/  @!P4 LDL.64 R38, [R30+0x2a8] ;  /* 0x0002a8001e26c983 */ /* 0x000ee80000100a00 */
[----:B------:R1:W-:Y:S04]  /*3fd0*/  @!P4 STL.64 [R30+0x1b8], R14 ;  /* 0x0001b80e1e00c387 */ /* 0x0003e80000100a00 */
[----:B0-----:R-:W5:Y:S01]  /*3fe0*/  @!P4 LDL.64 R16, [R30+0x2b0] ;  /* 0x0002b0001e10c983 */ /* 0x001f620000100a00 */
[----:B-1----:R-:W-:-:S02]  /*3ff0*/  @!P4 IMAD.MOV.U32 R14, RZ, RZ, R8 ;  /* 0x000000ffff0ec224 */ /* 0x002fc400078e0008 */
[----:B------:R-:W-:-:S06]  /*4000*/  @!P4 IMAD.MOV.U32 R15, RZ, RZ, R9 ;  /* 0x000000ffff0fc224 */ /* 0x000fcc00078e0009 */
[----:B----4-:R-:W-:Y:S01]  /*4010*/  DSETP.GEU.AND P2, PT, R14, R12, PT ;  /* 0x0000000c0e00722a */ /* 0x010fe20003f4e000 */
[----:B---3--:R-:W-:-:S13]  /*4020*/  @!P4 STL.64 [R30+0x2b0], R38 ;  /* 0x0002b0261e00c387 */ /* 0x008fda0000100a00 */
[----:B------:R-:W3:Y:S04]  /*4030*/  @!P2 LDL.128 R4, [R30+0x2b0] ;  /* 0x0002b0001e04a983 */ /* 0x000ee80000100c00 */
[----:B------:R-:W-:Y:S04]  /*4040*/  @!P4 STL.64 [R30+0x1c0], R8 ;  /* 0x0001c0081e00c387 */ /* 0x000fe80000100a00 */
[----:B------:R0:W-:Y:S04]  /*4050*/  @!P2 STL.128 [R30+0x1c0], R12 ;  /* 0x0001c00c1e00a387 */ /* 0x0001e80000100c00 */
[----:B--2---:R1:W-:Y:S04]  /*4060*/  @!P3 STL.64 [R30+0x298], R34 ;  /* 0x000298221e00b387 */ /* 0x0043e80000100a00 */
[----:B-----5:R1:W-:Y:S01]  /*4070*/  @!P4 STL.64 [R30+0x2a8], R16 ;  /* 0x0002a8101e00c387 */ /* 0x0203e20000100a00 */
        /* <DEDUP_REMOVED lines=18> */
.L_x_389:
[----:B------:R-:W-:Y:S05]  /*41a0*/  BSYNC.RECONVERGENT B3 ;  /* 0x0000000000037941 */ /* 0x000fea0003800200 */
.L_x_388:
        /* <DEDUP_REMOVED lines=10> */
[----:B------:R-:W-:-:S05]  /*4250*/  LEA R31, R29, R1, 0x3 ;  /* 0x000000011d1f7211 */ /* 0x000fca00078e18ff */
[----:B------:R-:W2:Y:S04]  /*4260*/  LDL.128 R4, [R31+0x190] ;  /* 0x000190001f047983 */ /* 0x000ea80000100c00 */
[----:B------:R-:W3:Y:S04]  /*4270*/  LDL.64 R10, [R31+0x1a0] ;  /* 0x0001a0001f0a7983 */ /* 0x000ee80000100a00 */
[----:B------:R-:W4:Y:S01]  /*4280*/  LDL.64 R8, [R31+0x1a8] ;  /* 0x0001a8001f087983 */ /* 0x000f220000100a00 */
[----:B--2---:R-:W-:-:S14]  /*4290*/  DSETP.GEU.AND P0, PT, R4, R6, PT ;  /* 0x000000060400722a */ /* 0x004fdc0003f0e000 */
[----:B------:R-:W2:Y:S01]  /*42a0*/  @!P0 LDL.128 R12, [R31+0x280] ;  /* 0x000280001f0c8983 */ /* 0x000ea20000100c00 */
[----:B------:R-:W-:Y:S02]  /*42b0*/  IMAD.MOV.U32 R20, RZ, RZ, R6 ;  /* 0x000000ffff147224 */ /* 0x000fe400078e0006 */
[----:B------:R-:W-:Y:S01]  /*42c0*/  IMAD.MOV.U32 R21, RZ, RZ, R7 ;  /* 0x000000ffff157224 */ /* 0x000fe200078e0007 */
[----:B------:R-:W-:Y:S01]  /*42d0*/  @!P0 MOV R7, R5 ;  /* 0x0000000500078202 */ /* 0x000fe20000000f00 */
[----:B------:R-:W-:-:S06]  /*42e0*/  @!P0 IMAD.MOV.U32 R6, RZ, RZ, R4 ;  /* 0x000000ffff068224 */ /* 0x000fcc00078e0004 */
[----:B---3--:R-:W-:Y:S01]  /*42f0*/  DSETP.GEU.AND P1, PT, R6, R10, PT ;  /* 0x0000000a0600722a */ /* 0x008fe20003f2e000 */
[----:B------:R-:W-:Y:S02]  /*4300*/  IMAD.MOV.U32 R22, RZ, RZ, R4 ;  /* 0x000000ffff167224 */ /* 0x000fe400078e0004 */
[----:B------:R-:W-:Y:S02]  /*4310*/  IMAD.MOV.U32 R23, RZ, RZ, R5 ;  /* 0x000000ffff177224 */ /* 0x000fe400078e0005 */
[----:B------:R-:W3:Y:S01]  /*4320*/  LDL.64 R4, [R31+0x1b0] ;  /* 0x0001b0001f047983 */ /* 0x000ee20000100a00 */
[----:B--2---:R-:W-:Y:S01]  /*4330*/  IMAD.MOV.U32 R16, RZ, RZ, R14 ;  /* 0x000000ffff107224 */ /* 0x004fe200078e000e */
[----:B------:R-:W-:Y:S01]  /*4340*/  MOV R19, R13 ;  /* 0x0000000d00137202 */ /* 0x000fe20000000f00 */
[----:B------:R-:W-:Y:S02]  /*4350*/  IMAD.MOV.U32 R17, RZ, RZ, R15 ;  /* 0x000000ffff117224 */ /* 0x000fe400078e000f */
[----:B------:R-:W-:-:S05]  /*4360*/  IMAD.MOV.U32 R18, RZ, RZ, R12 ;  /* 0x000000ffff127224 */ /* 0x000fca00078e000c */
[----:B------:R-:W-:Y:S04]  /*4370*/  @!P0 STL.128 [R31+0x280], R16 ;  /* 0x000280101f008387 */ /* 0x000fe80000100c00 */
[----:B------:R-:W2:Y:S04]  /*4380*/  @!P1 LDL.64 R12, [R31+0x288] ;  /* 0x000288001f0c9983 */ /* 0x000ea80000100a00 */
[----:B------:R-:W-:Y:S04]  /*4390*/  @!P0 STL.128 [R31+0x190], R20 ;  /* 0x000190141f008387 */ /* 0x000fe80000100c00 */
[----:B------:R0:W-:Y:S02]  /*43a0*/  @!P1 STL.64 [R31+0x198], R10 ;  /* 0x0001980a1f009387 */ /* 0x0001e40000100a00 */
[----:B0-----:R-:W-:Y:S01]  /*43b0*/  @!P1 IMAD.MOV.U32 R10, RZ, RZ, R6 ;  /* 0x000000ffff0a9224 */ /* 0x001fe200078e0006 */
[----:B------:R-:W-:Y:S01]  /*43c0*/  @!P1 MOV R11, R7 ;  /* 0x00000007000b9202 */ /* 0x000fe20000000f00 */
[----:B------:R-:W5:Y:S05]  /*43d0*/  @!P1 LDL.64 R20, [R31+0x290] ;  /* 0x000290001f149983 */ /* 0x000f6a0000100a00 */
[----:B----4-:R-:W-:Y:S01]  /*43e0*/  DSETP.GEU.AND P0, PT, R10, R8, PT ;  /* 0x000000080a00722a */ /* 0x010fe20003f0e000 */
[----:B--2---:R0:W-:-:S13]  /*43f0*/  @!P1 STL.64 [R31+0x290], R12 ;  /* 0x0002900c1f009387 */ /* 0x0041da0000100a00 */
[----:B0-----:R-:W2:Y:S04]  /*4400*/  @!P0 LDL.128 R12, [R31+0x290] ;  /* 0x000290001f0c8983 */ /* 0x001ea80000100c00 */
[----:B------:R-:W-:Y:S04]  /*4410*/  @!P1 STL.64 [R31+0x1a0], R6 ;  /* 0x0001a0061f009387 */ /* 0x000fe80000100a00 */
[----:B------:R0:W-:Y:S04]  /*4420*/  @!P0 STL.128 [R31+0x1a0], R8 ;  /* 0x0001a0081f008387 */ /* 0x0001e80000100c00 */
[----:B-----5:R1:W-:Y:S01]  /*4430*/  @!P1 STL.64 [R31+0x288], R20 ;  /* 0x000288141f009387 */ /* 0x0203e20000100a00 */
[----:B0-----:R-:W-:-:S02]  /*4440*/  @!P0 IMAD.MOV.U32 R8, RZ, RZ, R10 ;  /* 0x000000ffff088224 */ /* 0x001fc400078e000a */
[----:B------:R-:W-:Y:S01]  /*4450*/  @!P0 IMAD.MOV.U32 R9, RZ, RZ, R11 ;  /* 0x000000ffff098224 */ /* 0x000fe200078e000b */
[----:B------:R-:W-:Y:S01]  /*4460*/  BSSY.RECONVERGENT B3, `(.L_x_390) ;  /* 0x000000f000037945 */ /* 0x000fe20003800200 */
[----:B------:R-:W-:Y:S02]  /*4470*/  VIADD R29, R29, 0x4 ;  /* 0x000000041d1d7836 */ /* 0x000fe40000000000 */
        /* <DEDUP_REMOVED lines=13> */
.L_x_391:
[----:B------:R-:W-:Y:S05]  /*4550*/  BSYNC.RECONVERGENT B3 ;  /* 0x0000000000037941 */ /* 0x000fea0003800200 */
.L_x_390:
[----:B------:R-:W-:Y:S05]  /*4560*/  @!P2 BRA `(.L_x_387) ;  /* 0x0000000000b8a947 */ /* 0x000fea0003800000 */
[----:B------:R-:W-:-:S05]  /*4570*/  LEA R29, R29, R1, 0x3 ;  /* 0x000000011d1d7211 */ /* 0x000fca00078e18ff */
[----:B0-----:R-:W2:Y:S01]  /*4580*/  LDL.128 R4, [R29+0x190] ;  /* 0x000190001d047983 */ /* 0x001ea20000100c00 */
[----:B------:R-:W-:Y:S01]  /*4590*/  BSSY.RECONVERGENT B3, `(.L_x_392) ;  /* 0x0000011000037945 */ /* 0x000fe20003800200 */
[----:B------:R-:W-:Y:S01]  /*45a0*/  ISETP.NE.AND P1, PT, R30, 0x1, PT ;  /* 0x000000011e00780c */ /* 0x000fe20003f25270 */
[----:B--2---:R-:W-:-:S14]  /*45b0*/  DSETP.GEU.AND P0, PT, R4, R6, PT ;  /* 0x000000060400722a */ /* 0x004fdc0003f0e000 */
[----:B------:R-:W-:Y:S05]  /*45c0*/  @P0 BRA `(.L_x_393) ;  /* 0x0000000000340947 */ /* 0x000fea0003800000 */
[----:B------:R-:W1:Y:S01]  /*45d0*/  LDL.128 R8, [R29+0x280] ;  /* 0x000280001d087983 */ /* 0x000e620000100c00 */
[----:B------:R-:W-:Y:S01]  /*45e0*/  IMAD.MOV.U32 R12, RZ, RZ, R6 ;  /* 0x000000ffff0c7224 */ /* 0x000fe200078e0006 */
[----:B------:R-:W-:Y:S01]  /*45f0*/  MOV R15, R5 ;  /* 0x00000005000f7202 */ /* 0x000fe20000000f00 */
[----:B------:R-:W-:Y:S02]  /*4600*/  IMAD.MOV.U32 R13, RZ, RZ, R7 ;  /* 0x000000ffff0d7224 */ /* 0x000fe400078e0007 */
[--C-:B------:R-:W-:Y:S02]  /*4610*/  IMAD.MOV.U32 R14, RZ, RZ, R4.reuse ;  /* 0x000000ffff0e7224 */ /* 0x100fe400078e0004 */
[----:B------:R-:W-:Y:S02]  /*4620*/  IMAD.MOV.U32 R6, RZ, RZ, R4 ;  /* 0x000000ffff067224 */ /* 0x000fe400078e0004 */
[----:B------:R-:W-:Y:S01]  /*4630*/  IMAD.MOV.U32 R7, RZ, RZ, R5 ;  /* 0x000000ffff077224 */ /* 0x000fe200078e0005 */
[----:B------:R0:W-:Y:S01]  /*4640*/  STL.128 [R29+0x190], R12 ;  /* 0x0001900c1d007387 */ /* 0x0001e20000100c00 */
[----:B-1----:R-:W-:Y:S01]  /*4650*/  IMAD.MOV.U32 R16, RZ, RZ, R10 ;  /* 0x000000ffff107224 */ /* 0x002fe200078e000a */
[----:B------:R-:W-:Y:S01]  /*4660*/  MOV R19, R9 ;  /* 0x0000000900137202 */ /* 0x000fe20000000f00 */
[----:B------:R-:W-:-:S02]  /*4670*/  IMAD.MOV.U32 R17, RZ, RZ, R11 ;  /* 0x000000ffff117224 */ /* 0x000fc400078e000b */
[----:B------:R-:W-:-:S05]  /*4680*/  IMAD.MOV.U32 R18, RZ, RZ, R8 ;  /* 0x000000ffff127224 */ /* 0x000fca00078e0008 */
[----:B------:R0:W-:Y:S02]  /*4690*/  STL.128 [R29+0x280], R16 ;  /* 0x000280101d007387 */ /* 0x0001e40000100c00 */
.L_x_393:
[----:B------:R-:W-:Y:S05]  /*46a0*/  BSYNC.RECONVERGENT B3 ;  /* 0x0000000000037941 */ /* 0x000fea0003800200 */
.L_x_392:
        /* <DEDUP_REMOVED lines=10> */
[----:B----4-:R-:W-:Y:S01]  /*4750*/  IMAD.MOV.U32 R10, RZ, RZ, R6 ;  /* 0x000000ffff0a7224 */ /* 0x010fe200078e0006 */
[----:B------:R-:W-:Y:S01]  /*4760*/  MOV R11, R7 ;  /* 0x00000007000b7202 */ /* 0x000fe20000000f00 */
[----:B--2---:R2:W-:Y:S04]  /*4770*/  STL.64 [R29+0x288], R8 ;  /* 0x000288081d007387 */ /* 0x0045e80000100a00 */
[----:B---3--:R2:W-:Y:S02]  /*4780*/  STL.64 [R29+0x290], R4 ;  /* 0x000290041d007387 */ /* 0x0085e40000100a00 */
.L_x_395:
[----:B------:R-:W-:Y:S05]  /*4790*/  BSYNC.RECONVERGENT B3 ;  /* 0x0000000000037941 */ /* 0x000fea0003800200 */
.L_x_394:
[----:B------:R-:W-:Y:S05]  /*47a0*/  @!P1 BRA `(.L_x_387) ;  /* 0x0000000000289947 */ /* 0x000fea0003800000 */
[----:B--2---:R-:W2:Y:S02]  /*47b0*/  LDL.64 R8, [R29+0x1a8] ;  /* 0x0001a8001d087983 */ /* 0x004ea40000100a00 */
        /* <DEDUP_REMOVED lines=9> */
.L_x_387:
[----:B0-----:R-:W-:Y:S05]  /*4850*/  BSYNC.RECONVERGENT B2 ;  /* 0x0000000000027941 */ /* 0x001fea0003800200 */
.L_x_382:
[----:B------:R-:W-:Y:S01]  /*4860*/  VIADD R26, R26, 0x1 ;  /* 0x000000011a1a7836 */ /* 0x000fe20000000000 */
[----:B------:R-:W-:Y:S01]  /*4870*/  IADD3 R3, PT, PT, R3, -0x1, RZ ;  /* 0xffffffff03037810 */ /* 0x000fe20007ffe0ff */
[----:B------:R-:W-:Y:S02]  /*4880*/  VIADD R24, R24, 0x1 ;  /* 0x0000000118187836 */ /* 0x000fe40000000000 */
[----:B------:R-:W-:Y:S01]  /*4890*/  VIADD R25, R25, 0x1 ;  /* 0x0000000119197836 */ /* 0x000fe20000000000 */
[----:B------:R-:W-:-:S13]  /*48a0*/  ISETP.NE.AND P0, PT, R26, UR5, PT ;  /* 0x000000051a007c0c */ /* 0x000fda000bf05270 */
[----:B------:R-:W-:Y:S05]  /*48b0*/  @P0 BRA `(.L_x_396) ;  /* 0xffffffe400c00947 */ /* 0x000fea000383ffff */
.L_x_381:
[----:B0-----:R-:W-:Y:S05]  /*48c0*/  BSYNC.RECONVERGENT B1 ;  /* 0x0000000000017941 */ /* 0x001fea0003800200 */
.L_x_380:
[----:B--2---:R-:W0:Y:S01]  /*48d0*/  LDC R5, c[0x0][0x3a0] ;  /* 0x0000e800ff057b82 */ /* 0x004e220000000800 */
[----:B------:R-:W1:Y:S01]  /*48e0*/  LDCU UR4, c[0x0][0x3a0] ;  /* 0x00007400ff0477ac */ /* 0x000e620008000800 */
[----:B------:R-:W-:Y:S01]  /*48f0*/  BSSY.RECONVERGENT B1, `(.L_x_397) ;  /* 0x00001bb000017945 */ /* 0x000fe20003800200 */
[----:B------:R-:W-:Y:S01]  /*4900*/  VIMNMX R28, PT, PT, R28, 0x1, !PT ;  /* 0x000000011c1c7848 */ /* 0x000fe20007fe0100 */
[----:B------:R-:W-:Y:S02]  /*4910*/  IMAD.MOV.U32 R3, RZ, RZ, 0x1 ;  /* 0x00000001ff037424 */ /* 0x000fe400078e00ff */
[----:B------:R-:W-:Y:S02]  /*4920*/  IMAD.MOV.U32 R25, RZ, RZ, RZ ;  /* 0x000000ffff197224 */ /* 0x000fe400078e00ff */
[----:B-1----:R-:W-:Y:S01]  /*4930*/  IMAD.U32 R16, RZ, RZ, UR4 ;  /* 0x00000004ff107e24 */ /* 0x002fe2000f8e00ff */
[C---:B0-----:R-:W-:Y:S02]  /*4940*/  VIMNMX R31, PT, PT, R5.reuse, 0x1, !PT ;  /* 0x00000001051f7848 */ /* 0x041fe40007fe0100 */
[----:B------:R-:W-:-:S02]  /*4950*/  IADD3 R5, PT, PT, R5, -0x8, RZ ;  /* 0xfffffff805057810 */ /* 0x000fc40007ffe0ff */
[C---:B------:R-:W-:Y:S02]  /*4960*/  LOP3.LUT R6, R31.reuse, 0xf, RZ, 0xc0, !PT ;  /* 0x0000000f1f067812 */ /* 0x040fe400078ec0ff */
[C---:B------:R-:W-:Y:S02]  /*4970*/  LOP3.LUT R7, R31.reuse, 0x7, RZ, 0xc0, !PT ;  /* 0x000000071f077812 */ /* 0x040fe400078ec0ff */
[C---:B------:R-:W-:Y:S01]  /*4980*/  LOP3.LUT R24, R31.reuse, 0x3, RZ, 0xc0, !PT ;  /* 0x000000031f187812 */ /* 0x040fe200078ec0ff */
[----:B---3--:R-:W-:Y:S01]  /*4990*/  VIADD R10, R6, 0xffffffff ;  /* 0xffffffff060a7836 */ /* 0x008fe20000000000 */
[----:B------:R-:W-:Y:S01]  /*49a0*/  LOP3.LUT R8, R31, 0x7ffffffc, RZ, 0xc0, !PT ;  /* 0x7ffffffc1f087812 */ /* 0x000fe200078ec0ff */
[----:B------:R-:W-:Y:S01]  /*49b0*/  VIADD R11, R7, 0xffffffff ;  /* 0xffffffff070b7836 */ /* 0x000fe20000000000 */
[----:B------:R-:W-:-:S07]  /*49c0*/  LOP3.LUT R9, R31, 0x7ffffff0, RZ, 0xc0, !PT ;  /* 0x7ffffff01f097812 */ /* 0x000fce00078ec0ff */
.L_x_419:
[----:B0-----:R-:W0:Y:S01]  /*49d0*/  LDCU UR4, c[0x0][0x3a0] ;  /* 0x00007400ff0477ac */ /* 0x001e220008000800 */
[----:B------:R-:W-:Y:S02]  /*49e0*/  HFMA2 R12, -RZ, RZ, 0, 0 ;  /* 0x00000000ff0c7431 */ /* 0x000fe400000001ff */
[----:B------:R-:W-:Y:S01]  /*49f0*/  VIADD R18, R16, 0xffffffff ;  /* 0xffffffff10127836 */ /* 0x000fe20000000000 */
        /* <DEDUP_REMOVED lines=9> */
[----:B------:R-:W-:Y:S01]  /*4a90*/  PLOP3.LUT P0, PT, PT, PT, PT, 0x8, 0x80 ;  /* 0x000000000080781c */ /* 0x000fe20003f0e170 */
[----:B------:R-:W-:-:S12]  /*4aa0*/  VIADD R13, R8, 0xfffffff4 ;  /* 0xfffffff4080d7836 */ /* 0x000fd80000000000 */
.L_x_401:
        /* <DEDUP_REMOVED lines=40> */
.L_x_400:
        /* <DEDUP_REMOVED lines=24> */
.L_x_402:
[----:B------:R-:W-:-:S13]  /*4eb0*/  ISETP.NE.OR P0, PT, R4, R8, P0 ;  /* 0x000000080400720c */ /* 0x000fda0000705670 */
[----:B------:R-:W-:Y:S05]  /*4ec0*/  @!P0 BRA `(.L_x_398) ;  /* 0x0000000000348947 */ /* 0x000fea0003800000 */
.L_x_399:
[----:B01----:R-:W-:-:S05]  /*4ed0*/  IMAD.IADD R17, R1, 0x1, R4 ;  /* 0x0000000101117824 */ /* 0x003fca00078e0204 */
[----:B------:R-:W2:Y:S04]  /*4ee0*/  LDL.U8 R12, [R17+0xff] ;  /* 0x0000ff00110c7983 */ /* 0x000ea80000100000 */
[----:B------:R-:W3:Y:S04]  /*4ef0*/  LDL.U8 R13, [R17+0x100] ;  /* 0x00010000110d7983 */ /* 0x000ee80000100000 */
[----:B------:R-:W4:Y:S04]  /*4f00*/  LDL.U8 R14, [R17+0x101] ;  /* 0x00010100110e7983 */ /* 0x000f280000100000 */
[----:B------:R-:W5:Y:S01]  /*4f10*/  LDL.U8 R15, [R17+0x102] ;  /* 0x00010200110f7983 */ /* 0x000f620000100000 */
[----:B------:R-:W-:-:S04]  /*4f20*/  IADD3 R4, PT, PT, R4, 0x4, RZ ;  /* 0x0000000404047810 */ /* 0x000fc80007ffe0ff */
[----:B------:R-:W-:Y:S01]  /*4f30*/  ISETP.NE.AND P0, PT, R4, R8, PT ;  /* 0x000000080400720c */ /* 0x000fe20003f05270 */
[----:B--2---:R0:W-:Y:S04]  /*4f40*/  STL.U8 [R17+0xf0], R12 ;  /* 0x0000f00c11007387 */ /* 0x0041e80000100000 */
[----:B---3--:R0:W-:Y:S04]  /*4f50*/  STL.U8 [R17+0xf1], R13 ;  /* 0x0000f10d11007387 */ /* 0x0081e80000100000 */
[----:B----4-:R0:W-:Y:S04]  /*4f60*/  STL.U8 [R17+0xf2], R14 ;  /* 0x0000f20e11007387 */ /* 0x0101e80000100000 */
[----:B-----5:R0:W-:Y:S01]  /*4f70*/  STL.U8 [R17+0xf3], R15 ;  /* 0x0000f30f11007387 */ /* 0x0201e20000100000 */
[----:B------:R-:W-:Y:S05]  /*4f80*/  @P0 BRA `(.L_x_399) ;  /* 0xfffffffc00d00947 */ /* 0x000fea000383ffff */
[----:B0-----:R-:W-:-:S07]  /*4f90*/  IMAD.MOV.U32 R12, RZ, RZ, R8 ;  /* 0x000000ffff0c7224 */ /* 0x001fce00078e0008 */
.L_x_398:
        /* <DEDUP_REMOVED lines=13> */
.L_x_403:
[----:B01----:R-:W2:Y:S02]  /*5070*/  LDL R4, [R13+0x278] ;  /* 0x000278000d047983 */ /* 0x003ea40000100800 */
        /* <DEDUP_REMOVED lines=9> */
.L_x_410:
        /* <DEDUP_REMOVED lines=8> */
.L_x_406:
[----:B------:R-:W0:Y:S01]  /*5190*/  LDCU.64 UR14, c[0x0][0x398] ;  /* 0x00007300ff0e77ac */ /* 0x000e220008000a00 */
[----:B------:R-:W-:Y:S01]  /*51a0*/  IMAD.IADD R12, R21, 0x1, R4 ;  /* 0x00000001150c7824 */ /* 0x000fe200078e0204 */
[----:B------:R-:W-:-:S05]  /*51b0*/  IADD3 R14, PT, PT, R1, R4, RZ ;  /* 0x00000004010e7210 */ /* 0x000fca0007ffe0ff */
[----:B------:R-:W2:Y:S04]  /*51c0*/  LDL.U8 R23, [R14+0xf1] ;  /* 0x0000f1000e177983 */ /* 0x000ea80000100000 */
[----:B------:R-:W3:Y:S04]  /*51d0*/  LDL.U8 R15, [R14+0xf0] ;  /* 0x0000f0000e0f7983 */ /* 0x000ee80000100000 */
[----:B------:R-:W4:Y:S01]  /*51e0*/  LDL.U8 R27, [R14+0xf2] ;  /* 0x0000f2000e1b7983 */ /* 0x000f220000100000 */
[----:B0-----:R-:W-:-:S03]  /*51f0*/  IADD3 R12, P0, PT, R12, UR14, RZ ;  /* 0x0000000e0c0c7c10 */ /* 0x001fc6000ff1e0ff */
[----:B------:R-:W5:Y:S02]  /*5200*/  LDL.U8 R29, [R14+0xf3] ;  /* 0x0000f3000e1d7983 */ /* 0x000f640000100000 */
[----:B------:R-:W-:Y:S02]  /*5210*/  IMAD.X R13, RZ, RZ, UR15, P0 ;  /* 0x0000000fff0d7e24 */ /* 0x000fe400080e06ff */
[----:B------:R-:W4:Y:S04]  /*5220*/  LDL.U8 R33, [R14+0xf4] ;  /* 0x0000f4000e217983 */ /* 0x000f280000100000 */
[----:B------:R-:W2:Y:S04]  /*5230*/  LDG.E.U8 R30, desc[UR6][R12.64+0x1] ;  /* 0x000001060c1e7981 */ /* 0x000ea8000c1e1100 */
[----:B------:R-:W3:Y:S04]  /*5240*/  LDG.E.U8 R22, desc[UR6][R12.64] ;  /* 0x000000060c167981 */ /* 0x000ee8000c1e1100 */
[----:B------:R-:W5:Y:S04]  /*5250*/  LDG.E.U8 R32, desc[UR6][R12.64+0x3] ;  /* 0x000003060c207981 */ /* 0x000f68000c1e1100 */
[----:B------:R-:W4:Y:S04]  /*5260*/  LDG.E.U8 R34, desc[UR6][R12.64+0x4] ;  /* 0x000004060c227981 */ /* 0x000f28000c1e1100 */
[----:B------:R-:W4:Y:S04]  /*5270*/  LDG.E.U8 R36, desc[UR6][R12.64+0x8] ;  /* 0x000008060c247981 */ /* 0x000f28000c1e1100 */
[----:B------:R-:W4:Y:S01]  /*5280*/  LDL.U8 R35, [R14+0xfd] ;  /* 0x0000fd000e237983 */ /* 0x000f220000100000 */
[----:B--2---:R-:W-:-:S03]  /*5290*/  IMAD R23, R23, R30, RZ ;  /* 0x0000001e17177224 */ /* 0x004fc600078e02ff */
[----:B------:R-:W2:Y:S01]  /*52a0*/  LDG.E.U8 R30, desc[UR6][R12.64+0x2] ;  /* 0x000002060c1e7981 */ /* 0x000ea2000c1e1100 */
[----:B---3--:R-:W-:-:S03]  /*52b0*/  IMAD R26, R15, R22, RZ ;  /* 0x000000160f1a7224 */ /* 0x008fc600078e02ff */
[----:B------:R-:W3:Y:S04]  /*52c0*/  LDL.U8 R15, [R14+0xf5] ;  /* 0x0000f5000e0f7983 */ /* 0x000ee80000100000 */
[----:B------:R-:W3:Y:S01]  /*52d0*/  LDG.E.U8 R22, desc[UR6][R12.64+0x5] ;  /* 0x000005060c167981 */ /* 0x000ee2000c1e1100 */
[----:B------:R-:W-:Y:S01]  /*52e0*/  LOP3.LUT R23, R23, R26, R19, 0x96, !PT ;  /* 0x0000001a17177212 */ /* 0x000fe200078e9613 */
[----:B-----5:R-:W-:Y:S02]  /*52f0*/  IMAD R29, R29, R32, RZ ;  /* 0x000000201d1d7224 */ /* 0x020fe400078e02ff */
[----:B----4-:R-:W-:Y:S01]  /*5300*/  IMAD R19, R33, R34, RZ ;  /* 0x0000002221137224 */ /* 0x010fe200078e02ff */
[----:B------:R-:W4:Y:S04]  /*5310*/  LDG.E.U8 R32, desc[UR6][R12.64+0x6] ;  /* 0x000006060c207981 */ /* 0x000f28000c1e1100 */
[----:B------:R-:W5:Y:S04]  /*5320*/  LDG.E.U8 R34, desc[UR6][R12.64+0x7] ;  /* 0x000007060c227981 */ /* 0x000f68000c1e1100 */
[----:B------:R-:W4:Y:S01]  /*5330*/  LDG.E.U8 R33, desc[UR6][R12.64+0xa] ;  /* 0x00000a060c217981 */ /* 0x000f22000c1e1100 */
[----:B--2---:R-:W-:-:S03]  /*5340*/  IMAD R30, R27, R30, RZ ;  /* 0x0000001e1b1e7224 */ /* 0x004fc600078e02ff */
[----:B------:R-:W5:Y:S02]  /*5350*/  LDL.U8 R27, [R14+0xf7] ;  /* 0x0000f7000e1b7983 */ /* 0x000f640000100000 */
[----:B------:R-:W-:Y:S02]  /*5360*/  LOP3.LUT R30, R29, R30, R23, 0x96, !PT ;  /* 0x0000001e1d1e7212 */ /* 0x000fe400078e9617 */
[----:B------:R-:W4:Y:S01]  /*5370*/  LDL.U8 R23, [R14+0xf6] ;  /* 0x0000f6000e177983 */ /* 0x000f220000100000 */
[----:B---3--:R-:W-:-:S03]  /*5380*/  IMAD R26, R15, R22, RZ ;  /* 0x000000160f1a7224 */ /* 0x008fc600078e02ff */
[----:B------:R-:W2:Y:S04]  /*5390*/  LDL.U8 R29, [R14+0xf8] ;  /* 0x0000f8000e1d7983 */ /* 0x000ea80000100000 */
[----:B------:R-:W3:Y:S04]  /*53a0*/  LDL.U8 R15, [R14+0xf9] ;  /* 0x0000f9000e0f7983 */ /* 0x000ee80000100000 */
[----:B------:R-:W3:Y:S01]  /*53b0*/  LDG.E.U8 R22, desc[UR6][R12.64+0x9] ;  /* 0x000009060c167981 */ /* 0x000ee2000c1e1100 */
[----:B------:R-:W-:-:S03]  /*53c0*/  LOP3.LUT R19, R26, R19, R30, 0x96, !PT ;  /* 0x000000131a137212 */ /* 0x000fc600078e961e */
[----:B------:R-:W3:Y:S04]  /*53d0*/  LDG.E.U8 R26, desc[UR6][R12.64+0xd] ;  /* 0x00000d060c1a7981 */ /* 0x000ee8000c1e1100 */
[----:B------:R-:W3:Y:S01]  /*53e0*/  LDL.U8 R30, [R14+0xfe] ;  /* 0x0000fe000e1e7983 */ /* 0x000ee20000100000 */
[----:B-----5:R-:W-:-:S03]  /*53f0*/  IMAD R27, R27, R34, RZ ;  /* 0x000000221b1b7224 */ /* 0x020fc600078e02ff */
[----:B------:R-:W5:Y:S01]  /*5400*/  LDG.E.U8 R34, desc[UR6][R12.64+0xb] ;  /* 0x00000b060c227981 */ /* 0x000f62000c1e1100 */
[----:B----4-:R-:W-:Y:S02]  /*5410*/  IMAD R32, R23, R32, RZ ;  /* 0x0000002017207224 */ /* 0x010fe400078e02ff */
[----:B--2---:R-:W-:-:S03]  /*5420*/  IMAD R36, R29, R36, RZ ;  /* 0x000000241d247224 */ /* 0x004fc600078e02ff */
[----:B------:R-:W-:Y:S01]  /*5430*/  LOP3.LUT R19, R27, R32, R19, 0x96, !PT ;  /* 0x000000201b137212 */ /* 0x000fe200078e9613 */
[----:B------:R-:W2:Y:S04]  /*5440*/  LDG.E.U8 R29, desc[UR6][R12.64+0xc] ;  /* 0x00000c060c1d7981 */ /* 0x000ea8000c1e1100 */
[----:B------:R-:W4:Y:S01]  /*5450*/  LDG.E.U8 R27, desc[UR6][R12.64+0xf] ;  /* 0x00000f060c1b7981 */ /* 0x000f22000c1e1100 */
[----:B---3--:R-:W-:-:S03]  /*5460*/  IMAD R23, R15, R22, RZ ;  /* 0x000000160f177224 */ /* 0x008fc600078e02ff */
[----:B------:R-:W3:Y:S04]  /*5470*/  LDL.U8 R22, [R14+0xfa] ;  /* 0x0000fa000e167983 */ /* 0x000ee80000100000 */
[----:B------:R-:W5:Y:S01]  /*5480*/  LDL.U8 R15, [R14+0xfb] ;  /* 0x0000fb000e0f7983 */ /* 0x000f620000100000 */
[----:B------:R-:W-:-:S03]  /*5490*/  LOP3.LUT R23, R23, R36, R19, 0x96, !PT ;  /* 0x0000002417177212 */ /* 0x000fc600078e9613 */
[----:B------:R-:W2:Y:S04]  /*54a0*/  LDL.U8 R36, [R14+0xfc] ;  /* 0x0000fc000e247983 */ /* 0x000ea80000100000 */
[----:B------:R-:W4:Y:S04]  /*54b0*/  LDG.E.U8 R19, desc[UR6][R12.64+0xe] ;  /* 0x00000e060c137981 */ /* 0x000f28000c1e1100 */
[----:B------:R-:W4:Y:S01]  /*54c0*/  LDL.U8 R32, [R14+0xff] ;  /* 0x0000ff000e207983 */ /* 0x000f220000100000 */
[----:B------:R-:W-:Y:S02]  /*54d0*/  VIADD R4, R4, 0x10 ;  /* 0x0000001004047836 */ /* 0x000fe40000000000 */
[----:B------:R-:W-:-:S03]  /*54e0*/  IMAD R26, R35, R26, RZ ;  /* 0x0000001a231a7224 */ /* 0x000fc600078e02ff */
[----:B------:R-:W-:Y:S01]  /*54f0*/  ISETP.NE.AND P0, PT, R4, R9, PT ;  /* 0x000000090400720c */ /* 0x000fe20003f05270 */
[----:B---3--:R-:W-:Y:S02]  /*5500*/  IMAD R22, R22, R33, RZ ;  /* 0x0000002116167224 */ /* 0x008fe400078e02ff */
[----:B-----5:R-:W-:Y:S02]  /*5510*/  IMAD R15, R15, R34, RZ ;  /* 0x000000220f0f7224 */ /* 0x020fe400078e02ff */
[----:B--2---:R-:W-:-:S03]  /*5520*/  IMAD R36, R36, R29, RZ ;  /* 0x0000001d24247224 */ /* 0x004fc600078e02ff */
[----:B------:R-:W-:Y:S01]  /*5530*/  LOP3.LUT R15, R15, R22, R23, 0x96, !PT ;  /* 0x000000160f0f7212 */ /* 0x000fe200078e9617 */
[----:B----4-:R-:W-:-:S03]  /*5540*/  IMAD R30, R30, R19, RZ ;  /* 0x000000131e1e7224 */ /* 0x010fc600078e02ff */
[----:B------:R-:W-:Y:S01]  /*5550*/  LOP3.LUT R15, R26, R36, R15, 0x96, !PT ;  /* 0x000000241a0f7212 */ /* 0x000fe200078e960f */
[----:B------:R-:W-:-:S05]  /*5560*/  IMAD R27, R32, R27, RZ ;  /* 0x0000001b201b7224 */ /* 0x000fca00078e02ff */
[----:B------:R-:W-:-:S04]  /*5570*/  LOP3.LUT R15, R27, R30, R15, 0x96, !PT ;  /* 0x0000001e1b0f7212 */ /* 0x000fc800078e960f */
[----:B------:R-:W-:Y:S01]  /*5580*/  PRMT R19, R15, 0x7610, R19 ;  /* 0x000076100f137816 */ /* 0x000fe20000000013 */
[----:B------:R-:W-:Y:S06]  /*5590*/  @P0 BRA `(.L_x_406) ;  /* 0xfffffff800fc0947 */ /* 0x000fec000383ffff */
[----:B------:R-:W-:-:S07]  /*55a0*/  IMAD.MOV.U32 R4, RZ, RZ, R9 ;  /* 0x000000ffff047224 */ /* 0x000fce00078e0009 */
.L_x_405:
        /* <DEDUP_REMOVED lines=15> */
[----:B------:R-:W-:Y:S02]  /*56a0*/  IADD3.X R15, PT, PT, RZ, UR15, RZ, P2, P3 ;  /* 0x0000000fff0f7c10 */ /* 0x000fe400097e64ff */
[----:B------:R-:W2:Y:S04]  /*56b0*/  LDG.E.U8 R12, desc[UR6][R12.64] ;  /* 0x000000060c0c7981 */ /* 0x000ea8000c1e1100 */
[----:B------:R-:W3:Y:S04]  /*56c0*/  LDG.E.U8 R30, desc[UR6][R14.64+0x1] ;  /* 0x000001060e1e7981 */ /* 0x000ee8000c1e1100 */
[----:B------:R-:W4:Y:S04]  /*56d0*/  LDG.E.U8 R33, desc[UR6][R14.64+0x2] ;  /* 0x000002060e217981 */ /* 0x000f28000c1e1100 */
[----:B------:R-:W5:Y:S04]  /*56e0*/  LDG.E.U8 R34, desc[UR6][R14.64+0x5] ;  /* 0x000005060e227981 */ /* 0x000f68000c1e1100 */
[----:B------:R-:W5:Y:S01]  /*56f0*/  LDG.E.U8 R13, desc[UR6][R14.64+0x7] ;  /* 0x000007060e0d7981 */ /* 0x000f62000c1e1100 */
[----:B--2---:R-:W-:-:S03]  /*5700*/  IMAD R26, R23, R12, RZ ;  /* 0x0000000c171a7224 */ /* 0x004fc600078e02ff */
[----:B------:R-:W2:Y:S01]  /*5710*/  LDL.U8 R23, [R22+0xf4] ;  /* 0x0000f40016177983 */ /* 0x000ea20000100000 */
[----:B---3--:R-:W-:-:S03]  /*5720*/  IMAD R29, R27, R30, RZ ;  /* 0x0000001e1b1d7224 */ /* 0x008fc600078e02ff */
[----:B------:R-:W3:Y:S01]  /*5730*/  LDL.U8 R27, [R22+0xf3] ;  /* 0x0000f300161b7983 */ /* 0x000ee20000100000 */
[----:B----4-:R-:W-:-:S03]  /*5740*/  IMAD R32, R32, R33, RZ ;  /* 0x0000002120207224 */ /* 0x010fc600078e02ff */
[----:B------:R-:W3:Y:S02]  /*5750*/  LDG.E.U8 R30, desc[UR6][R14.64+0x3] ;  /* 0x000003060e1e7981 */ /* 0x000ee4000c1e1100 */
[----:B------:R-:W-:Y:S02]  /*5760*/  LOP3.LUT R26, R32, R26, R29, 0x96, !PT ;  /* 0x0000001a201a7212 */ /* 0x000fe400078e961d */
[----:B------:R-:W4:Y:S04]  /*5770*/  LDG.E.U8 R12, desc[UR6][R14.64+0x6] ;  /* 0x000006060e0c7981 */ /* 0x000f28000c1e1100 */
[----:B------:R-:W2:Y:S04]  /*5780*/  LDG.E.U8 R32, desc[UR6][R14.64+0x4] ;  /* 0x000004060e207981 */ /* 0x000ea8000c1e1100 */
[----:B------:R-:W4:Y:S04]  /*5790*/  LDL.U8 R29, [R22+0xf5] ;  /* 0x0000f500161d7983 */ /* 0x000f280000100000 */
[----:B------:R-:W4:Y:S01]  /*57a0*/  LDL.U8 R33, [R22+0xf6] ;  /* 0x0000f60016217983 */ /* 0x000f220000100000 */
[----:B-----5:R-:W-:-:S02]  /*57b0*/  IMAD R13, R36, R13, RZ ;  /* 0x0000000d240d7224 */ /* 0x020fc400078e02ff */
[----:B------:R-:W-:Y:S02]  /*57c0*/  VIADD R4, R4, 0x8 ;  /* 0x0000000804047836 */ /* 0x000fe40000000000 */
[----:B---3--:R-:W-:Y:S02]  /*57d0*/  IMAD R27, R27, R30, RZ ;  /* 0x0000001e1b1b7224 */ /* 0x008fe400078e02ff */
[----:B--2---:R-:W-:Y:S02]  /*57e0*/  IMAD R23, R23, R32, RZ ;  /* 0x0000002017177224 */ /* 0x004fe400078e02ff */
[----:B----4-:R-:W-:-:S03]  /*57f0*/  IMAD R34, R29, R34, RZ ;  /* 0x000000221d227224 */ /* 0x010fc600078e02ff */
[----:B------:R-:W-:Y:S01]  /*5800*/  LOP3.LUT R23, R23, R26, R27, 0x96, !PT ;  /* 0x0000001a17177212 */ /* 0x000fe200078e961b */
[----:B------:R-:W-:-:S05]  /*5810*/  IMAD R12, R33, R12, RZ ;  /* 0x0000000c210c7224 */ /* 0x000fca00078e02ff */
[----:B------:R-:W-:-:S04]  /*5820*/  LOP3.LUT R12, R12, R23, R34, 0x96, !PT ;  /* 0x000000170c0c7212 */ /* 0x000fc800078e9622 */
[----:B------:R-:W-:-:S04]  /*5830*/  LOP3.LUT R12, R19, R12, R13, 0x96, !PT ;  /* 0x0000000c130c7212 */ /* 0x000fc800078e960d */
[----:B------:R-:W-:-:S07]  /*5840*/  PRMT R19, R12, 0x7610, R19 ;  /* 0x000076100c137816 */ /* 0x000fce0000000013 */
.L_x_408:
        /* <DEDUP_REMOVED lines=26> */
.L_x_409:
[----:B------:R-:W-:Y:S05]  /*59f0*/  @!P3 BRA `(.L_x_407) ;  /* 0x000000000064b947 */ /* 0x000fea0003800000 */
[----:B------:R-:W0:Y:S01]  /*5a00*/  LDCU.64 UR14, c[0x0][0x398] ;  /* 0x00007300ff0e77ac */ /* 0x000e220008000a00 */
[----:B------:R-:W-:Y:S01]  /*5a10*/  IADD3 R12, PT, PT, R21, R4, RZ ;  /* 0x00000004150c7210 */ /* 0x000fe20007ffe0ff */
[----:B------:R-:W-:-:S05]  /*5a20*/  IMAD.IADD R22, R1, 0x1, R4 ;  /* 0x0000000101167824 */ /* 0x000fca00078e0204 */
[----:B------:R-:W2:Y:S01]  /*5a30*/  LDL.U8 R14, [R22+0xf0] ;  /* 0x0000f000160e7983 */ /* 0x000ea20000100000 */
[----:B0-----:R-:W-:-:S05]  /*5a40*/  IADD3 R12, P0, PT, R12, UR14, RZ ;  /* 0x0000000e0c0c7c10 */ /* 0x001fca000ff1e0ff */
        /* <DEDUP_REMOVED lines=20> */
.L_x_407:
[----:B------:R-:W-:Y:S01]  /*5b90*/  VIADD R17, R17, 0x1 ;  /* 0x0000000111117836 */ /* 0x000fe20000000000 */
[----:B------:R-:W-:-:S04]  /*5ba0*/  LOP3.LUT R19, R19, 0xff, RZ, 0xc0, !PT ;  /* 0x000000ff13137812 */ /* 0x000fc800078ec0ff */
[----:B------:R-:W-:Y:S02]  /*5bb0*/  ISETP.NE.AND P0, PT, R17, R28, PT ;  /* 0x0000001c1100720c */ /* 0x000fe40003f05270 */
[----:B------:R-:W-:-:S13]  /*5bc0*/  ISETP.NE.AND P1, PT, R19, 0x1, PT ;  /* 0x000000011300780c */ /* 0x000fda0003f25270 */
[----:B------:R-:W-:Y:S05]  /*5bd0*/  @P0 BRA P1, `(.L_x_410) ;  /* 0xfffffff4004c0947 */ /* 0x000fea000083ffff */
[----:B------:R-:W-:Y:S05]  /*5be0*/  BSYNC.RECONVERGENT B2 ;  /* 0x0000000000027941 */ /* 0x000fea0003800200 */
.L_x_404:
[----:B------:R-:W-:Y:S01]  /*5bf0*/  ISETP.GT.AND P0, PT, R25, 0xf, PT ;  /* 0x0000000f1900780c */ /* 0x000fe20003f04270 */
[----:B------:R-:W-:Y:S03]  /*5c00*/  BSSY.RECONVERGENT B2, `(.L_x_411) ;  /* 0x0000084000027945 */ /* 0x000fe60003800200 */
[----:B------:R-:W-:-:S13]  /*5c10*/  ISETP.EQ.OR P0, PT, R19, 0x1, P0 ;  /* 0x000000011300780c */ /* 0x000fda0000702670 */
[----:B------:R-:W-:Y:S05]  /*5c20*/  @P0 BRA `(.L_x_412) ;  /* 0x0000000800040947 */ /* 0x000fea0003800000 */
[----:B------:R-:W-:-:S06]  /*5c30*/  LEA R14, R16, R1, 0x3 ;  /* 0x00000001100e7211 */ /* 0x000fcc00078e18ff */
[----:B------:R-:W2:Y:S01]  /*5c40*/  LDL.64 R14, [R14+0x188] ;  /* 0x000188000e0e7983 */ /* 0x000ea20000100a00 */
[----:B------:R-:W-:Y:S01]  /*5c50*/  LEA R13, R25, UR19, 0x3 ;  /* 0x00000013190d7c11 */ /* 0x000fe2000f8e18ff */
[----:B------:R-:W-:Y:S01]  /*5c60*/  IMAD.MOV.U32 R12, RZ, RZ, RZ ;  /* 0x000000ffff0c7224 */ /* 0x000fe200078e00ff */
[----:B------:R-:W-:-:S03]  /*5c70*/  ISETP.GE.AND P0, PT, R20, 0x4, PT ;  /* 0x000000041400780c */ /* 0x000fc60003f06270 */
        /* <DEDUP_REMOVED lines=11> */
.L_x_416:
        /* <DEDUP_REMOVED lines=23> */
[--C-:B------:R-:W-:Y:S02]  /*5ea0*/  IMAD.IADD R23, R1, 0x1, R12.reuse ;  /* 0x0000000101177824 */ /* 0x100fe400078e020c */
        /* <DEDUP_REMOVED lines=27> */
.L_x_415:
[----:B------:R-:W-:-:S05]  /*6060*/  IMAD.IADD R13, R8, 0x1, -R4 ;  /* 0x00000001080d7824 */ /* 0x000fca00078e0a04 */
        /* <DEDUP_REMOVED lines=28> */
.L_x_417:
[----:B------:R-:W-:-:S13]  /*6230*/  ISETP.NE.OR P0, PT, R4, R8, P0 ;  /* 0x000000080400720c */ /* 0x000fda0000705670 */
[----:B------:R-:W-:Y:S05]  /*6240*/  @!P0 BRA `(.L_x_413) ;  /* 0x00000000003c8947 */ /* 0x000fea0003800000 */
.L_x_414:
        /* <DEDUP_REMOVED lines=15> */
.L_x_413:
[----:B------:R-:W-:-:S13]  /*6340*/  ISETP.NE.AND P0, PT, R24, RZ, PT ;  /* 0x000000ff1800720c */ /* 0x000fda0003f05270 */
        /* <DEDUP_REMOVED lines=14> */
.L_x_418:
[----:B------:R-:W-:-:S07]  /*6430*/  IADD3 R25, PT, PT, R25, 0x1, RZ ;  /* 0x0000000119197810 */ /* 0x000fce0007ffe0ff */
.L_x_412:
[----:B------:R-:W-:Y:S05]  /*6440*/  BSYNC.RECONVERGENT B2 ;  /* 0x0000000000027941 */ /* 0x000fea0003800200 */
.L_x_411:
[----:B------:R-:W-:Y:S01]  /*6450*/  ISETP.GT.AND P0, PT, R16, 0x1, PT ;  /* 0x000000011000780c */ /* 0x000fe20003f04270 */
[----:B------:R-:W-:Y:S01]  /*6460*/  IMAD.MOV.U32 R16, RZ, RZ, R18 ;  /* 0x000000ffff107224 */ /* 0x000fe200078e0012 */
[----:B------:R-:W-:Y:S02]  /*6470*/  ISETP.LT.AND P1, PT, R25, 0x8, PT ;  /* 0x000000081900780c */ /* 0x000fe40003f21270 */
[----:B------:R-:W-:-:S13]  /*6480*/  ISETP.GT.AND P0, PT, R18, R5, P0 ;  /* 0x000000051200720c */ /* 0x000fda0000704270 */
[----:B------:R-:W-:Y:S05]  /*6490*/  @P0 BRA P1, `(.L_x_419) ;  /* 0xffffffe4004c0947 */ /* 0x000fea000083ffff */
[----:B------:R-:W-:Y:S05]  /*64a0*/  BSYNC.RECONVERGENT B1 ;  /* 0x0000000000017941 */ /* 0x000fea0003800200 */
.L_x_397:
[----:B------:R-:W-:Y:S01]  /*64b0*/  ISETP.GT.AND P0, PT, R25, 0xb, PT ;  /* 0x0000000b1900780c */ /* 0x000fe20003f04270 */
[----:B------:R-:W-:Y:S01]  /*64c0*/  BSSY.RECONVERGENT B1, `(.L_x_420) ;  /* 0x00001c4000017945 */ /* 0x000fe20003800200 */
[----:B------:R-:W-:-:S11]  /*64d0*/  VIADD R12, R20, 0xfffffffa ;  /* 0xfffffffa140c7836 */ /* 0x000fd60000000000 */
[----:B------:R-:W-:Y:S05]  /*64e0*/  @P0 BRA `(.L_x_421) ;  /* 0x0000001c00040947 */ /* 0x000fea0003800000 */
[----:B------:R-:W0:Y:S01]  /*64f0*/  LDCU UR4, c[0x0][0x3a0] ;  /* 0x00007400ff0477ac */ /* 0x000e220008000800 */
[----:B--2-4-:R-:W-:Y:S01]  /*6500*/  VIMNMX R4, PT, PT, RZ, R5, !PT ;  /* 0x00000005ff047248 */ /* 0x014fe20007fe0100 */
[----:B01-3--:R-:W-:-:S07]  /*6510*/  IMAD.U32 R13, RZ, RZ, UR4 ;  /* 0x00000004ff0d7e24 */ /* 0x00bfce000f8e00ff */
.L_x_446:
[C---:B------:R-:W-:Y:S01]  /*6520*/  ISETP.GE.AND P0, PT, R13.reuse, 0x2, PT ;  /* 0x000000020d00780c */ /* 0x040fe20003f06270 */
[C---:B0-2-4-:R-:W-:Y:S01]  /*6530*/  VIADD R14, R13.reuse, 0xffffffff ;  /* 0xffffffff0d0e7836 */ /* 0x055fe20000000000 */
[----:B------:R-:W-:Y:S01]  /*6540*/  IADD3 R18, PT, PT, R13, -0x2, RZ ;  /* 0xfffffffe0d127810 */ /* 0x000fe20007ffe0ff */
[----:B------:R-:W-:Y:S01]  /*6550*/  BSSY.RECONVERGENT B2, `(.L_x_422) ;  /* 0x00001b6000027945 */ /* 0x000fe20003800200 */
[----:B------:R-:W-:Y:S02]  /*6560*/  IMAD.MOV.U32 R16, RZ, RZ, R13 ;  /* 0x000000ffff107224 */ /* 0x000fe400078e000d */
[----:B------:R-:W-:Y:S01]  /*6570*/  ISETP.LT.OR P0, PT, R18, R5, !P0 ;  /* 0x000000051200720c */ /* 0x000fe20004701670 */
[----:B------:R-:W-:-:S12]  /*6580*/  IMAD.MOV.U32 R13, RZ, RZ, R14 ;  /* 0x000000ffff0d7224 */ /* 0x000fd800078e000e */
[----:B-1-3--:R-:W-:Y:S05]  /*6590*/  @P0 BRA `(.L_x_423) ;  /* 0x0000001800c40947 */ /* 0x00afea0003800000 */
[----:B------:R-:W-:-:S05]  /*65a0*/  LEA R17, R13, R1, 0x3 ;  /* 0x000000010d117211 */ /* 0x000fca00078e18ff */
[----:B------:R-:W2:Y:S02]  /*65b0*/  LDL R14, [R17+0x280] ;  /* 0x00028000110e7983 */ /* 0x000ea40000100800 */
[----:B--2---:R-:W-:-:S07]  /*65c0*/  IMAD.IADD R19, R1, 0x1, R14 ;  /* 0x0000000101137824 */ /* 0x004fce00078e020e */
.L_x_445:
[----:B0-----:R-:W0:Y:S01]  /*65d0*/  LDCU UR4, c[0x0][0x3a0] ;  /* 0x00007400ff0477ac */ /* 0x001e220008000800 */
        /* <DEDUP_REMOVED lines=12> */
.L_x_427:
        /* <DEDUP_REMOVED lines=39> */
[----:B0-----:R-:W-:-:S07]  /*6910*/  MOV R20, R8 ;  /* 0x0000000800147202 */ /* 0x001fce0000000f00 */
.L_x_426:
        /* <DEDUP_REMOVED lines=24> */
.L_x_428:
[----:B------:R-:W-:-:S13]  /*6aa0*/  ISETP.NE.OR P0, PT, R14, R8, P0 ;  /* 0x000000080e00720c */ /* 0x000fda0000705670 */
[----:B------:R-:W-:Y:S05]  /*6ab0*/  @!P0 BRA `(.L_x_424) ;  /* 0x0000000000348947 */ /* 0x000fea0003800000 */
.L_x_425:
        /* <DEDUP_REMOVED lines=13> */
.L_x_424:
[----:B------:R-:W-:-:S13]  /*6b90*/  ISETP.NE.AND P0, PT, R24, RZ, PT ;  /* 0x000000ff1800720c */ /* 0x000fda0003f05270 */
[----:B------:R-:W-:Y:S05]  /*6ba0*/  @!P0 BRA `(.L_x_429) ;  /* 0x0000000000288947 */ /* 0x000fea0003800000 */
[----:B-1----:R-:W-:-:S05]  /*6bb0*/  IADD3 R21, PT, PT, R1, R20, RZ ;  /* 0x0000001401157210 */ /* 0x002fca0007ffe0ff */
        /* <DEDUP_REMOVED lines=9> */
.L_x_429:
[----:B0-2---:R-:W2:Y:S01]  /*6c50*/  LDL.U8 R14, [R19+0xf0] ;  /* 0x0000f000130e7983 */ /* 0x005ea20000100000 */
[----:B------:R-:W-:Y:S02]  /*6c60*/  IMAD R15, R18, 0x8, R1 ;  /* 0x00000008120f7824 */ /* 0x000fe400078e0201 */
[----:B--2---:R-:W-:-:S05]  /*6c70*/  IMAD.MOV R14, RZ, RZ, -R14 ;  /* 0x000000ffff0e7224 */ /* 0x004fca00078e0a0e */
[----:B-1----:R-:W-:-:S05]  /*6c80*/  PRMT R22, R14, 0x7710, RZ ;  /* 0x000077100e167816 */ /* 0x002fca00000000ff */
[----:B------:R-:W-:-:S05]  /*6c90*/  VIADD R22, R22, 0x1 ;  /* 0x0000000116167836 */ /* 0x000fca0000000000 */
[----:B------:R0:W-:Y:S04]  /*6ca0*/  STL.U8 [R19+0xf0], R22 ;  /* 0x0000f01613007387 */ /* 0x0001e80000100000 */
[----:B------:R-:W2:Y:S02]  /*6cb0*/  LDL R14, [R15+0x280] ;  /* 0x000280000f0e7983 */ /* 0x000ea40000100800 */
        /* <DEDUP_REMOVED lines=9> */
.L_x_436:
[----:B0-----:R-:W0:Y:S01]  /*6d50*/  LDC R21, c[0x0][0x3a0] ;  /* 0x0000e800ff157b82 */ /* 0x001e220000000800 */
[----:B------:R-:W-:Y:S01]  /*6d60*/  IMAD.MOV.U32 R26, RZ, RZ, RZ ;  /* 0x000000ffff1a7224 */ /* 0x000fe200078e00ff */
[----:B------:R-:W-:Y:S02]  /*6d70*/  PRMT R22, RZ, 0x7610, R22 ;  /* 0x00007610ff167816 */ /* 0x000fe40000000016 */
[----:B0-----:R-:W-:Y:S01]  /*6d80*/  ISETP.GE.AND P0, PT, R21, 0x10, PT ;  /* 0x000000101500780c */ /* 0x001fe20003f06270 */
[----:B------:R-:W-:-:S12]  /*6d90*/  IMAD R23, R20, R21, RZ ;  /* 0x0000001514177224 */ /* 0x000fd800078e02ff */
[----:B------:R-:W-:Y:S05]  /*6da0*/  @!P0 BRA `(.L_x_431) ;  /* 0x00000004000c8947 */ /* 0x000fea0003800000 */
[----:B------:R-:W-:Y:S01]  /*6db0*/  IMAD.MOV.U32 R26, RZ, RZ, RZ ;  /* 0x000000ffff1a7224 */ /* 0x000fe200078e00ff */
[----:B------:R-:W-:-:S07]  /*6dc0*/  PRMT R22, RZ, 0x7610, R22 ;  /* 0x00007610ff167816 */ /* 0x000fce0000000016 */
.L_x_432:
        /* <DEDUP_REMOVED lines=8> */
[----:B------:R-:W-:-:S05]  /*6e50*/  IMAD.X R15, RZ, RZ, UR15, P0 ;  /* 0x0000000fff0f7e24 */ /* 0x000fca00080e06ff */
[----:B------:R-:W2:Y:S04]  /*6e60*/  LDG.E.U8 R30, desc[UR6][R14.64] ;  /* 0x000000060e1e7981 */ /* 0x000ea8000c1e1100 */
[----:B------:R-:W3:Y:S01]  /*6e70*/  LDG.E.U8 R35, desc[UR6][R14.64+0x1] ;  /* 0x000001060e237981 */ /* 0x000ee2000c1e1100 */
[----:B--2---:R-:W-:-:S03]  /*6e80*/  IMAD R33, R29, R30, RZ ;  /* 0x0000001e1d217224 */ /* 0x004fc600078e02ff */
[----:B------:R-:W2:Y:S04]  /*6e90*/  LDL.U8 R29, [R27+0xf2] ;  /* 0x0000f2001b1d7983 */ /* 0x000ea80000100000 */
[----:B------:R-:W2:Y:S01]  /*6ea0*/  LDG.E.U8 R30, desc[UR6][R14.64+0x2] ;  /* 0x000002060e1e7981 */ /* 0x000ea2000c1e1100 */
[----:B---3--:R-:W-:-:S03]  /*6eb0*/  IMAD R32, R32, R35, RZ ;  /* 0x0000002320207224 */ /* 0x008fc600078e02ff */
[----:B------:R-:W4:Y:S02]  /*6ec0*/  LDG.E.U8 R35, desc[UR6][R14.64+0x3] ;  /* 0x000003060e237981 */ /* 0x000f24000c1e1100 */
[----:B------:R-:W-:Y:S02]  /*6ed0*/  LOP3.LUT R32, R32, R33, R22, 0x96, !PT ;  /* 0x0000002120207212 */ /* 0x000fe400078e9616 */
[----:B------:R-:W3:Y:S01]  /*6ee0*/  LDL.U8 R22, [R27+0xf4] ;  /* 0x0000f4001b167983 */ /* 0x000ee20000100000 */
[----:B--2---:R-:W-:-:S03]  /*6ef0*/  IMAD R33, R29, R30, RZ ;  /* 0x0000001e1d217224 */ /* 0x004fc600078e02ff */
[----:B------:R-:W3:Y:S01]  /*6f00*/  LDG.E.U8 R29, desc[UR6][R14.64+0x4] ;  /* 0x000004060e1d7981 */ /* 0x000ee2000c1e1100 */
[----:B----4-:R-:W-:-:S03]  /*6f10*/  IMAD R34, R34, R35, RZ ;  /* 0x0000002322227224 */ /* 0x010fc600078e02ff */
[----:B------:R-:W2:Y:S04]  /*6f20*/  LDL.U8 R30, [R27+0xf5] ;  /* 0x0000f5001b1e7983 */ /* 0x000ea80000100000 */
[----:B------:R-:W2:Y:S01]  /*6f30*/  LDG.E.U8 R35, desc[UR6][R14.64+0x5] ;  /* 0x000005060e237981 */ /* 0x000ea2000c1e1100 */
[----:B------:R-:W-:-:S03]  /*6f40*/  LOP3.LUT R32, R34, R33, R32, 0x96, !PT ;  /* 0x0000002122207212 */ /* 0x000fc600078e9620 */
[----:B------:R-:W4:Y:S01]  /*6f50*/  LDG.E.U8 R34, desc[UR6][R14.64+0xd] ;  /* 0x00000d060e227981 */ /* 0x000f22000c1e1100 */
[----:B---3--:R-:W-:-:S03]  /*6f60*/  IMAD R33, R22, R29, RZ ;  /* 0x0000001d16217224 */ /* 0x008fc600078e02ff */
[----:B------:R-:W3:Y:S04]  /*6f70*/  LDL.U8 R22, [R27+0xf6] ;  /* 0x0000f6001b167983 */ /* 0x000ee80000100000 */
[----:B------:R-:W3:Y:S01]  /*6f80*/  LDG.E.U8 R29, desc[UR6][R14.64+0x6] ;  /* 0x000006060e1d7981 */ /* 0x000ee2000c1e1100 */
[----:B--2---:R-:W-:-:S03]  /*6f90*/  IMAD R30, R30, R35, RZ ;  /* 0x000000231e1e7224 */ /* 0x004fc600078e02ff */
[----:B------:R-:W2:Y:S02]  /*6fa0*/  LDG.E.U8 R35, desc[UR6][R14.64+0x7] ;  /* 0x000007060e237981 */ /* 0x000ea4000c1e1100 */
[----:B------:R-:W-:Y:S02]  /*6fb0*/  LOP3.LUT R30, R30, R33, R32, 0x96, !PT ;  /* 0x000000211e1e7212 */ /* 0x000fe400078e9620 */
[----:B------:R-:W2:Y:S01]  /*6fc0*/  LDL.U8 R32, [R27+0xf7] ;  /* 0x0000f7001b207983 */ /* 0x000ea20000100000 */
        /* <DEDUP_REMOVED lines=18> */
[----:B------:R-:W4:Y:S02]  /*70f0*/  LDL.U8 R35, [R27+0xfd] ;  /* 0x0000fd001b237983 */ /* 0x000f240000100000 */
[----:B------:R-:W-:Y:S02]  /*7100*/  LOP3.LUT R30, R32, R33, R30, 0x96, !PT ;  /* 0x00000021201e7212 */ /* 0x000fe400078e961e */
[----:B------:R-:W5:Y:S04]  /*7110*/  LDG.E.U8 R32, desc[UR6][R14.64+0xe] ;  /* 0x00000e060e207981 */ /* 0x000f68000c1e1100 */
[----:B------:R-:W2:Y:S01]  /*7120*/  LDG.E.U8 R33, desc[UR6][R14.64+0xf] ;  /* 0x00000f060e217981 */ /* 0x000ea2000c1e1100 */
[----:B---3--:R-:W-:-:S03]  /*7130*/  IMAD R29, R22, R29, RZ ;  /* 0x0000001d161d7224 */ /* 0x008fc600078e02ff */
[----:B------:R-:W2:Y:S01]  /*7140*/  LDL.U8 R22, [R27+0xff] ;  /* 0x0000ff001b167983 */ /* 0x000ea20000100000 */
[----:B------:R-:W-:-:S05]  /*7150*/  VIADD R26, R26, 0x10 ;  /* 0x000000101a1a7836 */ /* 0x000fca0000000000 */
[----:B------:R-:W-:Y:S01]  /*7160*/  ISETP.NE.AND P0, PT, R26, R9, PT ;  /* 0x000000091a00720c */ /* 0x000fe20003f05270 */
[----:B----4-:R-:W-:Y:S02]  /*7170*/  IMAD R34, R35, R34, RZ ;  /* 0x0000002223227224 */ /* 0x010fe400078e02ff */
[----:B-----5:R-:W-:-:S03]  /*7180*/  IMAD R32, R37, R32, RZ ;  /* 0x0000002025207224 */ /* 0x020fc600078e02ff */
[----:B------:R-:W-:Y:S01]  /*7190*/  LOP3.LUT R29, R34, R29, R30, 0x96, !PT ;  /* 0x0000001d221d7212 */ /* 0x000fe200078e961e */
[----:B--2---:R-:W-:-:S05]  /*71a0*/  IMAD R22, R22, R33, RZ ;  /* 0x0000002116167224 */ /* 0x004fca00078e02ff */
[----:B------:R-:W-:Y:S01]  /*71b0*/  LOP3.LUT R22, R22, R32, R29, 0x96, !PT ;  /* 0x0000002016167212 */ /* 0x000fe200078e961d */
[----:B------:R-:W-:Y:S06]  /*71c0*/  @P0 BRA `(.L_x_432) ;  /* 0xfffffffc00000947 */ /* 0x000fec000383ffff */
[----:B------:R-:W-:-:S07]  /*71d0*/  IMAD.MOV.U32 R26, RZ, RZ, R9 ;  /* 0x000000ffff1a7224 */ /* 0x000fce00078e0009 */
.L_x_431:
        /* <DEDUP_REMOVED lines=11> */
[----:B0-----:R-:W-:-:S05]  /*7290*/  IADD3 R14, P0, PT, R14, UR14, RZ ;  /* 0x0000000e0e0e7c10 */ /* 0x001fca000ff1e0ff */
[----:B------:R-:W-:-:S05]  /*72a0*/  IMAD.X R15, RZ, RZ, UR15, P0 ;  /* 0x0000000fff0f7e24 */ /* 0x000fca00080e06ff */
[----:B------:R0:W2:Y:S02]  /*72b0*/  LDG.E.U8 R30, desc[UR6][R14.64] ;  /* 0x000000060e1e7981 */ /* 0x0000a4000c1e1100 */
[----:B0-----:R-:W-:-:S04]  /*72c0*/  IADD3 R14, P0, P1, R26, UR14, R23 ;  /* 0x0000000e1a0e7c10 */ /* 0x001fc8000f91e017 */
[----:B------:R-:W-:-:S05]  /*72d0*/  IADD3.X R15, PT, PT, RZ, UR15, RZ, P0, P1 ;  /* 0x0000000fff0f7c10 */ /* 0x000fca00087e24ff */
[----:B------:R-:W5:Y:S04]  /*72e0*/  LDG.E.U8 R33, desc[UR6][R14.64+0x1] ;  /* 0x000001060e217981 */ /* 0x000f68000c1e1100 */
[----:B------:R-:W3:Y:S04]  /*72f0*/  LDG.E.U8 R35, desc[UR6][R14.64+0x2] ;  /* 0x000002060e237981 */ /* 0x000ee8000c1e1100 */
[----:B------:R-:W4:Y:S01]  /*7300*/  LDG.E.U8 R37, desc[UR6][R14.64+0x7] ;  /* 0x000007060e257981 */ /* 0x000f22000c1e1100 */
[----:B--2---:R-:W-:-:S03]  /*7310*/  IMAD R29, R29, R30, RZ ;  /* 0x0000001e1d1d7224 */ /* 0x004fc600078e02ff */
[----:B------:R-:W5:Y:S01]  /*7320*/  LDL.U8 R30, [R27+0xf1] ;  /* 0x0000f1001b1e7983 */ /* 0x000f620000100000 */
[----:B---3--:R-:W-:-:S03]  /*7330*/  IMAD R32, R32, R35, RZ ;  /* 0x0000002320207224 */ /* 0x008fc600078e02ff */
[----:B------:R-:W2:Y:S01]  /*7340*/  LDG.E.U8 R35, desc[UR6][R14.64+0x4] ;  /* 0x000004060e237981 */ /* 0x000ea2000c1e1100 */
[----:B-----5:R-:W-:-:S03]  /*7350*/  IMAD R30, R30, R33, RZ ;  /* 0x000000211e1e7224 */ /* 0x020fc600078e02ff */
        /* <DEDUP_REMOVED lines=11> */
[----:B----4-:R-:W-:Y:S02]  /*7410*/  IMAD R34, R34, R37, RZ ;  /* 0x0000002522227224 */ /* 0x010fe400078e02ff */
[----:B------:R-:W-:-:S02]  /*7420*/  VIADD R26, R26, 0x8 ;  /* 0x000000081a1a7836 */ /* 0x000fc40000000000 */
[----:B---3--:R-:W-:Y:S02]  /*7430*/  IMAD R30, R30, R33, RZ ;  /* 0x000000211e1e7224 */ /* 0x008fe400078e02ff */
[----:B--2---:R-:W-:-:S05]  /*7440*/  IMAD R32, R32, R35, RZ ;  /* 0x0000002320207224 */ /* 0x004fca00078e02ff */
[----:B------:R-:W-:-:S04]  /*7450*/  LOP3.LUT R29, R32, R29, R30, 0x96, !PT ;  /* 0x0000001d201d7212 */ /* 0x000fc800078e961e */
[----:B------:R-:W-:-:S07]  /*7460*/  LOP3.LUT R22, R22, R29, R34, 0x96, !PT ;  /* 0x0000001d16167212 */ /* 0x000fce00078e9622 */
.L_x_434:
        /* <DEDUP_REMOVED lines=15> */
[----:B------:R-:W3:Y:S04]  /*7560*/  LDG.E.U8 R32, desc[UR6][R14.64+0x1] ;  /* 0x000001060e207981 */ /* 0x000ee8000c1e1100 */
[----:B------:R-:W5:Y:S04]  /*7570*/  LDG.E.U8 R29, desc[UR6][R14.64+0x2] ;  /* 0x000002060e1d7981 */ /* 0x000f68000c1e1100 */
[----:B------:R-:W4:Y:S01]  /*7580*/  LDG.E.U8 R30, desc[UR6][R14.64+0x3] ;  /* 0x000003060e1e7981 */ /* 0x000f22000c1e1100 */
[----:B--2---:R-:W-:-:S03]  /*7590*/  IMAD R33, R33, R34, RZ ;  /* 0x0000002221217224 */ /* 0x004fc600078e02ff */
[----:B------:R-:W5:Y:S01]  /*75a0*/  LDL.U8 R34, [R27+0xf2] ;  /* 0x0000f2001b227983 */ /* 0x000f620000100000 */
[----:B------:R-:W-:Y:S02]  /*75b0*/  VIADD R26, R26, 0x4 ;  /* 0x000000041a1a7836 */ /* 0x000fe40000000000 */
[----:B---3--:R-:W-:Y:S02]  /*75c0*/  IMAD R32, R35, R32, RZ ;  /* 0x0000002023207224 */ /* 0x008fe400078e02ff */
[----:B----4-:R-:W-:Y:S02]  /*75d0*/  IMAD R30, R37, R30, RZ ;  /* 0x0000001e251e7224 */ /* 0x010fe400078e02ff */
[----:B-----5:R-:W-:-:S05]  /*75e0*/  IMAD R29, R34, R29, RZ ;  /* 0x0000001d221d7224 */ /* 0x020fca00078e02ff */
[----:B------:R-:W-:-:S04]  /*75f0*/  LOP3.LUT R29, R29, R33, R32, 0x96, !PT ;  /* 0x000000211d1d7212 */ /* 0x000fc800078e9620 */
[----:B------:R-:W-:-:S07]  /*7600*/  LOP3.LUT R22, R22, R29, R30, 0x96, !PT ;  /* 0x0000001d16167212 */ /* 0x000fce00078e961e */
.L_x_435:
        /* <DEDUP_REMOVED lines=24> */
.L_x_433:
[----:B------:R-:W-:Y:S01]  /*7790*/  VIADD R20, R20, 0x1 ;  /* 0x0000000114147836 */ /* 0x000fe20000000000 */
[----:B------:R-:W-:-:S04]  /*77a0*/  LOP3.LUT R22, R22, 0xff, RZ, 0xc0, !PT ;  /* 0x000000ff16167812 */ /* 0x000fc800078ec0ff */
[----:B------:R-:W-:Y:S02]  /*77b0*/  ISETP.NE.AND P0, PT, R20, R28, PT ;  /* 0x0000001c1400720c */ /* 0x000fe40003f05270 */
[----:B------:R-:W-:-:S13]  /*77c0*/  ISETP.NE.AND P1, PT, R22, 0x1, PT ;  /* 0x000000011600780c */ /* 0x000fda0003f25270 */
[----:B------:R-:W-:Y:S05]  /*77d0*/  @P0 BRA P1, `(.L_x_436) ;  /* 0xfffffff4005c0947 */ /* 0x000fea000083ffff */
[----:B------:R-:W-:Y:S05]  /*77e0*/  BSYNC.RECONVERGENT B3 ;  /* 0x0000000000037941 */ /* 0x000fea0003800200 */
.L_x_430:
[----:B------:R-:W-:Y:S01]  /*77f0*/  ISETP.GT.AND P0, PT, R25, 0xf, PT ;  /* 0x0000000f1900780c */ /* 0x000fe20003f04270 */
[----:B------:R-:W-:Y:S03]  /*7800*/  BSSY.RECONVERGENT B3, `(.L_x_437) ;  /* 0x0000086000037945 */ /* 0x000fe60003800200 */
[----:B------:R-:W-:-:S13]  /*7810*/  ISETP.EQ.OR P0, PT, R22, 0x1, P0 ;  /* 0x000000011600780c */ /* 0x000fda0000702670 */
[----:B------:R-:W-:Y:S05]  /*7820*/  @P0 BRA `(.L_x_438) ;  /* 0x00000008000c0947 */ /* 0x000fea0003800000 */
[----:B------:R-:W-:Y:S01]  /*7830*/  LEA R26, R18, R1, 0x3 ;  /* 0x00000001121a7211 */ /* 0x000fe200078e18ff */
[----:B------:R-:W2:Y:S04]  /*7840*/  LDL.64 R22, [R17+0x190] ;  /* 0x0001900011167983 */ /* 0x000ea80000100a00 */
[----:B------:R-:W2:Y:S01]  /*7850*/  LDL.64 R14, [R26+0x190] ;  /* 0x000190001a0e7983 */ /* 0x000ea20000100a00 */
[----:B------:R-:W-:Y:S01]  /*7860*/  ISETP.GE.AND P0, PT, R21, 0x4, PT ;  /* 0x000000041500780c */ /* 0x000fe20003f06270 */
[----:B------:R-:W-:Y:S01]  /*7870*/  IMAD.MOV.U32 R20, RZ, RZ, RZ ;  /* 0x000000ffff147224 */ /* 0x000fe200078e00ff */
[----:B--2---:R-:W-:Y:S01]  /*7880*/  DADD R14, R22, R14 ;  /* 0x00000000160e7229 */ /* 0x004fe2000000000e */
[----:B------:R-:W-:-:S06]  /*7890*/  LEA R23, R25, UR19, 0x3 ;  /* 0x0000001319177c11 */ /* 0x000fcc000f8e18ff */
[----:B------:R0:W-:Y:S04]  /*78a0*/  STL.64 [R23], R14 ;  /* 0x0000000e17007387 */ /* 0x0001e80000100a00 */
        /* <DEDUP_REMOVED lines=10> */
.L_x_442:
        /* <DEDUP_REMOVED lines=51> */
.L_x_441:
        /* <DEDUP_REMOVED lines=29> */
.L_x_443:
[----:B------:R-:W-:-:S13]  /*7e50*/  ISETP.NE.OR P0, PT, R14, R8, P0 ;  /* 0x000000080e00720c */ /* 0x000fda0000705670 */
[----:B------:R-:W-:Y:S05]  /*7e60*/  @!P0 BRA `(.L_x_439) ;  /* 0x00000000003c8947 */ /* 0x000fea0003800000 */
.L_x_440:
        /* <DEDUP_REMOVED lines=15> */
.L_x_439:
        /* <DEDUP_REMOVED lines=15> */
.L_x_444:
[----:B------:R-:W-:-:S07]  /*8050*/  IADD3 R25, PT, PT, R25, 0x1, RZ ;  /* 0x0000000119197810 */ /* 0x000fce0007ffe0ff */
.L_x_438:
[----:B------:R-:W-:Y:S05]  /*8060*/  BSYNC.RECONVERGENT B3 ;  /* 0x0000000000037941 */ /* 0x000fea0003800200 */
.L_x_437:
[----:B------:R-:W-:Y:S02]  /*8070*/  ISETP.GE.AND P0, PT, R25, 0xc, PT ;  /* 0x0000000c1900780c */ /* 0x000fe40003f06270 */
[C---:B------:R-:W-:Y:S01]  /*8080*/  ISETP.GT.AND P1, PT, R18.reuse, R4, PT ;  /* 0x000000041200720c */ /* 0x040fe20003f24270 */
[----:B------:R-:W-:-:S12]  /*8090*/  VIADD R18, R18, 0xffffffff ;  /* 0xffffffff12127836 */ /* 0x000fd80000000000 */
[----:B------:R-:W-:Y:S05]  /*80a0*/  @!P0 BRA P1, `(.L_x_445) ;  /* 0xffffffe400488947 */ /* 0x000fea000083ffff */
.L_x_423:
[----:B------:R-:W-:Y:S05]  /*80b0*/  BSYNC.RECONVERGENT B2 ;  /* 0x0000000000027941 */ /* 0x000fea0003800200 */
.L_x_422:
[----:B------:R-:W-:Y:S02]  /*80c0*/  ISETP.GT.AND P0, PT, R16, 0x1, PT ;  /* 0x000000011000780c */ /* 0x000fe40003f04270 */
[----:B------:R-:W-:Y:S02]  /*80d0*/  ISETP.LT.AND P1, PT, R25, 0xc, PT ;  /* 0x0000000c1900780c */ /* 0x000fe40003f21270 */
[----:B------:R-:W-:-:S13]  /*80e0*/  ISETP.GT.AND P0, PT, R13, R12, P0 ;  /* 0x0000000c0d00720c */ /* 0x000fda0000704270 */
[----:B------:R-:W-:Y:S05]  /*80f0*/  @P0 BRA P1, `(.L_x_446) ;  /* 0xffffffe400080947 */ /* 0x000fea000083ffff */
.L_x_421:
[----:B------:R-:W-:Y:S05]  /*8100*/  BSYNC.RECONVERGENT B1 ;  /* 0x0000000000017941 */ /* 0x000fea0003800200 */
.L_x_420:
[----:B------:R-:W-:Y:S01]  /*8110*/  ISETP.GT.AND P0, PT, R25, 0xd, PT ;  /* 0x0000000d1900780c */ /* 0x000fe20003f04270 */
[----:B------:R-:W-:-:S12]  /*8120*/  BSSY.RECONVERGENT B3, `(.L_x_447) ;  /* 0x00001e8000037945 */ /* 0x000fd80003800200 */
[----:B------:R-:W-:Y:S05]  /*8130*/  @P0 BRA `(.L_x_448) ;  /* 0x0000001c00980947 */ /* 0x000fea0003800000 */
[----:B------:R-:W5:Y:S01]  /*8140*/  LDC R20, c[0x0][0x3a0] ;  /* 0x0000e800ff147b82 */ /* 0x000f620000000800 */
[----:B------:R-:W2:Y:S01]  /*8150*/  LDCU UR4, c[0x0][0x3a0] ;  /* 0x00007400ff0477ac */ /* 0x000ea20008000800 */
[----:B01-3--:R-:W-:Y:S02]  /*8160*/  VIMNMX R13, PT, PT, RZ, R5, !PT ;  /* 0x00000005ff0d7248 */ /* 0x00bfe40007fe0100 */
[----:B------:R-:W-:Y:S01]  /*8170*/  VIMNMX R18, PT, PT, RZ, R12, !PT ;  /* 0x0000000cff127248 */ /* 0x000fe20007fe0100 */
[----:B--2---:R-:W-:Y:S01]  /*8180*/  IMAD.U32 R19, RZ, RZ, UR4 ;  /* 0x00000004ff137e24 */ /* 0x004fe2000f8e00ff */
[----:B-----5:R-:W-:-:S05]  /*8190*/  VIMNMX R20, PT, PT, R20, 0x4, !PT ;  /* 0x0000000414147848 */ /* 0x020fca0007fe0100 */
[----:B------:R-:W-:-:S07]  /*81a0*/  VIADD R20, R20, 0xfffffffd ;  /* 0xfffffffd14147836 */ /* 0x000fce0000000000 */
.L_x_483:
[C---:B------:R-:W-:Y:S01]  /*81b0*/  ISETP.GE.AND P0, PT, R19.reuse, 0x2, PT ;  /* 0x000000021300780c */ /* 0x040fe20003f06270 */
[----:B------:R-:W-:Y:S01]  /*81c0*/  BSSY.RECONVERGENT B2, `(.L_x_449) ;  /* 0x00001d9000027945 */ /* 0x000fe20003800200 */
[----:B----4-:R-:W-:-:S04]  /*81d0*/  IADD3 R21, PT, PT, R19, -0x2, RZ ;  /* 0xfffffffe13157810 */ /* 0x010fc80007ffe0ff */
[----:B------:R-:W-:-:S13]  /*81e0*/  ISETP.LT.OR P0, PT, R21, R12, !P0 ;  /* 0x0000000c1500720c */ /* 0x000fda0004701670 */
[----:B0123--:R-:W-:Y:S05]  /*81f0*/  @P0 BRA `(.L_x_450) ;  /* 0x0000001c00540947 */ /* 0x00ffea0003800000 */
.L_x_482:
[----:B------:R-:W-:Y:S01]  /*8200*/  ISETP.GT.AND P0, PT, R21, R13, PT ;  /* 0x0000000d1500720c */ /* 0x000fe20003f04270 */
[----:B------:R-:W-:-:S12]  /*8210*/  BSSY.RECONVERGENT B1, `(.L_x_451) ;  /* 0x00001cf000017945 */ /* 0x000fd80003800200 */
[----:B01234-:R-:W-:Y:S05]  /*8220*/  @!P0 BRA `(.L_x_452) ;  /* 0x0000001c00348947 */ /* 0x01ffea0003800000 */
[----:B------:R-:W-:Y:S02]  /*8230*/  VIADD R4, R19, 0xffffffff ;  /* 0xffffffff13047836 */ /* 0x000fe40000000000 */
[----:B------:R-:W-:-:S03]  /*8240*/  IMAD R22, R21, 0x8, R1 ;  /* 0x0000000815167824 */ /* 0x000fc600078e0201 */
[----:B------:R-:W-:Y:S02]  /*8250*/  LEA R14, R4, UR18, 0x3 ;  /* 0x00000012040e7c11 */ /* 0x000fe4000f8e18ff */
[----:B------:R-:W2:Y:S04]  /*8260*/  LDL R4, [R22+0x280] ;  /* 0x0002800016047983 */ /* 0x000ea80000100800 */
[----:B------:R-:W3:Y:S01]  /*8270*/  LDL R26, [R14] ;  /* 0x000000000e1a7983 */ /* 0x000ee20000100800 */
[----:B------:R-:W-:Y:S02]  /*8280*/  IMAD.MOV.U32 R23, RZ, RZ, R21 ;  /* 0x000000ffff177224 */ /* 0x000fe400078e0015 */
[C---:B--2---:R-:W-:Y:S01]  /*8290*/  IMAD.IADD R27, R1.reuse, 0x1, R4 ;  /* 0x00000001011b7824 */ /* 0x044fe200078e0204 */
[----:B---3--:R-:W-:-:S07]  /*82a0*/  IADD3 R26, PT, PT, R1, R26, RZ ;  /* 0x0000001a011a7210 */ /* 0x008fce0007ffe0ff */
.L_x_481:
[----:B0-2-4-:R-:W0:Y:S02]  /*82b0*/  LDC R4, c[0x0][0x3a0] ;  /* 0x0000e800ff047b82 */ /* 0x015e240000000800 */
[----:B0-----:R-:W-:Y:S01]  /*82c0*/  ISETP.GE.AND P1, PT, R4, 0x4, PT ;  /* 0x000000040400780c */ /* 0x001fe20003f26270 */
[----:B------:R-:W-:-:S12]  /*82d0*/  IMAD.MOV.U32 R4, RZ, RZ, RZ ;  /* 0x000000ffff047224 */ /* 0x000fd800078e00ff */
[----:B-1-3--:R-:W-:Y:S05]  /*82e0*/  @!P1 BRA `(.L_x_453) ;  /* 0x0000000400649947 */ /* 0x00afea0003800000 */
        /* <DEDUP_REMOVED lines=11> */
.L_x_456:
        /* <DEDUP_REMOVED lines=29> */
[----:B------:R-:W-:-:S04]  /*8570*/  IADD3 R16, PT, PT, R16, 0x10, RZ ;  /* 0x0000001010107810 */ /* 0x000fc80007ffe0ff */
[----:B------:R-:W-:Y:S01]  /*8580*/  ISETP.GE.AND P2, PT, R16, -0xc, PT ;  /* 0xfffffff41000780c */ /* 0x000fe20003f46270 */
[----:B--2---:R-:W-:Y:S04]  /*8590*/  STL.U8 [R15+0xb], R32 ;  /* 0x00000b200f007387 */ /* 0x004fe80000100000 */
[----:B---3--:R0:W2:Y:S02]  /*85a0*/  LDL.U8 R34, [R14+0xe] ;  /* 0x00000e000e227983 */ /* 0x0080a40000100000 */
[----:B0-----:R-:W-:Y:S02]  /*85b0*/  VIADD R14, R14, 0x10 ;  /* 0x000000100e0e7836 */ /* 0x001fe40000000000 */
[----:B--2---:R0:W-:Y:S02]  /*85c0*/  STL.U8 [R15+0xc], R34 ;  /* 0x00000c220f007387 */ /* 0x0041e40000100000 */
[----:B0-----:R-:W-:-:S02]  /*85d0*/  VIADD R15, R15, 0x10 ;  /* 0x000000100f0f7836 */ /* 0x001fc40000000000 */
[----:B------:R-:W-:Y:S05]  /*85e0*/  @!P2 BRA `(.L_x_456) ;  /* 0xfffffffc006ca947 */ /* 0x000fea000383ffff */
[----:B------:R-:W-:-:S07]  /*85f0*/  MOV R4, R8 ;  /* 0x0000000800047202 */ /* 0x000fce0000000f00 */
.L_x_455:
        /* <DEDUP_REMOVED lines=24> */
.L_x_457:
[----:B------:R-:W-:-:S13]  /*8780*/  ISETP.NE.OR P0, PT, R16, RZ, P0 ;  /* 0x000000ff1000720c */ /* 0x000fda0000705670 */
[----:B------:R-:W-:Y:S05]  /*8790*/  @!P0 BRA `(.L_x_453) ;  /* 0x0000000000388947 */ /* 0x000fea0003800000 */
.L_x_454:
[----:B------:R-:W2:Y:S04]  /*87a0*/  LDL.U8 R4, [R14+-0x1] ;  /* 0xffffff000e047983 */ /* 0x000ea80000100000 */
[----:B--2---:R-:W-:Y:S04]  /*87b0*/  STL.U8 [R15+-0x3], R4 ;  /* 0xfffffd040f007387 */ /* 0x004fe80000100000 */
[----:B------:R-:W2:Y:S04]  /*87c0*/  LDL.U8 R30, [R14] ;  /* 0x000000000e1e7983 */ /* 0x000ea80000100000 */
[----:B--2---:R-:W-:Y:S04]  /*87d0*/  STL.U8 [R15+-0x2], R30 ;  /* 0xfffffe1e0f007387 */ /* 0x004fe80000100000 */
[----:B------:R-:W2:Y:S01]  /*87e0*/  LDL.U8 R32, [R14+0x1] ;  /* 0x000001000e207983 */ /* 0x000ea20000100000 */
[----:B------:R-:W-:-:S04]  /*87f0*/  IADD3 R16, PT, PT, R16, 0x4, RZ ;  /* 0x0000000410107810 */ /* 0x000fc80007ffe0ff */
[----:B------:R-:W-:Y:S01]  /*8800*/  ISETP.NE.AND P0, PT, R16, RZ, PT ;  /* 0x000000ff1000720c */ /* 0x000fe20003f05270 */
[----:B--2---:R-:W-:Y:S04]  /*8810*/  STL.U8 [R15+-0x1], R32 ;  /* 0xffffff200f007387 */ /* 0x004fe80000100000 */
[----:B------:R0:W2:Y:S02]  /*8820*/  LDL.U8 R34, [R14+0x2] ;  /* 0x000002000e227983 */ /* 0x0000a40000100000 */
[----:B0-----:R-:W-:Y:S02]  /*8830*/  VIADD R14, R14, 0x4 ;  /* 0x000000040e0e7836 */ /* 0x001fe40000000000 */
[----:B--2---:R0:W-:Y:S02]  /*8840*/  STL.U8 [R15], R34 ;  /* 0x000000220f007387 */ /* 0x0041e40000100000 */
[----:B0-----:R-:W-:-:S02]  /*8850*/  VIADD R15, R15, 0x4 ;  /* 0x000000040f0f7836 */ /* 0x001fc40000000000 */
[----:B------:R-:W-:Y:S05]  /*8860*/  @P0 BRA `(.L_x_454) ;  /* 0xfffffffc00cc0947 */ /* 0x000fea000383ffff */
[----:B------:R-:W-:-:S07]  /*8870*/  MOV R4, R8 ;  /* 0x0000000800047202 */ /* 0x000fce0000000f00 */
.L_x_453:
        /* <DEDUP_REMOVED lines=12> */
.L_x_458:
[----:B01----:R-:W2:Y:S02]  /*8940*/  LDL.U8 R4, [R26+0xf0] ;  /* 0x0000f0001a047983 */ /* 0x003ea40000100000 */
[----:B--2---:R-:W-:-:S05]  /*8950*/  IMAD.MOV R4, RZ, RZ, -R4 ;  /* 0x000000ffff047224 */ /* 0x004fca00078e0a04 */
[----:B------:R-:W-:-:S04]  /*8960*/  PRMT R15, R4, 0x7710, RZ ;  /* 0x00007710040f7816 */ /* 0x000fc800000000ff */
[----:B------:R-:W-:-:S05]  /*8970*/  IADD3 R15, PT, PT, R15, 0x1, RZ ;  /* 0x000000010f0f7810 */ /* 0x000fca0007ffe0ff */
[----:B------:R0:W-:Y:S04]  /*8980*/  STL.U8 [R26+0xf0], R15 ;  /* 0x0000f00f1a007387 */ /* 0x0001e80000100000 */
[----:B------:R-:W2:Y:S02]  /*8990*/  LDL.U8 R4, [R27+0xf0] ;  /* 0x0000f0001b047983 */ /* 0x000ea40000100000 */
[----:B--2---:R-:W-:-:S05]  /*89a0*/  IMAD.MOV R4, RZ, RZ, -R4 ;  /* 0x000000ffff047224 */ /* 0x004fca00078e0a04 */
[----:B------:R-:W-:Y:S02]  /*89b0*/  PRMT R14, R4, 0x7710, RZ ;  /* 0x00007710040e7816 */ /* 0x000fe400000000ff */
[----:B------:R-:W-:-:S03]  /*89c0*/  LEA R4, R23, UR18, 0x3 ;  /* 0x0000001217047c11 */ /* 0x000fc6000f8e18ff */
[----:B------:R-:W-:-:S05]  /*89d0*/  VIADD R14, R14, 0x1 ;  /* 0x000000010e0e7836 */ /* 0x000fca0000000000 */
[----:B------:R1:W-:Y:S04]  /*89e0*/  STL.U8 [R27+0xf0], R14 ;  /* 0x0000f00e1b007387 */ /* 0x0003e80000100000 */
[----:B------:R-:W2:Y:S02]  /*89f0*/  LDL R4, [R4+-0x8] ;  /* 0xfffff80004047983 */ /* 0x000ea40000100800 */
[----:B--2---:R-:W-:-:S05]  /*8a00*/  IADD3 R30, PT, PT, R1, R4, RZ ;  /* 0x00000004011e7210 */ /* 0x004fca0007ffe0ff */
[----:B------:R-:W2:Y:S01]  /*8a10*/  LDL.U8 R16, [R30+0xf0] ;  /* 0x0000f0001e107983 */ /* 0x000ea20000100000 */
[----:B------:R-:W-:Y:S01]  /*8a20*/  BSSY.RECONVERGENT B4, `(.L_x_459) ;  /* 0x00000b1000047945 */ /* 0x000fe20003800200 */
[----:B------:R-:W-:Y:S01]  /*8a30*/  IADD3 R3, PT, PT, R3, 0x1, RZ ;  /* 0x0000000103037810 */ /* 0x000fe20007ffe0ff */
[----:B------:R-:W-:Y:S02]  /*8a40*/  IMAD.MOV.U32 R29, RZ, RZ, RZ ;  /* 0x000000ffff1d7224 */ /* 0x000fe400078e00ff */
[----:B--2---:R-:W-:-:S05]  /*8a50*/  IMAD.MOV R16, RZ, RZ, -R16 ;  /* 0x000000ffff107224 */ /* 0x004fca00078e0a10 */
[----:B0-----:R-:W-:-:S05]  /*8a60*/  PRMT R15, R16, 0x7710, RZ ;  /* 0x00007710100f7816 */ /* 0x001fca00000000ff */
[----:B------:R-:W-:-:S05]  /*8a70*/  VIADD R15, R15, 0x1 ;  /* 0x000000010f0f7836 */ /* 0x000fca0000000000 */
[----:B------:R1:W-:Y:S02]  /*8a80*/  STL.U8 [R30+0xf0], R15 ;  /* 0x0000f00f1e007387 */ /* 0x0003e40000100000 */
.L_x_465:
[----:B-1----:R-:W0:Y:S01]  /*8a90*/  LDC R30, c[0x0][0x3a0] ;  /* 0x0000e800ff1e7b82 */ /* 0x002e220000000800 */
[----:B------:R-:W-:Y:S01]  /*8aa0*/  PRMT R33, RZ, 0x7610, R33 ;  /* 0x00007610ff217816 */ /* 0x000fe20000000021 */
[----:B------:R-:W-:Y:S01]  /*8ab0*/  IMAD.MOV.U32 R4, RZ, RZ, RZ ;  /* 0x000000ffff047224 */ /* 0x000fe200078e00ff */
[----:B0-----:R-:W-:Y:S01]  /*8ac0*/  ISETP.GE.AND P0, PT, R30, 0x10, PT ;  /* 0x000000101e00780c */ /* 0x001fe20003f06270 */
[----:B------:R-:W-:-:S12]  /*8ad0*/  IMAD R32, R29, R30, RZ ;  /* 0x0000001e1d207224 */ /* 0x000fd800078e02ff */
[----:B------:R-:W-:Y:S05]  /*8ae0*/  @!P0 BRA `(.L_x_460) ;  /* 0x00000004000c8947 */ /* 0x000fea0003800000 */
[----:B------:R-:W-:Y:S01]  /*8af0*/  HFMA2 R4, -RZ, RZ, 0, 0 ;  /* 0x00000000ff047431 */ /* 0x000fe200000001ff */
[----:B------:R-:W-:-:S07]  /*8b00*/  PRMT R33, RZ, 0x7610, R33 ;  /* 0x00007610ff217816 */ /* 0x000fce0000000021 */
.L_x_461:
        /* <DEDUP_REMOVED lines=8> */
[----:B------:R-:W3:Y:S01]  /*8b90*/  LDG.E.U8 R36, desc[UR6][R14.64+0x1] ;  /* 0x000001060e247981 */ /* 0x000ee2000c1e1100 */
[----:B--2---:R-:W-:-:S03]  /*8ba0*/  IMAD R34, R17, R34, RZ ;  /* 0x0000002211227224 */ /* 0x004fc600078e02ff */
[----:B------:R-:W2:Y:S01]  /*8bb0*/  LDL.U8 R17, [R16+0xf2] ;  /* 0x0000f20010117983 */ /* 0x000ea20000100000 */
[----:B---3--:R-:W-:-:S03]  /*8bc0*/  IMAD R35, R35, R36, RZ ;  /* 0x0000002423237224 */ /* 0x008fc600078e02ff */
[----:B------:R-:W3:Y:S02]  /*8bd0*/  LDG.E.U8 R36, desc[UR6][R14.64+0x3] ;  /* 0x000003060e247981 */ /* 0x000ee4000c1e1100 */
        /* <DEDUP_REMOVED lines=49> */
[----:B------:R-:W-:-:S05]  /*8ef0*/  LOP3.LUT R33, R35, R34, R33, 0x96, !PT ;  /* 0x0000002223217212 */ /* 0x000fca00078e9621 */
[----:B------:R-:W-:Y:S05]  /*8f00*/  @P0 BRA `(.L_x_461) ;  /* 0xfffffffc00000947 */ /* 0x000fea000383ffff */
[----:B------:R-:W-:-:S07]  /*8f10*/  IMAD.MOV.U32 R4, RZ, RZ, R9 ;  /* 0x000000ffff047224 */ /* 0x000fce00078e0009 */
.L_x_460:
        /* <DEDUP_REMOVED lines=18> */
[----:B--2---:R-:W-:-:S03]  /*9040*/  IMAD R36, R36, R37, RZ ;  /* 0x0000002524247224 */ /* 0x004fc600078e02ff */
[----:B------:R-:W4:Y:S01]  /*9050*/  LDL.U8 R37, [R34+0xf2] ;  /* 0x0000f20022257983 */ /* 0x000f220000100000 */
[----:B---3--:R-:W-:-:S03]  /*9060*/  IMAD R35, R35, R14, RZ ;  /* 0x0000000e23237224 */ /* 0x008fc600078e02ff */
[----:B------:R-:W5:Y:S01]  /*9070*/  LDL.U8 R14, [R34+0xf3] ;  /* 0x0000f300220e7983 */ /* 0x000f620000100000 */
[----:B----4-:R-:W-:Y:S02]  /*9080*/  IMAD R37, R37, R38, RZ ;  /* 0x0000002625257224 */ /* 0x010fe400078e02ff */
[----:B-----5:R-:W-:-:S03]  /*9090*/  IMAD R14, R14, R15, RZ ;  /* 0x0000000f0e0e7224 */ /* 0x020fc600078e02ff */
[----:B------:R-:W-:Y:S01]  /*90a0*/  LOP3.LUT R35, R37, R35, R36, 0x96, !PT ;  /* 0x0000002325237212 */ /* 0x000fe200078e9624 */
[----:B------:R-:W2:Y:S04]  /*90b0*/  LDL.U8 R15, [R34+0xf4] ;  /* 0x0000f400220f7983 */ /* 0x000ea80000100000 */
[----:B------:R-:W2:Y:S04]  /*90c0*/  LDG.E.U8 R36, desc[UR6][R16.64+0x4] ;  /* 0x0000040610247981 */ /* 0x000ea8000c1e1100 */
[----:B------:R-:W3:Y:S01]  /*90d0*/  LDG.E.U8 R37, desc[UR6][R16.64+0x7] ;  /* 0x0000070610257981 */ /* 0x000ee2000c1e1100 */
[----:B--2---:R-:W-:-:S03]  /*90e0*/  IMAD R15, R15, R36, RZ ;  /* 0x000000240f0f7224 */ /* 0x004fc600078e02ff */
[----:B------:R-:W2:Y:S02]  /*90f0*/  LDG.E.U8 R36, desc[UR6][R16.64+0x6] ;  /* 0x0000060610247981 */ /* 0x000ea4000c1e1100 */
[----:B------:R-:W-:Y:S02]  /*9100*/  LOP3.LUT R35, R15, R35, R14, 0x96, !PT ;  /* 0x000000230f237212 */ /* 0x000fe400078e960e */
[----:B------:R-:W4:Y:S04]  /*9110*/  LDL.U8 R14, [R34+0xf5] ;  /* 0x0000f500220e7983 */ /* 0x000f280000100000 */
[----:B------:R-:W4:Y:S02]  /*9120*/  LDG.E.U8 R15, desc[UR6][R16.64+0x5] ;  /* 0x00000506100f7981 */ /* 0x000f24000c1e1100 */
[----:B----4-:R-:W-:-:S02]  /*9130*/  IMAD R14, R14, R15, RZ ;  /* 0x0000000f0e0e7224 */ /* 0x010fc400078e02ff */
[----:B------:R-:W2:Y:S02]  /*9140*/  LDL.U8 R15, [R34+0xf6] ;  /* 0x0000f600220f7983 */ /* 0x000ea40000100000 */
[----:B--2---:R-:W-:Y:S02]  /*9150*/  IMAD R15, R15, R36, RZ ;  /* 0x000000240f0f7224 */ /* 0x004fe400078e02ff */
[----:B------:R-:W3:Y:S03]  /*9160*/  LDL.U8 R36, [R34+0xf7] ;  /* 0x0000f70022247983 */ /* 0x000ee60000100000 */
[----:B------:R-:W-:Y:S02]  /*9170*/  LOP3.LUT R14, R15, R35, R14, 0x96, !PT ;  /* 0x000000230f0e7212 */ /* 0x000fe400078e960e */
[----:B------:R-:W-:Y:S01]  /*9180*/  IADD3 R4, PT, PT, R4, 0x8, RZ ;  /* 0x0000000804047810 */ /* 0x000fe20007ffe0ff */
[----:B---3--:R-:W-:-:S05]  /*9190*/  IMAD R36, R36, R37, RZ ;  /* 0x0000002524247224 */ /* 0x008fca00078e02ff */
[----:B------:R-:W-:-:S04]  /*91a0*/  LOP3.LUT R14, R33, R14, R36, 0x96, !PT ;  /* 0x0000000e210e7212 */ /* 0x000fc800078e9624 */
[----:B------:R-:W-:-:S07]  /*91b0*/  PRMT R33, R14, 0x7610, R33 ;  /* 0x000076100e217816 */ /* 0x000fce0000000021 */
.L_x_463:
[----:B------:R-:W-:Y:S05]  /*91c0*/  @!P4 BRA `(.L_x_462) ;  /* 0x0000000000c4c947 */ /* 0x000fea0003800000 */
[----:B------:R-:W-:-:S13]  /*91d0*/  ISETP.GE.U32.AND P0, PT, R11, 0x3, PT ;  /* 0x000000030b00780c */ /* 0x000fda0003f06070 */
[----:B------:R-:W-:Y:S05]  /*91e0*/  @!P0 BRA `(.L_x_464) ;  /* 0x0000000000588947 */ /* 0x000fea0003800000 */
[----:B------:R-:W0:Y:S01]  /*91f0*/  LDCU.64 UR14, c[0x0][0x398] ;  /* 0x00007300ff0e77ac */ /* 0x000e220008000a00 */
[----:B------:R-:W-:Y:S01]  /*9200*/  IMAD.IADD R14, R32, 0x1, R4 ;  /* 0x00000001200e7824 */ /* 0x000fe200078e0204 */
[----:B------:R-:W-:-:S05]  /*9210*/  IADD3 R34, PT, PT, R1, R4, RZ ;  /* 0x0000000401227210 */ /* 0x000fca0007ffe0ff */
        /* <DEDUP_REMOVED lines=19> */
.L_x_464:
        /* <DEDUP_REMOVED lines=25> */
.L_x_462:
[----:B------:R-:W-:Y:S01]  /*94e0*/  VIADD R29, R29, 0x1 ;  /* 0x000000011d1d7836 */ /* 0x000fe20000000000 */
[----:B------:R-:W-:-:S04]  /*94f0*/  LOP3.LUT R33, R33, 0xff, RZ, 0xc0, !PT ;  /* 0x000000ff21217812 */ /* 0x000fc800078ec0ff */
[----:B------:R-:W-:Y:S02]  /*9500*/  ISETP.NE.AND P0, PT, R29, R28, PT ;  /* 0x0000001c1d00720c */ /* 0x000fe40003f05270 */
[----:B------:R-:W-:-:S13]  /*9510*/  ISETP.NE.AND P3, PT, R33, 0x1, PT ;  /* 0x000000012100780c */ /* 0x000fda0003f65270 */
[----:B------:R-:W-:Y:S05]  /*9520*/  @P0 BRA P3, `(.L_x_465) ;  /* 0xfffffff400580947 */ /* 0x000fea000183ffff */
[----:B------:R-:W-:Y:S05]  /*9530*/  BSYNC.RECONVERGENT B4 ;  /* 0x0000000000047941 */ /* 0x000fea0003800200 */
.L_x_459:
        /* <DEDUP_REMOVED lines=10> */
[----:B------:R-:W-:Y:S01]  /*95e0*/  IMAD.MOV.U32 R4, RZ, RZ, RZ ;  /* 0x000000ffff047224 */ /* 0x000fe200078e00ff */
[----:B--2---:R-:W-:-:S08]  /*95f0*/  DADD R16, R32, R16 ;  /* 0x0000000020107229 */ /* 0x004fd00000000010 */
[----:B---3--:R-:W-:Y:S01]  /*9600*/  DADD R14, R16, R14 ;  /* 0x00000000100e7229 */ /* 0x008fe2000000000e */
[----:B------:R-:W-:-:S06]  /*9610*/  LEA R17, R25, UR19, 0x3 ;  /* 0x0000001319117c11 */ /* 0x000fcc000f8e18ff */
[----:B------:R0:W-:Y:S01]  /*9620*/  STL.64 [R17], R14 ;  /* 0x0000000e11007387 */ /* 0x0001e20000100a00 */
[----:B------:R-:W-:Y:S05]  /*9630*/  @!P1 BRA `(.L_x_468) ;  /* 0x0000000400dc9947 */ /* 0x000fea0003800000 */
[----:B------:R-:W-:Y:S01]  /*9640*/  ISETP.GT.AND P0, PT, R8, RZ, PT ;  /* 0x000000ff0800720c */ /* 0x000fe20003f04270 */
[----:B------:R-:W-:Y:S04]  /*9650*/  BSSY.RECONVERGENT B5, `(.L_x_468) ;  /* 0x0000075000057945 */ /* 0x000fe80003800200 */
[----:B------:R-:W-:Y:S01]  /*9660*/  BSSY.RELIABLE B4, `(.L_x_469) ;  /* 0x0000062000047945 */ /* 0x000fe20003800100 */
[----:B0-----:R-:W-:-:S07]  /*9670*/  IMAD.MOV.U32 R15, RZ, RZ, RZ ;  /* 0x000000ffff0f7224 */ /* 0x001fce00078e00ff */
[----:B------:R-:W-:Y:S05]  /*9680*/  @!P0 BRA `(.L_x_470) ;  /* 0x00000004007c8947 */ /* 0x000fea0003800000 */
[----:B------:R-:W-:Y:S01]  /*9690*/  IADD3 R14, PT, PT, R8, -R15, RZ ;  /* 0x8000000f080e7210 */ /* 0x000fe20007ffe0ff */
[----:B------:R-:W-:Y:S01]  /*96a0*/  BSSY.RECONVERGENT B7, `(.L_x_471) ;  /* 0x000003b000077945 */ /* 0x000fe20003800200 */
[----:B------:R-:W-:Y:S02]  /*96b0*/  PLOP3.LUT P0, PT, PT, PT, PT, 0x80, 0x8 ;  /* 0x000000000008781c */ /* 0x000fe40003f0f070 */
[----:B------:R-:W-:-:S13]  /*96c0*/  ISETP.GT.AND P1, PT, R14, 0xc, PT ;  /* 0x0000000c0e00780c */ /* 0x000fda0003f24270 */
[----:B------:R-:W-:Y:S05]  /*96d0*/  @!P1 BRA `(.L_x_472) ;  /* 0x0000000000dc9947 */ /* 0x000fea0003800000 */
[----:B------:R-:W-:Y:S01]  /*96e0*/  BSSY.RECONVERGENT B8, `(.L_x_473) ;  /* 0x0000035000087945 */ /* 0x000fe20003800200 */
[----:B------:R-:W-:Y:S01]  /*96f0*/  PLOP3.LUT P0, PT, PT, PT, PT, 0x8, 0x80 ;  /* 0x000000000080781c */ /* 0x000fe20003f0e170 */
[----:B------:R-:W-:-:S12]  /*9700*/  VIADD R14, R8, 0xfffffff4 ;  /* 0xfffffff4080e7836 */ /* 0x000fd80000000000 */
.L_x_474:
[----:B------:R-:W-:-:S05]  /*9710*/  IMAD.IADD R35, R1, 0x1, R15 ;  /* 0x0000000101237824 */ /* 0x000fca00078e020f */
[----:B----4-:R-:W2:Y:S01]  /*9720*/  LDL.U8 R16, [R35+0xf0] ;  /* 0x0000f00023107983 */ /* 0x010ea20000100000 */
        /* <DEDUP_REMOVED lines=37> */
[----:B---3--:R-:W-:-:S05]  /*9980*/  IADD3 R32, PT, PT, R1, R4, RZ ;  /* 0x0000000401207210 */ /* 0x008fca0007ffe0ff */
        /* <DEDUP_REMOVED lines=11> */
.L_x_473:
[----:B----4-:R-:W-:-:S07]  /*9a40*/  IMAD.MOV.U32 R4, RZ, RZ, R8 ;  /* 0x000000ffff047224 */ /* 0x010fce00078e0008 */
.L_x_472:
[----:B------:R-:W-:Y:S05]  /*9a50*/  BSYNC.RECONVERGENT B7 ;  /* 0x0000000000077941 */ /* 0x000fea0003800200 */
.L_x_471:
[----:B------:R-:W-:Y:S01]  /*9a60*/  IADD3 R14, PT, PT, R8, -R15, RZ ;  /* 0x8000000f080e7210 */ /* 0x000fe20007ffe0ff */
[----:B------:R-:W-:Y:S03]  /*9a70*/  BSSY.RECONVERGENT B7, `(.L_x_475) ;  /* 0x000001d000077945 */ /* 0x000fe60003800200 */
        /* <DEDUP_REMOVED lines=28> */
.L_x_476:
[----:B------:R-:W-:Y:S05]  /*9c40*/  BSYNC.RECONVERGENT B7 ;  /* 0x0000000000077941 */ /* 0x000fea0003800200 */
.L_x_475:
[----:B------:R-:W-:-:S13]  /*9c50*/  ISETP.NE.OR P0, PT, R15, R8, P0 ;  /* 0x000000080f00720c */ /* 0x000fda0000705670 */
[----:B------:R-:W-:Y:S05]  /*9c60*/  @!P0 BREAK.RELIABLE B4 ;  /* 0x0000000000048942 */ /* 0x000fea0003800100 */
[----:B------:R-:W-:Y:S05]  /*9c70*/  @!P0 BRA `(.L_x_477) ;  /* 0x0000000000488947 */ /* 0x000fea0003800000 */
.L_x_470:
[----:B------:R-:W-:Y:S05]  /*9c80*/  BSYNC.RELIABLE B4 ;  /* 0x0000000000047941 */ /* 0x000fea0003800100 */
.L_x_469:
[----:B------:R-:W-:Y:S01]  /*9c90*/  BSSY.RECONVERGENT B4, `(.L_x_478) ;  /* 0x000000f000047945 */ /* 0x000fe20003800200 */
.L_x_479:
[----:B---3--:R-:W-:-:S05]  /*9ca0*/  IMAD.IADD R32, R1, 0x1, R15 ;  /* 0x0000000101207824 */ /* 0x008fca00078e020f */
[----:B0-----:R-:W2:Y:S01]  /*9cb0*/  LDL.U8 R14, [R32+0xf0] ;  /* 0x0000f000200e7983 */ /* 0x001ea20000100000 */
[----:B------:R-:W-:-:S05]  /*9cc0*/  IMAD R4, R25, R30, R15 ;  /* 0x0000001e19047224 */ /* 0x000fca00078e020f */
[----:B------:R-:W-:-:S05]  /*9cd0*/  IADD3 R29, PT, PT, R1, R4, RZ ;  /* 0x00000004011d7210 */ /* 0x000fca0007ffe0ff */
        /* <DEDUP_REMOVED lines=11> */
.L_x_478:
[----:B0-----:R-:W-:-:S07]  /*9d90*/  IMAD.MOV.U32 R4, RZ, RZ, R8 ;  /* 0x000000ffff047224 */ /* 0x001fce00078e0008 */
.L_x_477:
[----:B------:R-:W-:Y:S05]  /*9da0*/  BSYNC.RECONVERGENT B5 ;  /* 0x0000000000057941 */ /* 0x000fea0003800200 */
.L_x_468:
[----:B------:R-:W-:Y:S05]  /*9db0*/  @!P2 BRA `(.L_x_480) ;  /* 0x000000000034a947 */ /* 0x000fea0003800000 */
[----:B0-----:R-:W-:-:S05]  /*9dc0*/  IADD3 R15, PT, PT, R1, R4, RZ ;  /* 0x00000004010f7210 */ /* 0x001fca0007ffe0ff */
[----:B---3--:R-:W2:Y:S01]  /*9dd0*/  LDL.U8 R14, [R15+0xf0] ;  /* 0x0000f0000f0e7983 */ /* 0x008ea20000100000 */
        /* <DEDUP_REMOVED lines=11> */
.L_x_480:
[----:B------:R-:W-:-:S07]  /*9e90*/  VIADD R25, R25, 0x1 ;  /* 0x0000000119197836 */ /* 0x000fce0000000000 */
.L_x_467:
[----:B------:R-:W-:Y:S05]  /*9ea0*/  BSYNC.RECONVERGENT B6 ;  /* 0x0000000000067941 */ /* 0x000fea0003800200 */
.L_x_466:
[C---:B------:R-:W-:Y:S02]  /*9eb0*/  ISETP.GT.AND P0, PT, R23.reuse, 0x1, PT ;  /* 0x000000011700780c */ /* 0x040fe40003f04270 */
[----:B------:R-:W-:Y:S02]  /*9ec0*/  IADD3 R23, PT, PT, R23, -0x1, RZ ;  /* 0xffffffff17177810 */ /* 0x000fe40007ffe0ff */
[----:B------:R-:W-:Y:S02]  /*9ed0*/  ISETP.LT.AND P1, PT, R25, 0xe, PT ;  /* 0x0000000e1900780c */ /* 0x000fe40003f21270 */
[----:B------:R-:W-:-:S13]  /*9ee0*/  ISETP.GT.AND P0, PT, R23, R5, P0 ;  /* 0x000000051700720c */ /* 0x000fda0000704270 */
[----:B------:R-:W-:Y:S05]  /*9ef0*/  @P0 BRA P1, `(.L_x_481) ;  /* 0xffffffe000ec0947 */ /* 0x000fea000083ffff */
.L_x_452:
[----:B------:R-:W-:Y:S05]  /*9f00*/  BSYNC.RECONVERGENT B1 ;  /* 0x0000000000017941 */ /* 0x000fea0003800200 */
.L_x_451:
[----:B------:R-:W-:Y:S02]  /*9f10*/  ISETP.GE.AND P0, PT, R25, 0xe, PT ;  /* 0x0000000e1900780c */ /* 0x000fe40003f06270 */
[C---:B------:R-:W-:Y:S01]  /*9f20*/  ISETP.GT.AND P1, PT, R21.reuse, R18, PT ;  /* 0x000000121500720c */ /* 0x040fe20003f24270 */
[----:B------:R-:W-:-:S12]  /*9f30*/  VIADD R21, R21, 0xffffffff ;  /* 0xffffffff15157836 */ /* 0x000fd80000000000 */
[----:B------:R-:W-:Y:S05]  /*9f40*/  @!P0 BRA P1, `(.L_x_482) ;  /* 0xffffffe000ac8947 */ /* 0x000fea000083ffff */
.L_x_450:
[----:B------:R-:W-:Y:S05]  /*9f50*/  BSYNC.RECONVERGENT B2 ;  /* 0x0000000000027941 */ /* 0x000fea0003800200 */
.L_x_449:
[----:B------:R-:W-:-:S04]  /*9f60*/  ISETP.GT.AND P0, PT, R25, 0xd, PT ;  /* 0x0000000d1900780c */ /* 0x000fc80003f04270 */
[C---:B------:R-:W-:Y:S01]  /*9f70*/  ISETP.LE.OR P0, PT, R19.reuse, R20, P0 ;  /* 0x000000141300720c */ /* 0x040fe20000703670 */
[----:B------:R-:W-:-:S12]  /*9f80*/  VIADD R19, R19, 0xffffffff ;  /* 0xffffffff13137836 */ /* 0x000fd80000000000 */
[----:B------:R-:W-:Y:S05]  /*9f90*/  @!P0 BRA `(.L_x_483) ;  /* 0xffffffe000848947 */ /* 0x000fea000383ffff */
.L_x_448:
[----:B------:R-:W-:Y:S05]  /*9fa0*/  BSYNC.RECONVERGENT B3 ;  /* 0x0000000000037941 */ /* 0x000fea0003800200 */
.L_x_447:
[----:B------:R-:W-:-:S13]  /*9fb0*/  ISETP.GT.AND P0, PT, R25, RZ, PT ;  /* 0x000000ff1900720c */ /* 0x000fda0003f04270 */
[----:B------:R-:W-:Y:S05]  /*9fc0*/  @P0 BRA `(.L_x_484) ;  /* 0x0000000800140947 */ /* 0x000fea0003800000 */
[----:B------:R-:W5:Y:S01]  /*9fd0*/  LDCU UR4, c[0x0][0x3a0] ;  /* 0x00007400ff0477ac */ /* 0x000f620008000800 */
[----:B01234-:R-:W-:Y:S01]  /*9fe0*/  HFMA2 R14, -RZ, RZ, 0, 0 ;  /* 0x00000000ff0e7431 */ /* 0x01ffe200000001ff */
        /* <DEDUP_REMOVED lines=14> */
.L_x_488:
[----:B------:R-:W2:Y:S04]  /*a0d0*/  LDL.64 R8, [R5+-0x10] ;  /* 0xfffff00005087983 */ /* 0x000ea80000100a00 */
[----:B------:R-:W-:Y:S04]  /*a0e0*/  STL.64 [R7+-0x10], RZ ;  /* 0xfffff0ff07007387 */ /* 0x000fe80000100a00 */
[----:B------:R-:W2:Y:S04]  /*a0f0*/  LDL.64 R10, [R5+-0x8] ;  /* 0xfffff800050a7983 */ /* 0x000ea80000100a00 */
[----:B--2---:R0:W-:Y:S04]  /*a100*/  STL.128 [R6+-0x10], R8 ;  /* 0xfffff00806007387 */ /* 0x0041e80000100c00 */
[----:B------:R-:W-:Y:S04]  /*a110*/  STL.64 [R7+-0x8], RZ ;  /* 0xfffff8ff07007387 */ /* 0x000fe80000100a00 */
[----:B0-----:R-:W2:Y:S04]  /*a120*/  LDL.64 R8, [R5] ;  /* 0x0000000005087983 */ /* 0x001ea80000100a00 */
[----:B------:R-:W-:Y:S04]  /*a130*/  STL.64 [R7], RZ ;  /* 0x000000ff07007387 */ /* 0x000fe80000100a00 */
[----:B------:R-:W2:Y:S04]  /*a140*/  LDL.64 R10, [R5+0x8] ;  /* 0x00000800050a7983 */ /* 0x000ea80000100a00 */
[----:B--2---:R0:W-:Y:S04]  /*a150*/  STL.128 [R6], R8 ;  /* 0x0000000806007387 */ /* 0x0041e80000100c00 */
[----:B------:R-:W-:Y:S04]  /*a160*/  STL.64 [R7+0x8], RZ ;  /* 0x000008ff07007387 */ /* 0x000fe80000100a00 */
[----:B0-----:R-:W2:Y:S04]  /*a170*/  LDL.64 R8, [R5+0x10] ;  /* 0x0000100005087983 */ /* 0x001ea80000100a00 */
[----:B------:R-:W-:Y:S04]  /*a180*/  STL.64 [R7+0x10], RZ ;  /* 0x000010ff07007387 */ /* 0x000fe80000100a00 */
[----:B------:R-:W2:Y:S04]  /*a190*/  LDL.64 R10, [R5+0x18] ;  /* 0x00001800050a7983 */ /* 0x000ea80000100a00 */
[----:B--2---:R0:W-:Y:S04]  /*a1a0*/  STL.128 [R6+0x10], R8 ;  /* 0x0000100806007387 */ /* 0x0041e80000100c00 */
        /* <DEDUP_REMOVED lines=18> */
[----:B------:R-:W2:Y:S01]  /*a2d0*/  LDL.64 R10, [R5+0x58] ;  /* 0x00005800050a7983 */ /* 0x000ea20000100a00 */
[----:B------:R-:W-:-:S04]  /*a2e0*/  IADD3 R12, PT, PT, R12, 0x10, RZ ;  /* 0x000000100c0c7810 */ /* 0x000fc80007ffe0ff */
[----:B------:R-:W-:Y:S01]  /*a2f0*/  ISETP.GE.AND P1, PT, R12, -0xc, PT ;  /* 0xfffffff40c00780c */ /* 0x000fe20003f26270 */
[----:B--2---:R0:W-:Y:S04]  /*a300*/  STL.128 [R6+0x50], R8 ;  /* 0x0000500806007387 */ /* 0x0041e80000100c00 */
[----:B------:R-:W-:Y:S04]  /*a310*/  STL.64 [R7+0x58], RZ ;  /* 0x000058ff07007387 */ /* 0x000fe80000100a00 */
[----:B0-----:R-:W2:Y:S04]  /*a320*/  LDL.64 R8, [R5+0x60] ;  /* 0x0000600005087983 */ /* 0x001ea80000100a00 */
[----:B------:R-:W-:Y:S04]  /*a330*/  STL.64 [R7+0x60], RZ ;  /* 0x000060ff07007387 */ /* 0x000fe80000100a00 */
[----:B------:R0:W2:Y:S02]  /*a340*/  LDL.64 R10, [R5+0x68] ;  /* 0x00006800050a7983 */ /* 0x0000a40000100a00 */
[----:B0-----:R-:W-:-:S02]  /*a350*/  VIADD R5, R5, 0x80 ;  /* 0x0000008005057836 */ /* 0x001fc40000000000 */
[----:B--2---:R-:W-:Y:S04]  /*a360*/  STL.128 [R6+0x60], R8 ;  /* 0x0000600806007387 */ /* 0x004fe80000100c00 */
[----:B------:R0:W-:Y:S02]  /*a370*/  STL.64 [R7+0x68], RZ ;  /* 0x000068ff07007387 */ /* 0x0001e40000100a00 */
[----:B0-----:R-:W-:Y:S01]  /*a380*/  IADD3 R7, PT, PT, R7, 0x80, RZ ;  /* 0x0000008007077810 */ /* 0x001fe20007ffe0ff */
[----:B------:R-:W-:Y:S01]  /*a390*/  VIADD R6, R6, 0x80 ;  /* 0x0000008006067836 */ /* 0x000fe20000000000 */
[----:B------:R-:W-:Y:S06]  /*a3a0*/  @!P1 BRA `(.L_x_488) ;  /* 0xfffffffc00489947 */ /* 0x000fec000383ffff */
[----:B------:R-:W-:-:S07]  /*a3b0*/  IMAD.MOV.U32 R14, RZ, RZ, R4 ;  /* 0x000000ffff0e7224 */ /* 0x000fce00078e0004 */
.L_x_487:
        /* <DEDUP_REMOVED lines=20> */
[----:B------:R0:W2:Y:S01]  /*a500*/  LDL.64 R10, [R5+0x28] ;  /* 0x00002800050a7983 */ /* 0x0000a20000100a00 */
[----:B------:R-:W-:Y:S01]  /*a510*/  PLOP3.LUT P0, PT, PT, PT, PT, 0x8, 0x80 ;  /* 0x000000000080781c */ /* 0x000fe20003f0e170 */
[----:B------:R-:W-:Y:S01]  /*a520*/  IMAD.MOV.U32 R14, RZ, RZ, R4 ;  /* 0x000000ffff0e7224 */ /* 0x000fe200078e0004 */
[----:B------:R-:W-:Y:S01]  /*a530*/  IADD3 R12, PT, PT, R12, 0x8, RZ ;  /* 0x000000080c0c7810 */ /* 0x000fe20007ffe0ff */
[----:B0-----:R-:W-:Y:S01]  /*a540*/  VIADD R5, R5, 0x40 ;  /* 0x0000004005057836 */ /* 0x001fe20000000000 */
[----:B--2---:R-:W-:Y:S04]  /*a550*/  STL.128 [R6+0x20], R8 ;  /* 0x0000200806007387 */ /* 0x004fe80000100c00 */
[----:B------:R0:W-:Y:S02]  /*a560*/  STL.64 [R7+0x28], RZ ;  /* 0x000028ff07007387 */ /* 0x0001e40000100a00 */
[----:B0-----:R-:W-:Y:S01]  /*a570*/  VIADD R7, R7, 0x40 ;  /* 0x0000004007077836 */ /* 0x001fe20000000000 */
[----:B------:R-:W-:-:S07]  /*a580*/  IADD3 R6, PT, PT, R6, 0x40, RZ ;  /* 0x0000004006067810 */ /* 0x000fce0007ffe0ff */
.L_x_489:
[----:B------:R-:W-:-:S13]  /*a590*/  ISETP.EQ.AND P1, PT, R12, RZ, PT ;  /* 0x000000ff0c00720c */ /* 0x000fda0003f22270 */
[----:B------:R-:W-:Y:S05]  /*a5a0*/  @!P0 BRA P1, `(.L_x_485) ;  /* 0x0000000000448947 */ /* 0x000fea0000800000 */
.L_x_486:
[----:B------:R-:W2:Y:S04]  /*a5b0*/  LDL.64 R8, [R5+-0x10] ;  /* 0xfffff00005087983 */ /* 0x000ea80000100a00 */
[----:B------:R-:W-:Y:S04]  /*a5c0*/  STL.64 [R7+-0x10], RZ ;  /* 0xfffff0ff07007387 */ /* 0x000fe80000100a00 */
[----:B------:R-:W2:Y:S01]  /*a5d0*/  LDL.64 R10, [R5+-0x8] ;  /* 0xfffff800050a7983 */ /* 0x000ea20000100a00 */
[----:B------:R-:W-:-:S05]  /*a5e0*/  VIADD R12, R12, 0x4 ;  /* 0x000000040c0c7836 */ /* 0x000fca0000000000 */
[----:B------:R-:W-:Y:S01]  /*a5f0*/  ISETP.NE.AND P0, PT, R12, RZ, PT ;  /* 0x000000ff0c00720c */ /* 0x000fe20003f05270 */
[----:B--2---:R0:W-:Y:S04]  /*a600*/  STL.128 [R6+-0x10], R8 ;  /* 0xfffff00806007387 */ /* 0x0041e80000100c00 */
[----:B------:R-:W-:Y:S04]  /*a610*/  STL.64 [R7+-0x8], RZ ;  /* 0xfffff8ff07007387 */ /* 0x000fe80000100a00 */
[----:B0-----:R-:W2:Y:S04]  /*a620*/  LDL.64 R8, [R5] ;  /* 0x0000000005087983 */ /* 0x001ea80000100a00 */
[----:B------:R-:W-:Y:S04]  /*a630*/  STL.64 [R7], RZ ;  /* 0x000000ff07007387 */ /* 0x000fe80000100a00 */
[----:B------:R0:W2:Y:S02]  /*a640*/  LDL.64 R10, [R5+0x8] ;  /* 0x00000800050a7983 */ /* 0x0000a40000100a00 */
[----:B0-----:R-:W-:-:S02]  /*a650*/  IADD3 R5, PT, PT, R5, 0x20, RZ ;  /* 0x0000002005057810 */ /* 0x001fc40007ffe0ff */
[----:B--2---:R-:W-:Y:S04]  /*a660*/  STL.128 [R6], R8 ;  /* 0x0000000806007387 */ /* 0x004fe80000100c00 */
[----:B------:R0:W-:Y:S02]  /*a670*/  STL.64 [R7+0x8], RZ ;  /* 0x000008ff07007387 */ /* 0x0001e40000100a00 */
[----:B0-----:R-:W-:Y:S02]  /*a680*/  VIADD R7, R7, 0x20 ;  /* 0x0000002007077836 */ /* 0x001fe40000000000 */
[----:B------:R-:W-:Y:S01]  /*a690*/  VIADD R6, R6, 0x20 ;  /* 0x0000002006067836 */ /* 0x000fe20000000000 */
[----:B------:R-:W-:Y:S06]  /*a6a0*/  @P0 BRA `(.L_x_486) ;  /* 0xfffffffc00c00947 */ /* 0x000fec000383ffff */
[----:B------:R-:W-:-:S07]  /*a6b0*/  MOV R14, R4 ;  /* 0x00000004000e7202 */ /* 0x000fce0000000f00 */
.L_x_485:
[----:B------:R-:W-:-:S13]  /*a6c0*/  ISETP.NE.AND P0, PT, R24, RZ, PT ;  /* 0x000000ff1800720c */ /* 0x000fda0003f05270 */
[----:B------:R-:W-:Y:S05]  /*a6d0*/  @!P0 BRA `(.L_x_374) ;  /* 0x0000001000dc8947 */ /* 0x000fea0003800000 */
[----:B------:R-:W-:-:S05]  /*a6e0*/  IMAD R7, R14, 0x8, R1 ;  /* 0x000000080e077824 */ /* 0x000fca00078e0201 */
[----:B------:R-:W2:Y:S01]  /*a6f0*/  LDL.64 R4, [R7+0x208] ;  /* 0x0002080007047983 */ /* 0x000ea20000100a00 */
[----:B------:R-:W-:-:S03]  /*a700*/  IADD3 R6, PT, PT, -R24, 0x1, RZ ;  /* 0x0000000118067810 */ /* 0x000fc60007ffe1ff */
[----:B------:R0:W-:Y:S01]  /*a710*/  STL.64 [R7+0x190], RZ ;  /* 0x000190ff07007387 */ /* 0x0001e20000100a00 */
[----:B------:R-:W-:-:S03]  /*a720*/  ISETP.NE.AND P0, PT, R6, RZ, PT ;  /* 0x000000ff0600720c */ /* 0x000fc60003f05270 */
[----:B--2---:R0:W-:Y:S10]  /*a730*/  STL.64 [R7+0x110], R4 ;  /* 0x0001100407007387 */ /* 0x0041f40000100a00 */
[----:B------:R-:W-:Y:S05]  /*a740*/  @!P0 BRA `(.L_x_374) ;  /* 0x0000001000c08947 */ /* 0x000fea0003800000 */
[C---:B------:R-:W-:Y:S02]  /*a750*/  VIADD R8, R7.reuse, 0x198 ;  /* 0x0000019807087836 */ /* 0x040fe40000000000 */
[C---:B------:R-:W-:Y:S01]  /*a760*/  VIADD R9, R7.reuse, 0x118 ;  /* 0x0000011807097836 */ /* 0x040fe20000000000 */
[----:B0-----:R-:W-:-:S07]  /*a770*/  IADD3 R7, PT, PT, R7, 0x210, RZ ;  /* 0x0000021007077810 */ /* 0x001fce0007ffe0ff */
.L_x_490:
[----:B------:R0:W2:Y:S01]  /*a780*/  LDL.64 R4, [R7] ;  /* 0x0000000007047983 */ /* 0x0000a20000100a00 */
[----:B------:R-:W-:-:S05]  /*a790*/  VIADD R6, R6, 0x1 ;  /* 0x0000000106067836 */ /* 0x000fca0000000000 */
[----:B------:R-:W-:Y:S01]  /*a7a0*/  ISETP.NE.AND P0, PT, R6, RZ, PT ;  /* 0x000000ff0600720c */ /* 0x000fe20003f05270 */
[----:B0-----:R-:W-:Y:S01]  /*a7b0*/  VIADD R7, R7, 0x8 ;  /* 0x0000000807077836 */ /* 0x001fe20000000000 */
[----:B--2---:R0:W-:Y:S04]  /*a7c0*/  STL.64 [R9], R4 ;  /* 0x0000000409007387 */ /* 0x0041e80000100a00 */
[----:B------:R1:W-:Y:S01]  /*a7d0*/  STL.64 [R8], RZ ;  /* 0x000000ff08007387 */ /* 0x0003e20000100a00 */
[----:B0-----:R-:W-:Y:S01]  /*a7e0*/  IADD3 R9, PT, PT, R9, 0x8, RZ ;  /* 0x0000000809097810 */ /* 0x001fe20007ffe0ff */
[----:B-1----:R-:W-:-:S05]  /*a7f0*/  VIADD R8, R8, 0x8 ;  /* 0x0000000808087836 */ /* 0x002fca0000000000 */
[----:B------:R-:W-:Y:S05]  /*a800*/  @P0 BRA `(.L_x_490) ;  /* 0xfffffffc00dc0947 */ /* 0x000fea000383ffff */
[----:B------:R-:W-:Y:S05]  /*a810*/  BRA `(.L_x_374) ;  /* 0x00000010008c7947 */ /* 0x000fea0003800000 */
.L_x_484:
[----:B------:R-:W-:Y:S01]  /*a820*/  ISETP.NE.AND P0, PT, R25, 0x1, PT ;  /* 0x000000011900780c */ /* 0x000fe20003f05270 */
[----:B------:R-:W-:Y:S01]  /*a830*/  BSSY.RECONVERGENT B1, `(.L_x_491) ;  /* 0x00000be000017945 */ /* 0x000fe20003800200 */
[----:B---3--:R-:W-:-:S11]  /*a840*/  IMAD.MOV.U32 R30, RZ, RZ, RZ ;  /* 0x000000ffff1e7224 */ /* 0x008fd600078e00ff */
[----:B------:R-:W-:Y:S05]  /*a850*/  @!P0 BRA `(.L_x_492) ;  /* 0x0000000800ec8947 */ /* 0x000fea0003800000 */
[----:B012-4-:R0:W5:Y:S01]  /*a860*/  LDL.64 R16, [R1+0x110] ;  /* 0x0001100001107983 */ /* 0x0171620000100a00 */
[C---:B------:R-:W-:Y:S01]  /*a870*/  IADD3 R4, PT, PT, R25.reuse, -0x2, RZ ;  /* 0xfffffffe19047810 */ /* 0x040fe20007ffe0ff */
[----:B------:R-:W-:Y:S01]  /*a880*/  VIADD R25, R25, 0xffffffff ;  /* 0xffffffff19197836 */ /* 0x000fe20000000000 */
[----:B------:R-:W-:Y:S01]  /*a890*/  BSSY.RECONVERGENT B2, `(.L_x_493) ;  /* 0x000005a000027945 */ /* 0x000fe20003800200 */
[----:B------:R-:W-:Y:S01]  /*a8a0*/  HFMA2 R29, -RZ, RZ, 0, 5.9604644775390625e-08 ;  /* 0x00000001ff1d7431 */ /* 0x000fe200000001ff */
[----:B------:R-:W-:Y:S01]  /*a8b0*/  ISETP.GE.U32.AND P0, PT, R4, 0xf, PT ;  /* 0x0000000f0400780c */ /* 0x000fe20003f06070 */
[----:B------:R-:W-:Y:S01]  /*a8c0*/  IMAD.MOV.U32 R30, RZ, RZ, RZ ;  /* 0x000000ffff1e7224 */ /* 0x000fe200078e00ff */
[----:B------:R-:W-:-:S11]  /*a8d0*/  LOP3.LUT R26, R25, 0xf, RZ, 0xc0, !PT ;  /* 0x0000000f191a7812 */ /* 0x000fd600078ec0ff */
[----:B0-----:R-:W-:Y:S05]  /*a8e0*/  @!P0 BRA `(.L_x_494) ;  /* 0x0000000400508947 */ /* 0x001fea0003800000 */
[----:B------:R-:W-:Y:S01]  /*a8f0*/  BSSY.RECONVERGENT B3, `(.L_x_495) ;  /* 0x0000052000037945 */ /* 0x000fe20003800200 */
[----:B------:R-:W-:Y:S01]  /*a900*/  LOP3.LUT R27, R25, 0xfffffff0, RZ, 0xc0, !PT ;  /* 0xfffffff0191b7812 */ /* 0x000fe200078ec0ff */
[----:B------:R-:W-:Y:S01]  /*a910*/  VIADD R28, R1, 0x150 ;  /* 0x00000150011c7836 */ /* 0x000fe20000000000 */
[----:B------:R-:W-:Y:S01]  /*a920*/  MOV R30, RZ ;  /* 0x000000ff001e7202 */ /* 0x000fe20000000f00 */
[----:B------:R-:W-:-:S07]  /*a930*/  IMAD.MOV.U32 R29, RZ, RZ, RZ ;  /* 0x000000ffff1d7224 */ /* 0x000fce00078e00ff */
.L_x_496:
[----:B------:R-:W2:Y:S04]  /*a940*/  LDL.64 R18, [R28+-0x38] ;  /* 0xffffc8001c127983 */ /* 0x000ea80000100a00 */
[----:B------:R-:W3:Y:S04]  /*a950*/  LDL.128 R20, [R28+-0x30] ;  /* 0xffffd0001c147983 */ /* 0x000ee80000100c00 */
[----:B------:R-:W4:Y:S04]  /*a960*/  LDL.128 R4, [R28+-0x20] ;  /* 0xffffe0001c047983 */ /* 0x000f280000100c00 */
[----:B------:R-:W4:Y:S04]  /*a970*/  LDL.128 R8, [R28+-0x10] ;  /* 0xfffff0001c087983 */ /* 0x000f280000100c00 */
[----:B------:R-:W4:Y:S01]  /*a980*/  LDL.128 R12, [R28] ;  /* 0x000000001c0c7983 */ /* 0x000f220000100c00 */
[----:B--2--5:R-:W-:-:S06]  /*a990*/  DSETP.GEU.AND P4, PT, R18, R16, PT ;  /* 0x000000101200722a */ /* 0x024fcc0003f8e000 */
[----:B------:R-:W-:Y:S02]  /*a9a0*/  FSEL R32, R18, R16, !P4 ;  /* 0x0000001012207208 */ /* 0x000fe40006000000 */
[----:B------:R-:W-:Y:S02]  /*a9b0*/  FSEL R33, R19, R17, !P4 ;  /* 0x0000001113217208 */ /* 0x000fe40006000000 */
[----:B------:R-:W2:Y:S04]  /*a9c0*/  LDL.128 R16, [R28+0x10] ;  /* 0x000010001c107983 */ /* 0x000ea80000100c00 */
[----:B---3--:R-:W-:-:S06]  /*a9d0*/  DSETP.GEU.AND P1, PT, R20, R32, PT ;  /* 0x000000201400722a */ /* 0x008fcc0003f2e000 */
[----:B------:R-:W-:Y:S02]  /*a9e0*/  FSEL R20, R20, R32, !P1 ;  /* 0x0000002014147208 */ /* 0x000fe40004800000 */
[----:B------:R-:W-:-:S06]  /*a9f0*/  FSEL R21, R21, R33, !P1 ;  /* 0x0000002115157208 */ /* 0x000fcc0004800000 */
[----:B------:R-:W-:-:S06]  /*aa00*/  DSETP.GEU.AND P3, PT, R22, R20, PT ;  /* 0x000000141600722a */ /* 0x000fcc0003f6e000 */
[----:B------:R-:W-:Y:S02]  /*aa10*/  FSEL R32, R22, R20, !P3 ;  /* 0x0000001416207208 */ /* 0x000fe40005800000 */
[----:B------:R-:W-:Y:S02]  /*aa20*/  FSEL R33, R23, R21, !P3 ;  /* 0x0000001517217208 */ /* 0x000fe40005800000 */
[----:B------:R-:W3:Y:S04]  /*aa30*/  LDL.128 R20, [R28+0x20] ;  /* 0x000020001c147983 */ /* 0x000ee80000100c00 */
[----:B----4-:R-:W-:-:S06]  /*aa40*/  DSETP.GEU.AND P6, PT, R4, R32, PT ;  /* 0x000000200400722a */ /* 0x010fcc0003fce000 */
[----:B------:R-:W-:Y:S02]  /*aa50*/  FSEL R4, R4, R32, !P6 ;  /* 0x0000002004047208 */ /* 0x000fe40007000000 */
[----:B------:R-:W-:-:S06]  /*aa60*/  FSEL R5, R5, R33, !P6 ;  /* 0x0000002105057208 */ /* 0x000fcc0007000000 */
[----:B------:R-:W-:-:S06]  /*aa70*/  DSETP.GEU.AND P5, PT, R6, R4, PT ;  /* 0x000000040600722a */ /* 0x000fcc0003fae000 */
[----:B------:R-:W-:Y:S02]  /*aa80*/  FSEL R32, R6, R4, !P5 ;  /* 0x0000000406207208 */ /* 0x000fe40006800000 */
[----:B------:R-:W-:Y:S02]  /*aa90*/  FSEL R33, R7, R5, !P5 ;  /* 0x0000000507217208 */ /* 0x000fe40006800000 */
[----:B------:R-:W4:Y:S04]  /*aaa0*/  LDL.128 R4, [R28+0x30] ;  /* 0x000030001c047983 */ /* 0x000f280000100c00 */
[----:B------:R-:W-:-:S06]  /*aab0*/  DSETP.GEU.AND P0, PT, R8, R32, PT ;  /* 0x000000200800722a */ /* 0x000fcc0003f0e000 */
[----:B------:R-:W-:Y:S02]  /*aac0*/  FSEL R8, R8, R32, !P0 ;  /* 0x0000002008087208 */ /* 0x000fe40004000000 */
[----:B------:R-:W-:Y:S02]  /*aad0*/  FSEL R9, R9, R33, !P0 ;  /* 0x0000002109097208 */ /* 0x000fe40004000000 */
[----:B------:R0:W4:Y:S04]  /*aae0*/  LDL.64 R32, [R28+0x40] ;  /* 0x000040001c207983 */ /* 0x0001280000100a00 */
        /* <DEDUP_REMOVED lines=28> */
[----:B------:R-:W-:-:S06]  /*acb0*/  DSETP.GEU.AND P0, PT, R22, R8, PT ;  /* 0x000000081600722a */ /* 0x000fcc0003f0e000 */
[----:B------:R-:W-:Y:S02]  /*acc0*/  FSEL R8, R22, R8, !P0 ;  /* 0x0000000816087208 */ /* 0x000fe40004000000 */
[----:B------:R-:W-:-:S06]  /*acd0*/  FSEL R9, R23, R9, !P0 ;  /* 0x0000000917097208 */ /* 0x000fcc0004000000 */
[----:B----4-:R-:W-:-:S06]  /*ace0*/  DSETP.GEU.AND P2, PT, R4, R8, PT ;  /* 0x000000080400722a */ /* 0x010fcc0003f4e000 */
[----:B------:R-:W-:Y:S02]  /*acf0*/  FSEL R4, R4, R8, !P2 ;  /* 0x0000000804047208 */ /* 0x000fe40005000000 */
[----:B------:R-:W-:-:S06]  /*ad00*/  FSEL R5, R5, R9, !P2 ;  /* 0x0000000905057208 */ /* 0x000fcc0005000000 */
[----:B------:R-:W-:Y:S01]  /*ad10*/  DSETP.GEU.AND P1, PT, R6, R4, PT ;  /* 0x000000040600722a */ /* 0x000fe20003f2e000 */
[C---:B------:R-:W-:Y:S02]  /*ad20*/  @!P3 VIADD R30, R29.reuse, 0xa ;  /* 0x0000000a1d1eb836 */ /* 0x040fe40000000000 */
[C---:B------:R-:W-:Y:S01]  /*ad30*/  @!P6 VIADD R30, R29.reuse, 0xb ;  /* 0x0000000b1d1ee836 */ /* 0x040fe20000000000 */
[C---:B------:R-:W-:Y:S01]  /*ad40*/  @!P5 IADD3 R30, PT, PT, R29.reuse, 0xc, RZ ;  /* 0x0000000c1d1ed810 */ /* 0x040fe20007ffe0ff */
[C---:B------:R-:W-:Y:S02]  /*ad50*/  @!P0 VIADD R30, R29.reuse, 0xd ;  /* 0x0000000d1d1e8836 */ /* 0x040fe40000000000 */
[----:B------:R-:W-:Y:S01]  /*ad60*/  @!P2 VIADD R30, R29, 0xe ;  /* 0x0000000e1d1ea836 */ /* 0x000fe20000000000 */
[----:B------:R-:W-:-:S06]  /*ad70*/  FSEL R4, R6, R4, !P1 ;  /* 0x0000000406047208 */ /* 0x000fcc0004800000 */
[C---:B------:R-:W-:Y:S01]  /*ad80*/  @!P1 IADD3 R30, PT, PT, R29.reuse, 0xf, RZ ;  /* 0x0000000f1d1e9810 */ /* 0x040fe20007ffe0ff */
[----:B------:R-:W-:Y:S01]  /*ad90*/  VIADD R29, R29, 0x10 ;  /* 0x000000101d1d7836 */ /* 0x000fe20000000000 */
[----:B------:R-:W-:-:S04]  /*ada0*/  FSEL R5, R7, R5, !P1 ;  /* 0x0000000507057208 */ /* 0x000fc80004800000 */
[----:B------:R-:W-:Y:S02]  /*adb0*/  ISETP.NE.AND P1, PT, R29, R27, PT ;  /* 0x0000001b1d00720c */ /* 0x000fe40003f25270 */
[----:B------:R-:W-:-:S06]  /*adc0*/  DSETP.GEU.AND P0, PT, R32, R4, PT ;  /* 0x000000042000722a */ /* 0x000fcc0003f0e000 */
[----:B------:R-:W-:Y:S02]  /*add0*/  FSEL R16, R32, R4, !P0 ;  /* 0x0000000420107208 */ /* 0x000fe40004000000 */
[----:B------:R-:W-:Y:S02]  /*ade0*/  FSEL R17, R33, R5, !P0 ;  /* 0x0000000521117208 */ /* 0x000fe40004000000 */
[----:B------:R-:W-:Y:S01]  /*adf0*/  SEL R30, R29, R30, !P0 ;  /* 0x0000001e1d1e7207 */ /* 0x000fe20004000000 */
[----:B------:R-:W-:Y:S06]  /*ae00*/  @P1 BRA `(.L_x_496) ;  /* 0xfffffff800cc1947 */ /* 0x000fec000383ffff */
[----:B------:R-:W-:Y:S05]  /*ae10*/  BSYNC.RECONVERGENT B3 ;  /* 0x0000000000037941 */ /* 0x000fea0003800200 */
.L_x_495:
[----:B------:R-:W-:-:S07]  /*ae20*/  IADD3 R29, PT, PT, R29, 0x1, RZ ;  /* 0x000000011d1d7810 */ /* 0x000fce0007ffe0ff */
.L_x_494:
[----:B------:R-:W-:Y:S05]  /*ae30*/  BSYNC.RECONVERGENT B2 ;  /* 0x0000000000027941 */ /* 0x000fea0003800200 */
.L_x_493:
        /* <DEDUP_REMOVED lines=47> */
[C---:B------:R-:W-:Y:S02]  /*b130*/  @!P1 VIADD R30, R29.reuse, 0x7 ;  /* 0x000000071d1e9836 */ /* 0x040fe40000000000 */
[----:B------:R-:W-:-:S07]  /*b140*/  VIADD R29, R29, 0x8 ;  /* 0x000000081d1d7836 */ /* 0x000fce0000000000 */
.L_x_498:
[----:B------:R-:W-:Y:S05]  /*b150*/  BSYNC.RECONVERGENT B2 ;  /* 0x0000000000027941 */ /* 0x000fea0003800200 */
.L_x_497:
        /* <DEDUP_REMOVED lines=28> */
.L_x_500:
[----:B------:R-:W-:Y:S05]  /*b320*/  BSYNC.RECONVERGENT B2 ;  /* 0x0000000000027941 */ /* 0x000fea0003800200 */
.L_x_499:
[----:B------:R-:W-:Y:S05]  /*b330*/  @!P1 BRA `(.L_x_492) ;  /* 0x0000000000349947 */ /* 0x000fea0003800000 */
[----:B------:R-:W-:Y:S02]  /*b340*/  IMAD.MOV.U32 R4, RZ, RZ, 0x8 ;  /* 0x00000008ff047424 */ /* 0x000fe400078e00ff */
[----:B------:R-:W-:Y:S02]  /*b350*/  IMAD.MOV R6, RZ, RZ, -R25 ;  /* 0x000000ffff067224 */ /* 0x000fe400078e0a19 */
[----:B------:R-:W-:-:S07]  /*b360*/  IMAD R7, R29, R4, UR19 ;  /* 0x000000131d077e24 */ /* 0x000fce000f8e0204 */
.L_x_501:
[----:B------:R0:W2:Y:S01]  /*b370*/  LDL.64 R4, [R7] ;  /* 0x0000000007047983 */ /* 0x0000a20000100a00 */
[----:B------:R-:W-:-:S04]  /*b380*/  IADD3 R6, PT, PT, R6, 0x1, RZ ;  /* 0x0000000106067810 */ /* 0x000fc80007ffe0ff */
[----:B------:R-:W-:Y:S01]  /*b390*/  ISETP.NE.AND P1, PT, R6, RZ, PT ;  /* 0x000000ff0600720c */ /* 0x000fe20003f25270 */
[----:B0-----:R-:W-:Y:S01]  /*b3a0*/  VIADD R7, R7, 0x8 ;  /* 0x0000000807077836 */ /* 0x001fe20000000000 */
[----:B--2--5:R-:W-:-:S06]  /*b3b0*/  DSETP.GEU.AND P0, PT, R4, R16, PT ;  /* 0x000000100400722a */ /* 0x024fcc0003f0e000 */
[C---:B------:R-:W-:Y:S01]  /*b3c0*/  SEL R30, R29.reuse, R30, !P0 ;  /* 0x0000001e1d1e7207 */ /* 0x040fe20004000000 */
[----:B------:R-:W-:Y:S01]  /*b3d0*/  VIADD R29, R29, 0x1 ;  /* 0x000000011d1d7836 */ /* 0x000fe20000000000 */
[----:B------:R-:W-:Y:S02]  /*b3e0*/  FSEL R16, R4, R16, !P0 ;  /* 0x0000001004107208 */ /* 0x000fe40004000000 */
[----:B------:R-:W-:Y:S01]  /*b3f0*/  FSEL R17, R5, R17, !P0 ;  /* 0x0000001105117208 */ /* 0x000fe20004000000 */
[----:B------:R-:W-:Y:S06]  /*b400*/  @P1 BRA `(.L_x_501) ;  /* 0xfffffffc00d81947 */ /* 0x000fec000383ffff */
.L_x_492:
[----:B------:R-:W-:Y:S05]  /*b410*/  BSYNC.RECONVERGENT B1 ;  /* 0x0000000000017941 */ /* 0x000fea0003800200 */
.L_x_491:
        /* <DEDUP_REMOVED lines=8> */
[C---:B------:R-:W-:Y:S01]  /*b4a0*/  VIADD R8, R1.reuse, 0x1a0 ;  /* 0x000001a001087836 */ /* 0x040fe20000000000 */
[----:B------:R-:W-:Y:S01]  /*b4b0*/  IADD3 R6, PT, PT, R1, 0x120, RZ ;  /* 0x0000012001067810 */ /* 0x000fe20007ffe0ff */
[----:B--2-4-:R-:W-:-:S08]  /*b4c0*/  IMAD.MOV.U32 R4, RZ, RZ, R30 ;  /* 0x000000ffff047224 */ /* 0x014fd000078e001e */
[----:B------:R-:W-:-:S04]  /*b4d0*/  ULOP3.LUT UR4, UR4, 0x7ffffffc, URZ, 0xc0, !UPT ;  /* 0x7ffffffc04047892 */ /* 0x000fc8000f8ec0ff */
[----:B------:R-:W-:-:S12]  /*b4e0*/  UIADD3 UR10, UPT, UPT, -UR4, URZ, URZ ;  /* 0x000000ff040a7290 */ /* 0x000fd8000fffe1ff */
.L_x_503:
[----:B------:R-:W-:Y:S01]  /*b4f0*/  IMAD.IADD R18, R1, 0x1, R4 ;  /* 0x0000000101127824 */ /* 0x000fe200078e0204 */
[----:B------:R-:W2:Y:S04]  /*b500*/  LDL.U8 R10, [R7+-0x1] ;  /* 0xffffff00070a7983 */ /* 0x000ea80000100000 */
[----:B------:R-:W2:Y:S02]  /*b510*/  LDL.U8 R9, [R18] ;  /* 0x0000000012097983 */ /* 0x000ea40000100000 */
[----:B--2---:R-:W-:-:S13]  /*b520*/  ISETP.NE.AND P0, PT, R9, R10, PT ;  /* 0x0000000a0900720c */ /* 0x004fda0003f05270 */
[----:B01----:R-:W2:Y:S02]  /*b530*/  @!P0 LDL.64 R12, [R5+-0x10] ;  /* 0xfffff000050c8983 */ /* 0x003ea40000100a00 */
[----:B--2---:R-:W-:Y:S01]  /*b540*/  @!P0 MOV R10, R12 ;  /* 0x0000000c000a8202 */ /* 0x004fe20000000f00 */
[----:B------:R-:W-:Y:S01]  /*b550*/  @!P0 IMAD.MOV.U32 R11, RZ, RZ, R13 ;  /* 0x000000ffff0b8224 */ /* 0x000fe200078e000d */
[----:B------:R-:W-:Y:S05]  /*b560*/  @!P0 STL.64 [R6+-0x10], R12 ;  /* 0xfffff00c06008387 */ /* 0x000fea0000100a00 */
        /* <DEDUP_REMOVED lines=9> */
[----:B--2--5:R-:W-:-:S07]  /*b600*/  @P0 DADD R16, -RZ, -R14 ;  /* 0x00000000ff100229 */ /* 0x024fce000000090e */
[----:B------:R-:W-:Y:S04]  /*b610*/  @P0 STL.64 [R6+-0x8], R16 ;  /* 0xfffff81006000387 */ /* 0x000fe80000100a00 */
[----:B------:R-:W2:Y:S02]  /*b620*/  @!P0 LDL.64 R16, [R5+-0x8] ;  /* 0xfffff80005108983 */ /* 0x000ea40000100a00 */
[----:B--2---:R-:W-:Y:S01]  /*b630*/  @!P0 IMAD.MOV.U32 R14, RZ, RZ, R16 ;  /* 0x000000ffff0e8224 */ /* 0x004fe200078e0010 */
[----:B------:R-:W-:Y:S01]  /*b640*/  @!P0 MOV R15, R17 ;  /* 0x00000011000f8202 */ /* 0x000fe20000000f00 */
        /* <DEDUP_REMOVED lines=10> */
[----:B--2---:R-:W-:Y:S02]  /*b6f0*/  @!P0 IMAD.MOV.U32 R10, RZ, RZ, R12 ;  /* 0x000000ffff0a8224 */ /* 0x004fe400078e000c */
[----:B------:R-:W-:Y:S01]  /*b700*/  @!P0 STL.64 [R6], R12 ;  /* 0x0000000c06008387 */ /* 0x000fe20000100a00 */
[----:B------:R-:W-:-:S06]  /*b710*/  @!P0 IMAD.MOV.U32 R11, RZ, RZ, R13 ;  /* 0x000000ffff0b8224 */ /* 0x000fcc00078e000d */
        /* <DEDUP_REMOVED lines=13> */
[----:B0-----:R-:W-:Y:S01]  /*b7f0*/  VIADD R5, R5, 0x20 ;  /* 0x0000002005057836 */ /* 0x001fe20000000000 */
[----:B--2---:R-:W-:Y:S01]  /*b800*/  @!P0 MOV R14, R16 ;  /* 0x00000010000e8202 */ /* 0x004fe20000000f00 */
[----:B------:R-:W-:Y:S01]  /*b810*/  @!P0 IMAD.MOV.U32 R15, RZ, RZ, R17 ;  /* 0x000000ffff0f8224 */ /* 0x000fe200078e0011 */
[----:B------:R0:W-:Y:S05]  /*b820*/  @!P0 STL.64 [R6+0x8], R16 ;  /* 0x0000081006008387 */ /* 0x0001ea0000100a00 */
[----:B------:R-:W-:-:S07]  /*b830*/  DADD R14, R16, -R14 ;  /* 0x00000000100e7229 */ /* 0x000fce000000080e */
[----:B------:R1:W-:Y:S01]  /*b840*/  STL.64 [R8+0x8], R14 ;  /* 0x0000080e08007387 */ /* 0x0003e20000100a00 */
[----:B0-----:R-:W-:Y:S01]  /*b850*/  VIADD R6, R6, 0x20 ;  /* 0x0000002006067836 */ /* 0x001fe20000000000 */
[----:B-1----:R-:W-:Y:S01]  /*b860*/  IADD3 R8, PT, PT, R8, 0x20, RZ ;  /* 0x0000002008087810 */ /* 0x002fe20007ffe0ff */
[----:B------:R-:W-:Y:S06]  /*b870*/  BRA.U UP0, `(.L_x_503) ;  /* 0xfffffffd001c7547 */ /* 0x000fec000b83ffff */
.L_x_502:
[----:B------:R-:W-:-:S13]  /*b880*/  ISETP.NE.AND P0, PT, R24, RZ, PT ;  /* 0x000000ff1800720c */ /* 0x000fda0003f05270 */
[----:B------:R-:W-:Y:S05]  /*b890*/  @!P0 BRA `(.L_x_374) ;  /* 0x00000000006c8947 */ /* 0x000fea0003800000 */
[----:B--2-4-:R-:W-:Y:S01]  /*b8a0*/  VIADD R4, R30, UR4 ;  /* 0x000000041e047c36 */ /* 0x014fe20008000000 */
[----:B------:R-:W-:Y:S01]  /*b8b0*/  UIMAD UR15, UR4, 0x8, UR17 ;  /* 0x00000008040f78a4 */ /* 0x000fe2000f8e0211 */
[----:B------:R-:W-:Y:S01]  /*b8c0*/  IMAD.MOV R24, RZ, RZ, -R24 ;  /* 0x000000ffff187224 */ /* 0x000fe200078e0a18 */
[----:B------:R-:W-:Y:S02]  /*b8d0*/  UIMAD UR14, UR4, 0x8, UR19 ;  /* 0x00000008040e78a4 */ /* 0x000fe4000f8e0213 */
[----:B------:R-:W-:Y:S02]  /*b8e0*/  UIMAD UR13, UR4, 0x8, UR16 ;  /* 0x00000008040d78a4 */ /* 0x000fe4000f8e0210 */
[----:B------:R-:W-:-:S12]  /*b8f0*/  UIADD3 UR10, UPT, UPT, UR4, UR12, URZ ;  /* 0x0000000c040a7290 */ /* 0x000fd8000fffe0ff */
.L_x_504:
[----:B------:R-:W-:Y:S01]  /*b900*/  IADD3 R5, PT, PT, R1, R4, RZ ;  /* 0x0000000401057210 */ /* 0x000fe20007ffe0ff */
[----:B---3--:R-:W2:Y:S05]  /*b910*/  LDL.U8 R6, [UR10] ;  /* 0x0000000aff067983 */ /* 0x008eaa0008100000 */
[----:B------:R-:W2:Y:S02]  /*b920*/  LDL.U8 R5, [R5] ;  /* 0x0000000005057983 */ /* 0x000ea40000100000 */
[----:B--2---:R-:W-:-:S13]  /*b930*/  ISETP.NE.AND P0, PT, R5, R6, PT ;  /* 0x000000060500720c */ /* 0x004fda0003f05270 */
[----:B------:R-:W2:Y:S02]  /*b940*/  @P0 LDL.64 R6, [UR13] ;  /* 0x0000000dff060983 */ /* 0x000ea40008100a00 */
[----:B--2---:R-:W-:-:S07]  /*b950*/  @P0 DADD R8, -RZ, -R6 ;  /* 0x00000000ff080229 */ /* 0x004fce0000000906 */
[----:B------:R3:W-:Y:S04]  /*b960*/  @P0 STL.64 [UR14], R8 ;  /* 0x00000008ff000987 */ /* 0x0007e80008100a0e */
[----:B------:R-:W2:Y:S01]  /*b970*/  @!P0 LDL.64 R8, [UR13] ;  /* 0x0000000dff088983 */ /* 0x000ea20008100a00 */
[----:B------:R-:W-:Y:S01]  /*b980*/  IADD3 R24, PT, PT, R24, 0x1, RZ ;  /* 0x0000000118187810 */ /* 0x000fe20007ffe0ff */
[----:B------:R-:W-:Y:S01]  /*b990*/  UIADD3 UR10, UPT, UPT, UR10, 0x1, URZ ;  /* 0x000000010a0a7890 */ /* 0x000fe2000fffe0ff */
[----:B------:R-:W-:Y:S01]  /*b9a0*/  VIADD R4, R4, 0x1 ;  /* 0x0000000104047836 */ /* 0x000fe20000000000 */
[----:B------:R-:W-:Y:S01]  /*b9b0*/  UIADD3 UR13, UPT, UPT, UR13, 0x8, URZ ;  /* 0x000000080d0d7890 */ /* 0x000fe2000fffe0ff */
[----:B--2---:R-:W-:Y:S01]  /*b9c0*/  @!P0 IMAD.MOV.U32 R6, RZ, RZ, R8 ;  /* 0x000000ffff068224 */ /* 0x004fe200078e0008 */
[----:B------:R3:W-:Y:S01]  /*b9d0*/  @!P0 STL.64 [UR14], R8 ;  /* 0x00000008ff008987 */ /* 0x0007e20008100a0e */
[----:B------:R-:W-:Y:S01]  /*b9e0*/  @!P0 IMAD.MOV.U32 R7, RZ, RZ, R9 ;  /* 0x000000ffff078224 */ /* 0x000fe200078e0009 */
[----:B------:R-:W-:Y:S01]  /*b9f0*/  ISETP.NE.AND P0, PT, R24, RZ, PT ;  /* 0x000000ff1800720c */ /* 0x000fe20003f05270 */
[----:B------:R-:W-:-:S04]  /*ba00*/  UIADD3 UR14, UPT, UPT, UR14, 0x8, URZ ;  /* 0x000000080e0e7890 */ /* 0x000fc8000fffe0ff */
[----:B------:R-:W-:-:S07]  /*ba10*/  DADD R6, R8, -R6 ;  /* 0x0000000008067229 */ /* 0x000fce0000000806 */
[----:B------:R3:W-:Y:S01]  /*ba20*/  STL.64 [UR15], R6 ;  /* 0x00000006ff007987 */ /* 0x0007e20008100a0f */
[----:B------:R-:W-:Y:S01]  /*ba30*/  UIADD3 UR15, UPT, UPT, UR15, 0x8, URZ ;  /* 0x000000080f0f7890 */ /* 0x000fe2000fffe0ff */
[----:B------:R-:W-:Y:S11]  /*ba40*/  @P0 BRA `(.L_x_504) ;  /* 0xfffffffc00ac0947 */ /* 0x000ff6000383ffff */
.L_x_374:
[----:B------:R-:W-:Y:S05]  /*ba50*/  BSYNC.RECONVERGENT B0 ;  /* 0x0000000000007941 */ /* 0x000fea0003800200 */
.L_x_363:
[----:B------:R-:W-:Y:S05]  /*ba60*/  WARPSYNC.ALL ;  /* 0x0000000000007948 */ /* 0x000fea0003800000 */
[----:B012---:R-:W4:Y:S01]  /*ba70*/  LDC R5, c[0x0][0x3a0] ;  /* 0x0000e800ff057b82 */ /* 0x007f220000000800 */
[----:B------:R-:W-:Y:S01]  /*ba80*/  UISETP.GE.U32.AND UP0, UPT, UR5, 0x7, UPT ;  /* 0x000000070500788c */ /* 0x000fe2000bf06070 */
[----:B---3--:R-:W-:Y:S01]  /*ba90*/  IMAD.MOV.U32 R6, RZ, RZ, RZ ;  /* 0x000000ffff067224 */ /* 0x008fe200078e00ff */
[----:B----4-:R-:W-:-:S04]  /*baa0*/  LOP3.LUT R4, R5, 0x7, RZ, 0xc0, !PT ;  /* 0x0000000705047812 */ /* 0x010fc800078ec0ff */
[----:B------:R-:W-:-:S03]  /*bab0*/  ISETP.NE.AND P1, PT, R4, RZ, PT ;  /* 0x000000ff0400720c */ /* 0x000fc60003f25270 */
[----:B------:R-:W-:Y:S10]  /*bac0*/  BRA.U !UP0, `(.L_x_505) ;  /* 0x0000000108e07547 */ /* 0x000ff4000b800000 */
[----:B------:R-:W0:Y:S01]  /*bad0*/  S2R R8, SR_TID.X ;  /* 0x0000000000087919 */ /* 0x000e220000002100 */
[----:B------:R-:W1:Y:S01]  /*bae0*/  LDC.64 R28, c[0x0][0x388] ;  /* 0x0000e200ff1c7b82 */ /* 0x000e620000000a00 */
[----:B------:R-:W-:Y:S01]  /*baf0*/  IADD3 R7, PT, PT, R0, UR11, RZ ;  /* 0x0000000b00077c10 */ /* 0x000fe2000fffe0ff */
[C---:B------:R-:W-:Y:S01]  /*bb00*/  IMAD R24, R5.reuse, R5, RZ ;  /* 0x0000000505187224 */ /* 0x040fe200078e02ff */
[----:B------:R-:W-:Y:S01]  /*bb10*/  LOP3.LUT R6, R5, 0x7ffffff8, RZ, 0xc0, !PT ;  /* 0x7ffffff805067812 */ /* 0x000fe200078ec0ff */
[----:B------:R-:W-:-:S03]  /*bb20*/  VIADD R0, R1, 0x130 ;  /* 0x0000013001007836 */ /* 0x000fc60000000000 */
[----:B------:R-:W-:Y:S01]  /*bb30*/  IADD3 R25, PT, PT, -R6, RZ, RZ ;  /* 0x000000ff06197210 */ /* 0x000fe20007ffe1ff */
[----:B------:R-:W2:Y:S01]  /*bb40*/  LDC.64 R26, c[0x0][0x390] ;  /* 0x0000e400ff1a7b82 */ /* 0x000ea20000000a00 */
[----:B0-----:R-:W-:Y:S02]  /*bb50*/  IMAD R24, R24, R7, R8 ;  /* 0x0000000718187224 */ /* 0x001fe400078e0208 */
[----:B------:R-:W-:-:S07]  /*bb60*/  VIADD R7, R1, 0x1b0 ;  /* 0x000001b001077836 */ /* 0x000fce0000000000 */
.L_x_506:
[----:B0-----:R-:W3:Y:S04]  /*bb70*/  LDL.128 R12, [R0+-0x20] ;  /* 0xffffe000000c7983 */ /* 0x001ee80000100c00 */
[----:B------:R-:W4:Y:S04]  /*bb80*/  LDL.128 R20, [R7+-0x20] ;  /* 0xffffe00007147983 */ /* 0x000f280000100c00 */
[----:B-----5:R-:W4:Y:S04]  /*bb90*/  LDL.128 R16, [R0+-0x10] ;  /* 0xfffff00000107983 */ /* 0x020f280000100c00 */
[----:B------:R-:W4:Y:S01]  /*bba0*/  LDL.128 R8, [R7+-0x10] ;  /* 0xfffff00007087983 */ /* 0x000f220000100c00 */
[----:B-1----:R-:W-:-:S04]  /*bbb0*/  IMAD.WIDE R32, R24, 0x8, R28 ;  /* 0x0000000818207825 */ /* 0x002fc800078e021c */
[----:B--2---:R-:W-:Y:S01]  /*bbc0*/  IMAD.WIDE R34, R24, 0x8, R26 ;  /* 0x0000000818227825 */ /* 0x004fe200078e021a */
[----:B---3--:R0:W-:Y:S04]  /*bbd0*/  STG.E.64 desc[UR6][R32.64], R12 ;  /* 0x0000000c20007986 */ /* 0x0081e8000c101b06 */
[----:B----4-:R1:W-:Y:S01]  /*bbe0*/  STG.E.64 desc[UR6][R34.64], R20 ;  /* 0x0000001422007986 */ /* 0x0103e2000c101b06 */
[----:B0-----:R-:W-:-:S04]  /*bbf0*/  IMAD.WIDE R32, R5, 0x8, R32 ;  /* 0x0000000805207825 */ /* 0x001fc800078e0220 */
[C---:B-1----:R-:W-:Y:S01]  /*bc00*/  IMAD.WIDE R34, R5.reuse, 0x8, R34 ;  /* 0x0000000805227825 */ /* 0x042fe200078e0222 */
[----:B------:R0:W-:Y:S04]  /*bc10*/  STG.E.64 desc[UR6][R32.64], R14 ;  /* 0x0000000e20007986 */ /* 0x0001e8000c101b06 */
[----:B------:R1:W-:Y:S04]  /*bc20*/  STG.E.64 desc[UR6][R34.64], R22 ;  /* 0x0000001622007986 */ /* 0x0003e8000c101b06 */
[----:B0-----:R-:W2:Y:S01]  /*bc30*/  LDL.128 R12, [R0] ;  /* 0x00000000000c7983 */ /* 0x001ea20000100c00 */
[----:B------:R-:W-:-:S03]  /*bc40*/  IMAD.WIDE R32, R5, 0x8, R32 ;  /* 0x0000000805207825 */ /* 0x000fc600078e0220 */
[----:B-1----:R-:W3:Y:S01]  /*bc50*/  LDL.128 R20, [R7] ;  /* 0x0000000007147983 */ /* 0x002ee20000100c00 */
[----:B------:R-:W-:-:S03]  /*bc60*/  IMAD.WIDE R34, R5, 0x8, R34 ;  /* 0x0000000805227825 */ /* 0x000fc600078e0222 */
[----:B------:R0:W-:Y:S01]  /*bc70*/  STG.E.64 desc[UR6][R32.64], R16 ;  /* 0x0000001020007986 */ /* 0x0001e2000c101b06 */
[----:B------:R-:W-:-:S03]  /*bc80*/  IMAD.WIDE R30, R5, 0x8, R34 ;  /* 0x00000008051e7825 */ /* 0x000fc600078e0222 */
[----:B------:R-:W-:Y:S01]  /*bc90*/  STG.E.64 desc[UR6][R34.64], R8 ;  /* 0x0000000822007986 */ /* 0x000fe2000c101b06 */
[----:B0-----:R-:W-:-:S05]  /*bca0*/  IMAD.WIDE R32, R5, 0x8, R32 ;  /* 0x0000000805207825 */ /* 0x001fca00078e0220 */
[----:B------:R0:W-:Y:S04]  /*bcb0*/  STG.E.64 desc[UR6][R32.64], R18 ;  /* 0x0000001220007986 */ /* 0x0001e8000c101b06 */
[----:B------:R1:W-:Y:S04]  /*bcc0*/  STG.E.64 desc[UR6][R30.64], R10 ;  /* 0x0000000a1e007986 */ /* 0x0003e8000c101b06 */
[----:B0-----:R-:W4:Y:S04]  /*bcd0*/  LDL.128 R16, [R7+0x10] ;  /* 0x0000100007107983 */ /* 0x001f280000100c00 */
[----:B-1----:R0:W4:Y:S01]  /*bce0*/  LDL.128 R8, [R0+0x10] ;  /* 0x0000100000087983 */ /* 0x0021220000100c00 */
[----:B------:R-:W-:-:S04]  /*bcf0*/  IMAD.WIDE R32, R5, 0x8, R32 ;  /* 0x0000000805207825 */ /* 0x000fc800078e0220 */
[----:B------:R-:W-:-:S04]  /*bd00*/  IMAD.WIDE R30, R5, 0x8, R30 ;  /* 0x00000008051e7825 */ /* 0x000fc800078e021e */
[----:B------:R-:W-:-:S05]  /*bd10*/  VIADD R25, R25, 0x8 ;  /* 0x0000000819197836 */ /* 0x000fca0000000000 */
[----:B------:R-:W-:Y:S01]  /*bd20*/  ISETP.NE.AND P0, PT, R25, RZ, PT ;  /* 0x000000ff1900720c */ /* 0x000fe20003f05270 */
[----:B------:R-:W-:Y:S01]  /*bd30*/  IMAD R24, R5, 0x8, R24 ;  /* 0x0000000805187824 */ /* 0x000fe200078e0218 */
[----:B0-----:R-:W-:Y:S01]  /*bd40*/  IADD3 R0, PT, PT, R0, 0x40, RZ ;  /* 0x0000004000007810 */ /* 0x001fe20007ffe0ff */
[----:B------:R-:W-:Y:S01]  /*bd50*/  VIADD R7, R7, 0x40 ;  /* 0x0000004007077836 */ /* 0x000fe20000000000 */
[----:B--2---:R0:W-:Y:S04]  /*bd60*/  STG.E.64 desc[UR6][R32.64], R12 ;  /* 0x0000000c20007986 */ /* 0x0041e8000c101b06 */
[----:B---3--:R-:W-:Y:S01]  /*bd70*/  STG.E.64 desc[UR6][R30.64], R20 ;  /* 0x000000141e007986 */ /* 0x008fe2000c101b06 */
[----:B0-----:R-:W-:-:S04]  /*bd80*/  IMAD.WIDE R32, R5, 0x8, R32 ;  /* 0x0000000805207825 */ /* 0x001fc800078e0220 */
[C---:B------:R-:W-:Y:S01]  /*bd90*/  IMAD.WIDE R12, R5.reuse, 0x8, R30 ;  /* 0x00000008050c7825 */ /* 0x040fe200078e021e */
[----:B------:R0:W-:Y:S04]  /*bda0*/  STG.E.64 desc[UR6][R32.64], R14 ;  /* 0x0000000e20007986 */ /* 0x0001e8000c101b06 */
[----:B------:R1:W-:Y:S01]  /*bdb0*/  STG.E.64 desc[UR6][R12.64], R22 ;  /* 0x000000160c007986 */ /* 0x0003e2000c101b06 */
[----:B0-----:R-:W-:-:S04]  /*bdc0*/  IMAD.WIDE R32, R5, 0x8, R32 ;  /* 0x0000000805207825 */ /* 0x001fc800078e0220 */
[----:B------:R-:W-:-:S04]  /*bdd0*/  IMAD.WIDE R14, R5, 0x8, R12 ;  /* 0x00000008050e7825 */ /* 0x000fc800078e020c */
[----:B------:R-:W-:-:S04]  /*bde0*/  IMAD.WIDE R20, R5, 0x8, R32 ;  /* 0x0000000805147825 */ /* 0x000fc800078e0220 */
[----:B-1----:R-:W-:Y:S01]  /*bdf0*/  IMAD.WIDE R12, R5, 0x8, R14 ;  /* 0x00000008050c7825 */ /* 0x002fe200078e020e */
[----:B----4-:R0:W-:Y:S04]  /*be00*/  STG.E.64 desc[UR6][R32.64], R8 ;  /* 0x0000000820007986 */ /* 0x0101e8000c101b06 */
[----:B------:R0:W-:Y:S04]  /*be10*/  STG.E.64 desc[UR6][R14.64], R16 ;  /* 0x000000100e007986 */ /* 0x0001e8000c101b06 */
[----:B------:R0:W-:Y:S04]  /*be20*/  STG.E.64 desc[UR6][R20.64], R10 ;  /* 0x0000000a14007986 */ /* 0x0001e8000c101b06 */
[----:B------:R0:W-:Y:S01]  /*be30*/  STG.E.64 desc[UR6][R12.64], R18 ;  /* 0x000000120c007986 */ /* 0x0001e2000c101b06 */
[----:B------:R-:W-:Y:S05]  /*be40*/  @P0 BRA `(.L_x_506) ;  /* 0xfffffffc00480947 */ /* 0x000fea000383ffff */
.L_x_505:
        /* <DEDUP_REMOVED lines=12> */
[----:B------:R-:W-:Y:S01]  /*bf10*/  IMAD R4, R5, UR11, R6 ;  /* 0x0000000b05047c24 */ /* 0x000fe2000f8e0206 */
[----:B------:R-:W-:-:S03]  /*bf20*/  IADD3 R6, PT, PT, R6, 0x4, RZ ;  /* 0x0000000406067810 */ /* 0x000fc60007ffe0ff */
[----:B------:R-:W-:-:S04]  /*bf30*/  IMAD R7, R4, R5, R2 ;  /* 0x0000000504077224 */ /* 0x000fc800078e0202 */
[----:B-1----:R-:W-:-:S04]  /*bf40*/  IMAD.WIDE R34, R7, 0x8, R34 ;  /* 0x0000000807227825 */ /* 0x002fc800078e0222 */
[----:B------:R-:W-:-:S04]  /*bf50*/  IMAD.WIDE R28, R5, 0x8, R34 ;  /* 0x00000008051c7825 */ /* 0x000fc800078e0222 */
[----:B0-----:R-:W-:-:S04]  /*bf60*/  IMAD.WIDE R26, R7, 0x8, R26 ;  /* 0x00000008071a7825 */ /* 0x001fc800078e021a */
        /* <DEDUP_REMOVED lines=13> */
.L_x_508:
[----:B------:R-:W-:Y:S05]  /*c040*/  @!P1 BRA `(.L_x_507) ;  /* 0x0000000000789947 */ /* 0x000fea0003800000 */
[----:B------:R-:W-:Y:S02]  /*c050*/  ISETP.NE.AND P1, PT, R0, 0x1, PT ;  /* 0x000000010000780c */ /* 0x000fe40003f25270 */
[----:B------:R-:W-:-:S04]  /*c060*/  LOP3.LUT R0, R5, 0x1, RZ, 0xc0, !PT ;  /* 0x0000000105007812 */ /* 0x000fc800078ec0ff */
[----:B------:R-:W-:-:S07]  /*c070*/  ISETP.NE.U32.AND P0, PT, R0, 0x1, PT ;  /* 0x000000010000780c */ /* 0x000fce0003f05070 */
[C---:B-1----:R-:W-:Y:S01]  /*c080*/  @P1 IMAD R28, R6.reuse, 0x8, R1 ;  /* 0x00000008061c1824 */ /* 0x042fe200078e0201 */
[----:B------:R-:W1:Y:S01]  /*c090*/  @P1 LDC.64 R24, c[0x0][0x388] ;  /* 0x0000e200ff181b82 */ /* 0x000e620000000a00 */
[----:B------:R-:W-:Y:S02]  /*c0a0*/  @P1 IMAD R0, R5, UR11, R6 ;  /* 0x0000000b05001c24 */ /* 0x000fe4000f8e0206 */
[----:B------:R-:W-:Y:S01]  /*c0b0*/  @P1 VIADD R6, R6, 0x2 ;  /* 0x0000000206061836 */ /* 0x000fe20000000000 */
[----:B0-----:R-:W2:Y:S04]  /*c0c0*/  @P1 LDL.128 R8, [R28+0x110] ;  /* 0x000110001c081983 */ /* 0x001ea80000100c00 */
[----:B------:R-:W-:Y:S01]  /*c0d0*/  @!P0 LEA R4, R6, R1, 0x3 ;  /* 0x0000000106048211 */ /* 0x000fe200078e18ff */
[----:B------:R-:W3:Y:S01]  /*c0e0*/  @P1 LDL.128 R12, [R28+0x190] ;  /* 0x000190001c0c1983 */ /* 0x000ee20000100c00 */
[----:B------:R-:W0:Y:S03]  /*c0f0*/  @P1 LDC.64 R26, c[0x0][0x390] ;  /* 0x0000e400ff1a1b82 */ /* 0x000e260000000a00 */
[----:B------:R-:W4:Y:S04]  /*c100*/  @!P0 LDL.64 R18, [R4+0x110] ;  /* 0x0001100004128983 */ /* 0x000f280000100a00 */
[----:B-----5:R0:W4:Y:S01]  /*c110*/  @!P0 LDL.64 R16, [R4+0x190] ;  /* 0x0001900004108983 */ /* 0x0201220000100a00 */
[----:B------:R-:W0:Y:S01]  /*c120*/  @!P0 LDC.64 R22, c[0x0][0x388] ;  /* 0x0000e200ff168b82 */ /* 0x000e220000000a00 */
[----:B------:R-:W-:-:S02]  /*c130*/  @P1 IMAD R7, R0, R5, R2 ;  /* 0x0000000500071224 */ /* 0x000fc400078e0202 */
[----:B------:R-:W-:Y:S02]  /*c140*/  @!P0 IMAD R0, R5, UR11, R6 ;  /* 0x0000000b05008c24 */ /* 0x000fe4000f8e0206 */
[----:B-1----:R-:W-:-:S03]  /*c150*/  @P1 IMAD.WIDE R24, R7, 0x8, R24 ;  /* 0x0000000807181825 */ /* 0x002fc600078e0218 */
[----:B------:R-:W1:Y:S01]  /*c160*/  @!P0 LDC.64 R20, c[0x0][0x390] ;  /* 0x0000e400ff148b82 */ /* 0x000e620000000a00 */
[----:B------:R-:W-:Y:S02]  /*c170*/  @!P0 IMAD R29, R0, R5, R2 ;  /* 0x00000005001d8224 */ /* 0x000fe400078e0202 */
[----:B0-----:R-:W-:-:S04]  /*c180*/  @P1 IMAD.WIDE R6, R7, 0x8, R26 ;  /* 0x0000000807061825 */ /* 0x001fc800078e021a */
[----:B------:R-:W-:-:S04]  /*c190*/  @P1 IMAD.WIDE R26, R5, 0x8, R24 ;  /* 0x00000008051a1825 */ /* 0x000fc800078e0218 */
[----:B------:R-:W-:-:S04]  /*c1a0*/  @P1 IMAD.WIDE R4, R5, 0x8, R6 ;  /* 0x0000000805041825 */ /* 0x000fc800078e0206 */
[----:B------:R-:W-:-:S04]  /*c1b0*/  @!P0 IMAD.WIDE R22, R29, 0x8, R22 ;  /* 0x000000081d168825 */ /* 0x000fc800078e0216 */
[----:B-1----:R-:W-:Y:S01]  /*c1c0*/  @!P0 IMAD.WIDE R20, R29, 0x8, R20 ;  /* 0x000000081d148825 */ /* 0x002fe200078e0214 */
[----:B--2---:R2:W-:Y:S04]  /*c1d0*/  @P1 STG.E.64 desc[UR6][R24.64], R8 ;  /* 0x0000000818001986 */ /* 0x0045e8000c101b06 */
[----:B---3--:R2:W-:Y:S04]  /*c1e0*/  @P1 STG.E.64 desc[UR6][R6.64], R12 ;  /* 0x0000000c06001986 */ /* 0x0085e8000c101b06 */
[----:B------:R2:W-:Y:S04]  /*c1f0*/  @P1 STG.E.64 desc[UR6][R26.64], R10 ;  /* 0x0000000a1a001986 */ /* 0x0005e8000c101b06 */
[----:B------:R2:W-:Y:S04]  /*c200*/  @P1 STG.E.64 desc[UR6][R4.64], R14 ;  /* 0x0000000e04001986 */ /* 0x0005e8000c101b06 */
[----:B----4-:R2:W-:Y:S04]  /*c210*/  @!P0 STG.E.64 desc[UR6][R22.64], R18 ;  /* 0x0000001216008986 */ /* 0x0105e8000c101b06 */
[----:B------:R2:W-:Y:S02]  /*c220*/  @!P0 STG.E.64 desc[UR6][R20.64], R16 ;  /* 0x0000001014008986 */ /* 0x0005e4000c101b06 */
.L_x_507:
[----:B------:R-:W3:Y:S01]  /*c230*/  S2R R0, SR_LANEID ;  /* 0x0000000000007919 */ /* 0x000ee20000000000 */
[----:B------:R-:W4:Y:S08]  /*c240*/  REDUX.SUM UR5, R3 ;  /* 0x00000000030573c4 */ /* 0x000f30000000c000 */
[----:B--2---:R-:W2:Y:S01]  /*c250*/  LDC.64 R4, c[0x0][0x3c0] ;  /* 0x0000f000ff047b82 */ /* 0x004ea20000000a00 */
[----:B------:R-:W-:-:S02]  /*c260*/  VOTEU.ANY UR4, UPT, PT ;  /* 0x0000000000047886 */ /* 0x000fc400038e0100 */
[----:B------:R-:W-:Y:S01]  /*c270*/  UFLO.U32 UR4, UR4 ;  /* 0x00000004000472bd */ /* 0x000fe200080e0000 */
[----:B----4-:R-:W-:-:S05]  /*c280*/  IMAD.U32 R7, RZ, RZ, UR5 ;  /* 0x00000005ff077e24 */ /* 0x010fca000f8e00ff */
[----:B---3--:R-:W-:-:S13]  /*c290*/  ISETP.EQ.U32.AND P0, PT, R0, UR4, PT ;  /* 0x0000000400007c0c */ /* 0x008fda000bf02070 */
[----:B--2---:R-:W-:Y:S01]  /*c2a0*/  @P0 REDG.E.ADD.STRONG.GPU desc[UR6][R4.64], R7 ;  /* 0x000000070400098e */ /* 0x004fe2000c12e106 */
[----:B------:R-:W-:Y:S05]  /*c2b0*/  EXIT ;  /* 0x000000000000794d */ /* 0x000fea0003800000 */
.L_x_509:
        /* <DEDUP_REMOVED lines=12> */
.L_x_513:


//--------------------- .nv.shared._Z31proper_early_termination_kernelPdPiiiS0_i --------------------------
	.section	.nv.shared._Z31proper_early_termination_kernelPdPiiiS0_i,"aw",@nobits
	.sectionflags	@""
	.align	16
	.zero		1024


//--------------------- .nv.shared.reserved.0     --------------------------
	.section	.nv.shared.reserved.0,"aw",@nobits
	.weak		__nv_reservedSMEM_offset_0_alias
	.size		__nv_reservedSMEM_offset_0_alias, 0, 64
	.other		__nv_reservedSMEM_offset_0_alias,@"STO_CUDA_RESERVED_SHARED STV_DEFAULT"
__nv_reservedSMEM_offset_0_alias:
	.zero		0
	.zero		64


//--------------------- .nv.shared._Z22improved_slices_kernelPdS_S_PhiiidiPii --------------------------
	.section	.nv.shared._Z22improved_slices_kernelPdS_S_PhiiidiPii,"aw",@nobits
	.sectionflags	@""
	.align	16
	.zero		1024


//--------------------- .nv.shared._Z20improved_rows_kernelPdS_S_PhiiidiPii --------------------------
	.section	.nv.shared._Z20improved_rows_kernelPdS_S_PhiiidiPii,"aw",@nobits
	.sectionflags	@""
	.align	16
	.zero		1024


//--------------------- .nv.shared._Z23improved_columns_kernelPdS_S_PhiiidiPii --------------------------
	.section	.nv.shared._Z23improved_columns_kernelPdS_S_PhiiidiPii,"aw",@nobits
	.sectionflags	@""
	.align	16
	.zero		1024


//--------------------- .nv.constant0._Z31proper_early_termination_kernelPdPiiiS0_i --------------------------
	.section	.nv.constant0._Z31proper_early_termination_kernelPdPiiiS0_i,"a",@progbits
	.sectionflags	@""
	.align	4
.nv.constant0._Z31proper_early_termination_kernelPdPiiiS0_i:
	.zero		932


//--------------------- .nv.constant0._Z22improved_slices_kernelPdS_S_PhiiidiPii --------------------------
	.section	.nv.constant0._Z22improved_slices_kernelPdS_S_PhiiidiPii,"a",@progbits
	.sectionflags	@""
	.align	4
.nv.constant0._Z22improved_slices_kernelPdS_S_PhiiidiPii:
	.zero		972


//--------------------- .nv.constant0._Z20improved_rows_kernelPdS_S_PhiiidiPii --------------------------
	.section	.nv.constant0._Z20improved_rows_kernelPdS_S_PhiiidiPii,"a",@progbits
	.sectionflags	@""
	.align	4
.nv.constant0._Z20improved_rows_kernelPdS_S_PhiiidiPii:
	.zero		972


//--------------------- .nv.constant0._Z23improved_columns_kernelPdS_S_PhiiidiPii --------------------------
	.section	.nv.constant0._Z23improved_columns_kernelPdS_S_PhiiidiPii,"a",@progbits
	.sectionflags	@""
	.align	4
.nv.constant0._Z23improved_columns_kernelPdS_S_PhiiidiPii:
	.zero		972


//--------------------- SYMBOLS --------------------------

	.type		.nv.reservedSmem.offset0,@object
	.size		.nv.reservedSmem.offset0,0x4
	.type		.nv.reservedSmem.cap,@object
	.size		.nv.reservedSmem.cap,0x4
